	.target	sm_90a

	.elftype	@"ET_EXEC"


//--------------------- .note.nv.tkinfo           --------------------------
	.section	.note.nv.tkinfo,"",@"SHT_NOTE"
	.sectionflags	@"SHF_NOTE_NV_TKINFO"
	.tkinfo
        /*0018*/ 	.word	0x00000002
        /*0030*/ 	.string	""
        /*0030*/ 	.string	"ptxas"
        /*0030*/ 	.string	"Cuda compilation tools, release 13.0, V13.0.88"
        /*0030*/ 	.string	"Build cuda_13.0.r13.0/compiler.36424714_0"
        /*0030*/ 	.string	"-v  -suppress-debug-info  -lineinfo  -arch sm_90a "



//--------------------- .note.nv.cuinfo           --------------------------
	.section	.note.nv.cuinfo,"",@"SHT_NOTE"
	.sectionflags	@"SHF_NOTE_NV_CUINFO"
        /*0018*/ 	.short	0x0002
        /*001a*/ 	.short	0x005a
        /*001c*/ 	.short	0x0082
	.zero		2


//--------------------- .nv.info                  --------------------------
	.section	.nv.info,"",@"SHT_CUDA_INFO"
	.align	4


	//----- nvinfo : EIATTR_REGCOUNT
	.align		4
        /*0000*/ 	.byte	0x04, 0x2f
        /*0002*/ 	.short	(.L_1 - .L_0)
	.align		4
.L_0:
        /*0004*/ 	.word	index@(matmul_kernel)
        /*0008*/ 	.word	0x00000020


	//----- nvinfo : EIATTR_FRAME_SIZE
	.align		4
.L_1:
        /*000c*/ 	.byte	0x04, 0x11
        /*000e*/ 	.short	(.L_3 - .L_2)
	.align		4
.L_2:
        /*0010*/ 	.word	index@(matmul_kernel)
        /*0014*/ 	.word	0x000029a8


	//----- nvinfo : EIATTR_MIN_STACK_SIZE
	.align		4
.L_3:
        /*0018*/ 	.byte	0x04, 0x12
        /*001a*/ 	.short	(.L_5 - .L_4)
	.align		4
.L_4:
        /*001c*/ 	.word	index@(matmul_kernel)
        /*0020*/ 	.word	0x000029a8
.L_5:


//--------------------- .nv.compat                --------------------------
	.section	.nv.compat,"",@"SHT_CUDA_COMPAT_INFO"
	.align	4
        /*0000*/ 	.byte	0x02, 0x09, 0x01, 0x00, 0x02, 0x02, 0x01, 0x00, 0x02, 0x05, 0x05, 0x00, 0x03, 0x07, 0x01, 0x01
        /*0010*/ 	.byte	0x02, 0x03, 0x00, 0x00, 0x02, 0x06, 0x01, 0x00, 0x04, 0x0b, 0x08, 0x00, 0x00, 0x00, 0x00, 0x00
        /*0020*/ 	.byte	0x00, 0x00, 0x00, 0x00


//--------------------- .nv.info.matmul_kernel    --------------------------
	.section	.nv.info.matmul_kernel,"",@"SHT_CUDA_INFO"
	.sectionflags	@""
	.align	4


	//----- nvinfo : EIATTR_CUDA_API_VERSION
	.align		4
        /*0000*/ 	.byte	0x04, 0x37
        /*0002*/ 	.short	(.L_7 - .L_6)
.L_6:
        /*0004*/ 	.word	0x00000082


	//----- nvinfo : EIATTR_KPARAM_INFO
	.align		4
.L_7:
        /*0008*/ 	.byte	0x04, 0x17
        /*000a*/ 	.short	(.L_9 - .L_8)
.L_8:
        /*000c*/ 	.word	0x00000000
        /*0010*/ 	.short	0x000d
        /*0012*/ 	.short	0x0048
        /*0014*/ 	.byte	0x00, 0xf4, 0x21, 0x00


	//----- nvinfo : EIATTR_KPARAM_INFO
	.align		4
.L_9:
        /*0018*/ 	.byte	0x04, 0x17
        /*001a*/ 	.short	(.L_11 - .L_10)
.L_10:
        /*001c*/ 	.word	0x00000000
        /*0020*/ 	.short	0x000c
        /*0022*/ 	.short	0x0040
        /*0024*/ 	.byte	0x00, 0xf4, 0x21, 0x00


	//----- nvinfo : EIATTR_KPARAM_INFO
	.align		4
.L_11:
        /*0028*/ 	.byte	0x04, 0x17
        /*002a*/ 	.short	(.L_13 - .L_12)
.L_12:
        /*002c*/ 	.word	0x00000000
        /*0030*/ 	.short	0x000b
        /*0032*/ 	.short	0x0038
        /*0034*/ 	.byte	0x00, 0xf0, 0x11, 0x00


	//----- nvinfo : EIATTR_KPARAM_INFO
	.align		4
.L_13:
        /*0038*/ 	.byte	0x04, 0x17
        /*003a*/ 	.short	(.L_15 - .L_14)
.L_14:
        /*003c*/ 	.word	0x00000000
        /*0040*/ 	.short	0x000a
        /*0042*/ 	.short	0x0034
        /*0044*/ 	.byte	0x00, 0xf0, 0x11, 0x00


	//----- nvinfo : EIATTR_KPARAM_INFO
	.align		4
.L_15:
        /*0048*/ 	.byte	0x04, 0x17
        /*004a*/ 	.short	(.L_17 - .L_16)
.L_16:
        /*004c*/ 	.word	0x00000000
        /*0050*/ 	.short	0x0009
        /*0052*/ 	.short	0x0030
        /*0054*/ 	.byte	0x00, 0xf0, 0x11, 0x00


	//----- nvinfo : EIATTR_KPARAM_INFO
	.align		4
.L_17:
        /*0058*/ 	.byte	0x04, 0x17
        /*005a*/ 	.short	(.L_19 - .L_18)
.L_18:
        /*005c*/ 	.word	0x00000000
        /*0060*/ 	.short	0x0008
        /*0062*/ 	.short	0x002c
        /*0064*/ 	.byte	0x00, 0xf0, 0x11, 0x00


	//----- nvinfo : EIATTR_KPARAM_INFO
	.align		4
.L_19:
        /*0068*/ 	.byte	0x04, 0x17
        /*006a*/ 	.short	(.L_21 - .L_20)
.L_20:
        /*006c*/ 	.word	0x00000000
        /*0070*/ 	.short	0x0007
        /*0072*/ 	.short	0x0028
        /*0074*/ 	.byte	0x00, 0xf0, 0x11, 0x00


	//----- nvinfo : EIATTR_KPARAM_INFO
	.align		4
.L_21:
        /*0078*/ 	.byte	0x04, 0x17
        /*007a*/ 	.short	(.L_23 - .L_22)
.L_22:
        /*007c*/ 	.word	0x00000000
        /*0080*/ 	.short	0x0006
        /*0082*/ 	.short	0x0024
        /*0084*/ 	.byte	0x00, 0xf0, 0x11, 0x00


	//----- nvinfo : EIATTR_KPARAM_INFO
	.align		4
.L_23:
        /*0088*/ 	.byte	0x04, 0x17
        /*008a*/ 	.short	(.L_25 - .L_24)
.L_24:
        /*008c*/ 	.word	0x00000000
        /*0090*/ 	.short	0x0005
        /*0092*/ 	.short	0x0020
        /*0094*/ 	.byte	0x00, 0xf0, 0x11, 0x00


	//----- nvinfo : EIATTR_KPARAM_INFO
	.align		4
.L_25:
        /*0098*/ 	.byte	0x04, 0x17
        /*009a*/ 	.short	(.L_27 - .L_26)
.L_26:
        /*009c*/ 	.word	0x00000000
        /*00a0*/ 	.short	0x0004
        /*00a2*/ 	.short	0x001c
        /*00a4*/ 	.byte	0x00, 0xf0, 0x11, 0x00


	//----- nvinfo : EIATTR_KPARAM_INFO
	.align		4
.L_27:
        /*00a8*/ 	.byte	0x04, 0x17
        /*00aa*/ 	.short	(.L_29 - .L_28)
.L_28:
        /*00ac*/ 	.word	0x00000000
        /*00b0*/ 	.short	0x0003
        /*00b2*/ 	.short	0x0018
        /*00b4*/ 	.byte	0x00, 0xf0, 0x11, 0x00


	//----- nvinfo : EIATTR_KPARAM_INFO
	.align		4
.L_29:
        /*00b8*/ 	.byte	0x04, 0x17
        /*00ba*/ 	.short	(.L_31 - .L_30)
.L_30:
        /*00bc*/ 	.word	0x00000000
        /*00c0*/ 	.short	0x0002
        /*00c2*/ 	.short	0x0010
        /*00c4*/ 	.byte	0x00, 0xf4, 0x21, 0x00


	//----- nvinfo : EIATTR_KPARAM_INFO
	.align		4
.L_31:
        /*00c8*/ 	.byte	0x04, 0x17
        /*00ca*/ 	.short	(.L_33 - .L_32)
.L_32:
        /*00cc*/ 	.word	0x00000000
        /*00d0*/ 	.short	0x0001
        /*00d2*/ 	.short	0x0008
        /*00d4*/ 	.byte	0x00, 0xf4, 0x21, 0x00


	//----- nvinfo : EIATTR_KPARAM_INFO
	.align		4
.L_33:
        /*00d8*/ 	.byte	0x04, 0x17
        /*00da*/ 	.short	(.L_35 - .L_34)
.L_34:
        /*00dc*/ 	.word	0x00000000
        /*00e0*/ 	.short	0x0000
        /*00e2*/ 	.short	0x0000
        /*00e4*/ 	.byte	0x00, 0xf4, 0x21, 0x00


	//----- nvinfo : EIATTR_SPARSE_MMA_MASK
	.align		4
.L_35:
        /*00e8*/ 	.byte	0x03, 0x50
        /*00ea*/ 	.short	0x0000


	//----- nvinfo : EIATTR_MAXREG_COUNT
	.align		4
        /*00ec*/ 	.byte	0x03, 0x1b
        /*00ee*/ 	.short	0x00ff


	//----- nvinfo : EIATTR_NUM_BARRIERS
	.align		4
        /*00f0*/ 	.byte	0x02, 0x4c
        /*00f2*/ 	.byte	0x01
	.zero		1


	//----- nvinfo : EIATTR_ANNOTATIONS
	.align		4
        /*00f4*/ 	.byte	0x04, 0x55
        /*00f6*/ 	.short	(.L_37 - .L_36)


	//   ....[0]....
.L_36:
        /*00f8*/ 	.word	0x00000001
        /*00fc*/ 	.byte	0xe0, 0x00, 0x00, 0x00, 0x01, 0x00, 0x00, 0x00, 0x00, 0x01, 0x00, 0x00, 0x01, 0x00, 0x00, 0x00
        /* <DEDUP_REMOVED lines=658> */
        /*2a2c*/ 	.byte	0xf0, 0x93, 0x00, 0x00, 0x01, 0x00, 0x00, 0x00, 0x00, 0x94, 0x00, 0x00


	//----- nvinfo : EIATTR_MERCURY_ISA_VERSION
	.align		4
.L_37:
        /*2a38*/ 	.byte	0x03, 0x5f
        /*2a3a*/ 	.short	0x0101


	//----- nvinfo : EIATTR_EXIT_INSTR_OFFSETS
	.align		4
        /*2a3c*/ 	.byte	0x04, 0x1c
        /*2a3e*/ 	.short	(.L_39 - .L_38)


	//   ....[0]....
.L_38:
        /*2a40*/ 	.word	0x000425c0


	//   ....[1]....
        /*2a44*/ 	.word	0x000425f0


	//----- nvinfo : EIATTR_REQNTID
	.align		4
.L_39:
        /*2a48*/ 	.byte	0x04, 0x10
        /*2a4a*/ 	.short	(.L_41 - .L_40)
.L_40:
        /*2a4c*/ 	.word	0x00000040
        /*2a50*/ 	.word	0x00000001
        /*2a54*/ 	.word	0x00000001


	//----- nvinfo : EIATTR_CBANK_PARAM_SIZE
	.align		4
.L_41:
        /*2a58*/ 	.byte	0x03, 0x19
        /*2a5a*/ 	.short	0x0050


	//----- nvinfo : EIATTR_PARAM_CBANK
	.align		4
        /*2a5c*/ 	.byte	0x04, 0x0a
        /*2a5e*/ 	.short	(.L_43 - .L_42)
	.align		4
.L_42:
        /*2a60*/ 	.word	index@(.nv.constant0.matmul_kernel)
        /*2a64*/ 	.short	0x0210
        /*2a66*/ 	.short	0x0050


	//----- nvinfo : EIATTR_SW_WAR
	.align		4
.L_43:
        /*2a68*/ 	.byte	0x04, 0x36
        /*2a6a*/ 	.short	(.L_45 - .L_44)
.L_44:
        /*2a6c*/ 	.word	0x00000008
.L_45:


//--------------------- .nv.callgraph             --------------------------
	.section	.nv.callgraph,"",@"SHT_CUDA_CALLGRAPH"
	.align	4
	.sectionentsize	8
	.align		4
        /*0000*/ 	.word	0x00000000
	.align		4
        /*0004*/ 	.word	0xffffffff
	.align		4
        /*0008*/ 	.word	0x00000000
	.align		4
        /*000c*/ 	.word	0xfffffffe
	.align		4
        /*0010*/ 	.word	0x00000000
	.align		4
        /*0014*/ 	.word	0xfffffffd
	.align		4
        /*0018*/ 	.word	0x00000000
	.align		4
        /*001c*/ 	.word	0xfffffffc


//--------------------- .text.matmul_kernel       --------------------------
	.section	.text.matmul_kernel,"ax",@progbits
	.align	128
        .global         matmul_kernel
        .type           matmul_kernel,@function
        .size           matmul_kernel,(.L_x_3 - matmul_kernel)
        .other          matmul_kernel,@"STO_CUDA_ENTRY STV_DEFAULT"
matmul_kernel:
.text.matmul_kernel:
[----:B------:R-:W0:Y:S08]  /*0000*/  LDC R1, c[0x0][0x28] ;  /* 0x00000a00ff017b82 */ /* 0x000e300000000800 */
[----:B------:R-:W1:Y:S01]  /*0010*/  LDC.64 R2, c[0x0][0x228] ;  /* 0x00008a00ff027b82 */ /* 0x000e620000000a00 */
[----:B0-----:R-:W-:Y:S01]  /*0020*/  VIADD R1, R1, 0xffffd658 ;  /* 0xffffd65801017836 */ /* 0x001fe20000000000 */
[----:B------:R-:W-:Y:S01]  /*0030*/  UMOV UR4, 0x400 ;  /* 0x0000040000047882 */ /* 0x000fe20000000000 */
[----:B------:R-:W-:-:S02]  /*0040*/  CS2R R14, SRZ ;  /* 0x00000000000e7805 */ /* 0x000fc4000001ff00 */
[----:B------:R-:W-:Y:S02]  /*0050*/  CS2R R16, SRZ ;  /* 0x0000000000107805 */ /* 0x000fe4000001ff00 */
[----:B------:R-:W-:Y:S02]  /*0060*/  CS2R R18, SRZ ;  /* 0x0000000000127805 */ /* 0x000fe4000001ff00 */
[----:B------:R-:W-:Y:S02]  /*0070*/  CS2R R20, SRZ ;  /* 0x0000000000147805 */ /* 0x000fe4000001ff00 */
[----:B------:R-:W-:Y:S01]  /*0080*/  CS2R R22, SRZ ;  /* 0x0000000000167805 */ /* 0x000fe2000001ff00 */
[----:B------:R-:W0:Y:S01]  /*0090*/  LDC R29, c[0x0][0x230] ;  /* 0x00008c00ff1d7b82 */ /* 0x000e220000000800 */
[----:B------:R-:W-:Y:S02]  /*00a0*/  CS2R R24, SRZ ;  /* 0x0000000000187805 */ /* 0x000fe4000001ff00 */
[----:B------:R-:W-:-:S05]  /*00b0*/  CS2R R26, SRZ ;  /* 0x00000000001a7805 */ /* 0x000fca000001ff00 */
[----:B------:R-:W2:Y:S01]  /*00c0*/  S2UR UR5, SR_CgaCtaId ;  /* 0x00000000000579c3 */ /* 0x000ea20000008800 */
[----:B-1----:R-:W-:Y:S01]  /*00d0*/  VIADD R0, R3, 0x3f ;  /* 0x0000003f03007836 */ /* 0x002fe20000000000 */
[----:B------:R0:W-:Y:S04]  /*00e0*/  STL [R1+0x14f8], R3 ;  /* 0x0014f80301007387 */ /* 0x0001e80000100800 */
[----:B------:R-:W-:Y:S01]  /*00f0*/  SHF.R.S32.HI R5, RZ, 0x1f, R0 ;  /* 0x0000001fff057819 */ /* 0x000fe20000011400 */
[----:B------:R-:W-:Y:S03]  /*0100*/  STL [R1], RZ ;  /* 0x000000ff01007387 */ /* 0x000fe60000100800 */
[----:B------:R-:W-:Y:S01]  /*0110*/  LEA.HI R5, R5, R0, RZ, 0x6 ;  /* 0x0000000005057211 */ /* 0x000fe200078f30ff */
[----:B------:R-:W-:Y:S01]  /*0120*/  STL [R1+0x4], RZ ;  /* 0x000004ff01007387 */ /* 0x000fe20000100800 */
[----:B0-----:R-:W-:-:S02]  /*0130*/  VIADD R3, R29, 0x1f ;  /* 0x0000001f1d037836 */ /* 0x001fc40000000000 */
[----:B------:R-:W-:Y:S01]  /*0140*/  SHF.R.S32.HI R0, RZ, 0x6, R5 ;  /* 0x00000006ff007819 */ /* 0x000fe20000011405 */
[----:B------:R-:W-:Y:S01]  /*0150*/  STL [R1+0x8], RZ ;  /* 0x000008ff01007387 */ /* 0x000fe20000100800 */
[----:B------:R-:W-:Y:S01]  /*0160*/  ULDC.64 UR8, c[0x0][0x208] ;  /* 0x0000820000087ab9 */ /* 0x000fe20000000a00 */
[----:B--2---:R-:W-:Y:S02]  /*0170*/  ULEA UR4, UR5, UR4, 0x18 ;  /* 0x0000000405047291 */ /* 0x004fe4000f8ec03f */
[----:B------:R-:W-:Y:S01]  /*0180*/  IMAD.SHL.U32 R0, R0, 0x8, RZ ;  /* 0x0000000800007824 */ /* 0x000fe200078e00ff */
[----:B------:R-:W0:Y:S04]  /*0190*/  S2R R5, SR_CTAID.X ;  /* 0x0000000000057919 */ /* 0x000e280000002500 */
[-C--:B------:R-:W-:Y:S01]  /*01a0*/  IABS R9, R0.reuse ;  /* 0x0000000000097213 */ /* 0x080fe20000000000 */
[----:B------:R-:W-:Y:S01]  /*01b0*/  STL [R1+0xc], RZ ;  /* 0x00000cff01007387 */ /* 0x000fe20000100800 */
[----:B------:R-:W-:-:S02]  /*01c0*/  IABS R12, R0 ;  /* 0x00000000000c7213 */ /* 0x000fc40000000000 */
[----:B------:R-:W1:Y:S01]  /*01d0*/  I2F.RP R4, R9 ;  /* 0x0000000900047306 */ /* 0x000e620000209400 */
[----:B------:R-:W-:Y:S04]  /*01e0*/  STL [R1+0x40], RZ ;  /* 0x000040ff01007387 */ /* 0x000fe80000100800 */
[----:B------:R-:W-:Y:S04]  /*01f0*/  STL [R1+0x44], RZ ;  /* 0x000044ff01007387 */ /* 0x000fe80000100800 */
[----:B------:R-:W-:Y:S04]  /*0200*/  STL [R1+0x48], RZ ;  /* 0x000048ff01007387 */ /* 0x000fe80000100800 */
[----:B------:R-:W-:Y:S01]  /*0210*/  STL [R1+0x4c], RZ ;  /* 0x00004cff01007387 */ /* 0x000fe20000100800 */
[----:B-1----:R-:W1:Y:S03]  /*0220*/  MUFU.RCP R4, R4 ;  /* 0x0000000400047308 */ /* 0x002e660000001000 */
[----:B------:R-:W-:Y:S04]  /*0230*/  STL [R1+0x30], RZ ;  /* 0x000030ff01007387 */ /* 0x000fe80000100800 */
[----:B------:R-:W-:Y:S01]  /*0240*/  STL [R1+0x34], RZ ;  /* 0x000034ff01007387 */ /* 0x000fe20000100800 */
[----:B0-----:R-:W-:-:S03]  /*0250*/  IABS R10, R5 ;  /* 0x00000005000a7213 */ /* 0x001fc60000000000 */
[----:B------:R-:W-:Y:S04]  /*0260*/  STL [R1+0x38], RZ ;  /* 0x000038ff01007387 */ /* 0x000fe80000100800 */
[----:B------:R-:W-:Y:S01]  /*0270*/  STL [R1+0x3c], RZ ;  /* 0x00003cff01007387 */ /* 0x000fe20000100800 */
[----:B-1----:R-:W-:-:S03]  /*0280*/  VIADD R6, R4, 0xffffffe ;  /* 0x0ffffffe04067836 */ /* 0x002fc60000000000 */
[----:B------:R-:W-:Y:S01]  /*0290*/  STL [R1+0x20], RZ ;  /* 0x000020ff01007387 */ /* 0x000fe20000100800 */
[----:B------:R-:W-:Y:S01]  /*02a0*/  IMAD.MOV R4, RZ, RZ, -R12 ;  /* 0x000000ffff047224 */ /* 0x000fe200078e0a0c */
[----:B------:R-:W-:Y:S01]  /*02b0*/  CS2R R12, SRZ ;  /* 0x00000000000c7805 */ /* 0x000fe2000001ff00 */
[----:B------:R0:W1:Y:S01]  /*02c0*/  F2I.FTZ.U32.TRUNC.NTZ R7, R6 ;  /* 0x0000000600077305 */ /* 0x000062000021f000 */
[----:B------:R-:W-:Y:S04]  /*02d0*/  STL [R1+0x24], RZ ;  /* 0x000024ff01007387 */ /* 0x000fe80000100800 */
[----:B------:R-:W-:Y:S01]  /*02e0*/  STL [R1+0x28], RZ ;  /* 0x000028ff01007387 */ /* 0x000fe20000100800 */
[----:B0-----:R-:W-:-:S03]  /*02f0*/  IMAD.MOV.U32 R6, RZ, RZ, RZ ;  /* 0x000000ffff067224 */ /* 0x001fc600078e00ff */
[----:B------:R-:W-:Y:S04]  /*0300*/  STL [R1+0x2c], RZ ;  /* 0x00002cff01007387 */ /* 0x000fe80000100800 */
[----:B------:R-:W-:Y:S01]  /*0310*/  STL [R1+0x10], RZ ;  /* 0x000010ff01007387 */ /* 0x000fe20000100800 */
[----:B-1----:R-:W-:-:S03]  /*0320*/  IMAD.MOV R8, RZ, RZ, -R7 ;  /* 0x000000ffff087224 */ /* 0x002fc600078e0a07 */
[----:B------:R-:W-:Y:S01]  /*0330*/  STL [R1+0x14], RZ ;  /* 0x000014ff01007387 */ /* 0x000fe20000100800 */
[----:B------:R-:W-:Y:S02]  /*0340*/  IMAD R11, R8, R9, RZ ;  /* 0x00000009080b7224 */ /* 0x000fe400078e02ff */
[----:B------:R-:W-:Y:S01]  /*0350*/  IMAD.MOV.U32 R8, RZ, RZ, R10 ;  /* 0x000000ffff087224 */ /* 0x000fe200078e000a */
[----:B------:R-:W-:Y:S01]  /*0360*/  STL [R1+0x18], RZ ;  /* 0x000018ff01007387 */ /* 0x000fe20000100800 */
[----:B------:R-:W-:-:S03]  /*0370*/  IMAD.HI.U32 R7, R7, R11, R6 ;  /* 0x0000000b07077227 */ /* 0x000fc600078e0006 */
[----:B------:R-:W-:Y:S03]  /*0380*/  STL [R1+0x1c], RZ ;  /* 0x00001cff01007387 */ /* 0x000fe60000100800 */
[----:B------:R-:W-:Y:S01]  /*0390*/  IMAD.HI.U32 R7, R7, R8, RZ ;  /* 0x0000000807077227 */ /* 0x000fe200078e00ff */
[----:B------:R-:W-:Y:S03]  /*03a0*/  STL [R1+0xd0], RZ ;  /* 0x0000d0ff01007387 */ /* 0x000fe60000100800 */
[----:B------:R-:W-:Y:S01]  /*03b0*/  IMAD R4, R7, R4, R8 ;  /* 0x0000000407047224 */ /* 0x000fe200078e0208 */
[----:B------:R-:W-:Y:S04]  /*03c0*/  STL [R1+0xd4], RZ ;  /* 0x0000d4ff01007387 */ /* 0x000fe80000100800 */
[----:B------:R-:W-:Y:S01]  /*03d0*/  STL [R1+0xd8], RZ ;  /* 0x0000d8ff01007387 */ /* 0x000fe20000100800 */
[----:B------:R-:W-:-:S03]  /*03e0*/  ISETP.GT.U32.AND P1, PT, R9, R4, PT ;  /* 0x000000040900720c */ /* 0x000fc60003f24070 */
[----:B------:R-:W-:Y:S04]  /*03f0*/  STL [R1+0xdc], RZ ;  /* 0x0000dcff01007387 */ /* 0x000fe80000100800 */
[----:B------:R-:W-:Y:S04]  /*0400*/  STL [R1+0xc0], RZ ;  /* 0x0000c0ff01007387 */ /* 0x000fe80000100800 */
[----:B------:R-:W-:Y:S02]  /*0410*/  STL [R1+0xc4], RZ ;  /* 0x0000c4ff01007387 */ /* 0x000fe40000100800 */
[----:B------:R-:W-:-:S02]  /*0420*/  @!P1 IMAD.IADD R4, R4, 0x1, -R9 ;  /* 0x0000000104049824 */ /* 0x000fc400078e0a09 */
[----:B------:R-:W-:Y:S01]  /*0430*/  STL [R1+0xc8], RZ ;  /* 0x0000c8ff01007387 */ /* 0x000fe20000100800 */
[----:B------:R-:W-:Y:S01]  /*0440*/  @!P1 VIADD R7, R7, 0x1 ;  /* 0x0000000107079836 */ /* 0x000fe20000000000 */
[----:B------:R-:W-:Y:S02]  /*0450*/  ISETP.NE.AND P1, PT, R0, RZ, PT ;  /* 0x000000ff0000720c */ /* 0x000fe40003f25270 */
[----:B------:R-:W-:Y:S01]  /*0460*/  STL [R1+0xcc], RZ ;  /* 0x0000ccff01007387 */ /* 0x000fe20000100800 */
[----:B------:R-:W-:Y:S02]  /*0470*/  ISETP.GE.U32.AND P0, PT, R4, R9, PT ;  /* 0x000000090400720c */ /* 0x000fe40003f06070 */
[----:B------:R-:W-:Y:S01]  /*0480*/  LOP3.LUT R4, R5, R0, RZ, 0x3c, !PT ;  /* 0x0000000005047212 */ /* 0x000fe200078e3cff */
[----:B------:R-:W-:Y:S03]  /*0490*/  STL [R1+0xb0], RZ ;  /* 0x0000b0ff01007387 */ /* 0x000fe60000100800 */
[----:B------:R-:W-:Y:S01]  /*04a0*/  ISETP.GE.AND P2, PT, R4, RZ, PT ;  /* 0x000000ff0400720c */ /* 0x000fe20003f46270 */
[----:B------:R-:W-:Y:S01]  /*04b0*/  STL [R1+0xb4], RZ ;  /* 0x0000b4ff01007387 */ /* 0x000fe20000100800 */
[----:B------:R-:W-:-:S03]  /*04c0*/  VIADD R4, R2, 0x1ff ;  /* 0x000001ff02047836 */ /* 0x000fc60000000000 */
[----:B------:R-:W-:Y:S02]  /*04d0*/  STL [R1+0xb8], RZ ;  /* 0x0000b8ff01007387 */ /* 0x000fe40000100800 */
[----:B------:R-:W-:Y:S02]  /*04e0*/  @P0 VIADD R7, R7, 0x1 ;  /* 0x0000000107070836 */ /* 0x000fe40000000000 */
[----:B------:R-:W-:Y:S02]  /*04f0*/  STL [R1+0xbc], RZ ;  /* 0x0000bcff01007387 */ /* 0x000fe40000100800 */
[----:B------:R-:W-:Y:S01]  /*0500*/  IMAD.MOV.U32 R6, RZ, RZ, R7 ;  /* 0x000000ffff067224 */ /* 0x000fe200078e0007 */
[----:B------:R-:W-:Y:S01]  /*0510*/  SHF.R.S32.HI R7, RZ, 0x1f, R4 ;  /* 0x0000001fff077819 */ /* 0x000fe20000011404 */
[----:B------:R-:W-:Y:S02]  /*0520*/  STL [R1+0xa0], RZ ;  /* 0x0000a0ff01007387 */ /* 0x000fe40000100800 */
[----:B------:R-:W-:Y:S01]  /*0530*/  @!P2 IMAD.MOV R6, RZ, RZ, -R6 ;  /* 0x000000ffff06a224 */ /* 0x000fe200078e0a06 */
[----:B------:R-:W-:Y:S01]  /*0540*/  @!P1 LOP3.LUT R6, RZ, R0, RZ, 0x33, !PT ;  /* 0x00000000ff069212 */ /* 0x000fe200078e33ff */
[----:B------:R-:W-:Y:S01]  /*0550*/  STL [R1+0xa4], RZ ;  /* 0x0000a4ff01007387 */ /* 0x000fe20000100800 */
[----:B------:R-:W-:-:S03]  /*0560*/  LEA.HI R7, R7, R4, RZ, 0x9 ;  /* 0x0000000407077211 */ /* 0x000fc600078f48ff */
[----:B------:R-:W-:Y:S01]  /*0570*/  STL [R1+0xa8], RZ ;  /* 0x0000a8ff01007387 */ /* 0x000fe20000100800 */
[----:B------:R-:W-:Y:S02]  /*0580*/  IMAD.SHL.U32 R28, R6, 0x8, RZ ;  /* 0x00000008061c7824 */ /* 0x000fe400078e00ff */
[----:B------:R-:W-:Y:S01]  /*0590*/  IMAD.MOV R6, RZ, RZ, -R6 ;  /* 0x000000ffff067224 */ /* 0x000fe200078e0a06 */
[----:B------:R-:W-:Y:S02]  /*05a0*/  STL [R1+0xac], RZ ;  /* 0x0000acff01007387 */ /* 0x000fe40000100800 */
[----:B------:R-:W-:Y:S01]  /*05b0*/  LEA.HI.SX32 R4, R7, -R28, 0x17 ;  /* 0x8000001c07047211 */ /* 0x000fe200078fbaff */
[----:B------:R-:W-:Y:S01]  /*05c0*/  IMAD R11, R0, R6, R5 ;  /* 0x00000006000b7224 */ /* 0x000fe200078e0205 */
[----:B------:R-:W-:Y:S01]  /*05d0*/  STL [R1+0x90], RZ ;  /* 0x000090ff01007387 */ /* 0x000fe20000100800 */
[----:B------:R-:W-:Y:S01]  /*05e0*/  IMAD.MOV.U32 R6, RZ, RZ, RZ ;  /* 0x000000ffff067224 */ /* 0x000fe200078e00ff */
[----:B------:R-:W-:-:S02]  /*05f0*/  VIMNMX R4, R4, 0x8, PT ;  /* 0x0000000804047848 */ /* 0x000fc40003fe0100 */
[----:B------:R-:W-:Y:S02]  /*0600*/  STL [R1+0x94], RZ ;  /* 0x000094ff01007387 */ /* 0x000fe40000100800 */
[-C--:B------:R-:W-:Y:S02]  /*0610*/  IABS R10, R4.reuse ;  /* 0x00000004000a7213 */ /* 0x080fe40000000000 */
[----:B------:R-:W-:Y:S01]  /*0620*/  STL [R1+0x98], RZ ;  /* 0x000098ff01007387 */ /* 0x000fe20000100800 */
[----:B------:R-:W-:Y:S01]  /*0630*/  IABS R0, R4 ;  /* 0x0000000400007213 */ /* 0x000fe20000000000 */
[----:B------:R-:W0:Y:S02]  /*0640*/  I2F.RP R8, R10 ;  /* 0x0000000a00087306 */ /* 0x000e240000209400 */
[----:B------:R-:W-:Y:S04]  /*0650*/  STL [R1+0x9c], RZ ;  /* 0x00009cff01007387 */ /* 0x000fe80000100800 */
[----:B------:R-:W-:Y:S04]  /*0660*/  STL [R1+0x80], RZ ;  /* 0x000080ff01007387 */ /* 0x000fe80000100800 */
[----:B------:R-:W-:Y:S04]  /*0670*/  STL [R1+0x84], RZ ;  /* 0x000084ff01007387 */ /* 0x000fe80000100800 */
[----:B------:R-:W-:Y:S01]  /*0680*/  STL [R1+0x88], RZ ;  /* 0x000088ff01007387 */ /* 0x000fe20000100800 */
[----:B0-----:R-:W0:Y:S03]  /*0690*/  MUFU.RCP R8, R8 ;  /* 0x0000000800087308 */ /* 0x001e260000001000 */
[----:B------:R-:W-:Y:S04]  /*06a0*/  STL [R1+0x8c], RZ ;  /* 0x00008cff01007387 */ /* 0x000fe80000100800 */
[----:B------:R-:W-:Y:S04]  /*06b0*/  STL [R1+0x70], RZ ;  /* 0x000070ff01007387 */ /* 0x000fe80000100800 */
[----:B------:R-:W-:Y:S04]  /*06c0*/  STL [R1+0x74], RZ ;  /* 0x000074ff01007387 */ /* 0x000fe80000100800 */
[----:B------:R-:W-:Y:S01]  /*06d0*/  STL [R1+0x78], RZ ;  /* 0x000078ff01007387 */ /* 0x000fe20000100800 */
[----:B0-----:R-:W-:-:S03]  /*06e0*/  VIADD R7, R8, 0xffffffe ;  /* 0x0ffffffe08077836 */ /* 0x001fc60000000000 */
[----:B------:R-:W-:Y:S04]  /*06f0*/  STL [R1+0x7c], RZ ;  /* 0x00007cff01007387 */ /* 0x000fe80000100800 */
[----:B------:R-:W-:Y:S01]  /*0700*/  STL [R1+0x60], RZ ;  /* 0x000060ff01007387 */ /* 0x000fe20000100800 */
[----:B------:R-:W0:Y:S03]  /*0710*/  F2I.FTZ.U32.TRUNC.NTZ R7, R7 ;  /* 0x0000000700077305 */ /* 0x000e26000021f000 */
[----:B------:R-:W-:Y:S04]  /*0720*/  STL [R1+0x64], RZ ;  /* 0x000064ff01007387 */ /* 0x000fe80000100800 */
[----:B------:R-:W-:Y:S04]  /*0730*/  STL [R1+0x68], RZ ;  /* 0x000068ff01007387 */ /* 0x000fe80000100800 */
[----:B------:R-:W-:Y:S04]  /*0740*/  STL [R1+0x6c], RZ ;  /* 0x00006cff01007387 */ /* 0x000fe80000100800 */
[----:B------:R-:W-:Y:S01]  /*0750*/  STL [R1+0x50], RZ ;  /* 0x000050ff01007387 */ /* 0x000fe20000100800 */
[----:B0-----:R-:W-:-:S03]  /*0760*/  IMAD.MOV R9, RZ, RZ, -R7 ;  /* 0x000000ffff097224 */ /* 0x001fc600078e0a07 */
[----:B------:R-:W-:Y:S01]  /*0770*/  STL [R1+0x54], RZ ;  /* 0x000054ff01007387 */ /* 0x000fe20000100800 */
[----:B------:R-:W-:Y:S01]  /*0780*/  IMAD.MOV.U32 R5, RZ, RZ, R9 ;  /* 0x000000ffff057224 */ /* 0x000fe200078e0009 */
[----:B------:R-:W-:Y:S02]  /*0790*/  IABS R9, R11 ;  /* 0x0000000b00097213 */ /* 0x000fe40000000000 */
[----:B------:R-:W-:Y:S01]  /*07a0*/  STL [R1+0x58], RZ ;  /* 0x000058ff01007387 */ /* 0x000fe20000100800 */
[----:B------:R-:W-:-:S03]  /*07b0*/  IMAD R5, R5, R10, RZ ;  /* 0x0000000a05057224 */ /* 0x000fc600078e02ff */
[----:B------:R-:W-:Y:S01]  /*07c0*/  STL [R1+0x5c], RZ ;  /* 0x00005cff01007387 */ /* 0x000fe20000100800 */
[----:B------:R-:W-:-:S03]  /*07d0*/  IMAD.HI.U32 R6, R7, R5, R6 ;  /* 0x0000000507067227 */ /* 0x000fc600078e0006 */
[----:B------:R-:W-:Y:S01]  /*07e0*/  STL [R1+0x130], RZ ;  /* 0x000130ff01007387 */ /* 0x000fe20000100800 */
[----:B------:R-:W-:Y:S02]  /*07f0*/  IMAD.MOV R5, RZ, RZ, -R0 ;  /* 0x000000ffff057224 */ /* 0x000fe400078e0a00 */
[----:B------:R-:W-:Y:S01]  /*0800*/  IMAD.HI.U32 R0, R6, R9, RZ ;  /* 0x0000000906007227 */ /* 0x000fe200078e00ff */
[----:B------:R-:W-:Y:S01]  /*0810*/  STL [R1+0x134], RZ ;  /* 0x000134ff01007387 */ /* 0x000fe20000100800 */
[----:B------:R-:W-:Y:S02]  /*0820*/  CS2R R6, SRZ ;  /* 0x0000000000067805 */ /* 0x000fe4000001ff00 */
[----:B------:R-:W-:Y:S01]  /*0830*/  IMAD R5, R0, R5, R9 ;  /* 0x0000000500057224 */ /* 0x000fe200078e0209 */
[----:B------:R-:W-:Y:S01]  /*0840*/  STL [R1+0x138], RZ ;  /* 0x000138ff01007387 */ /* 0x000fe20000100800 */
[----:B------:R-:W-:-:S03]  /*0850*/  CS2R R8, SRZ ;  /* 0x0000000000087805 */ /* 0x000fc6000001ff00 */
        /* <DEDUP_REMOVED lines=11> */
[-C--:B------:R-:W-:Y:S01]  /*0910*/  LOP3.LUT R5, R11, R4.reuse, RZ, 0x3c, !PT ;  /* 0x000000040b057212 */ /* 0x080fe200078e3cff */
[----:B------:R-:W-:Y:S03]  /*0920*/  STL [R1+0x114], RZ ;  /* 0x000114ff01007387 */ /* 0x000fe60000100800 */
[----:B------:R-:W-:Y:S01]  /*0930*/  ISETP.GE.AND P2, PT, R5, RZ, PT ;  /* 0x000000ff0500720c */ /* 0x000fe20003f46270 */
[----:B------:R-:W-:Y:S04]  /*0940*/  STL [R1+0x118], RZ ;  /* 0x000118ff01007387 */ /* 0x000fe80000100800 */
[----:B------:R-:W-:Y:S02]  /*0950*/  STL [R1+0x11c], RZ ;  /* 0x00011cff01007387 */ /* 0x000fe40000100800 */
[----:B------:R-:W-:Y:S01]  /*0960*/  @P0 VIADD R0, R0, 0x1 ;  /* 0x0000000100000836 */ /* 0x000fe20000000000 */
[----:B------:R-:W-:Y:S01]  /*0970*/  ISETP.GE.AND P0, PT, R3, 0x20, PT ;  /* 0x000000200300780c */ /* 0x000fe20003f06270 */
[----:B------:R-:W-:Y:S04]  /*0980*/  STL [R1+0x100], RZ ;  /* 0x000100ff01007387 */ /* 0x000fe80000100800 */
[----:B------:R-:W-:Y:S01]  /*0990*/  STL [R1+0x104], RZ ;  /* 0x000104ff01007387 */ /* 0x000fe20000100800 */
[----:B------:R-:W-:Y:S01]  /*09a0*/  @!P2 IMAD.MOV R0, RZ, RZ, -R0 ;  /* 0x000000ffff00a224 */ /* 0x000fe200078e0a00 */
[----:B------:R-:W-:-:S02]  /*09b0*/  @!P1 LOP3.LUT R0, RZ, R4, RZ, 0x33, !PT ;  /* 0x00000004ff009212 */ /* 0x000fc400078e33ff */
[----:B------:R-:W-:Y:S03]  /*09c0*/  STL [R1+0x108], RZ ;  /* 0x000108ff01007387 */ /* 0x000fe60000100800 */
[----:B------:R-:W-:Y:S01]  /*09d0*/  IMAD.MOV R5, RZ, RZ, -R0 ;  /* 0x000000ffff057224 */ /* 0x000fe200078e0a00 */
[----:B------:R-:W-:Y:S01]  /*09e0*/  STL [R1+0x10c], RZ ;  /* 0x00010cff01007387 */ /* 0x000fe20000100800 */
[----:B------:R-:W0:Y:S02]  /*09f0*/  S2R R29, SR_TID.X ;  /* 0x00000000001d7919 */ /* 0x000e240000002100 */
[----:B------:R-:W-:Y:S01]  /*0a00*/  IMAD R5, R4, R5, R11 ;  /* 0x0000000504057224 */ /* 0x000fe200078e020b */
[----:B------:R-:W-:Y:S01]  /*0a10*/  CS2R R10, SRZ ;  /* 0x00000000000a7805 */ /* 0x000fe2000001ff00 */
[----:B------:R-:W-:Y:S01]  /*0a20*/  STL [R1+0x140], RZ ;  /* 0x000140ff01007387 */ /* 0x000fe20000100800 */
[----:B------:R-:W-:-:S02]  /*0a30*/  IMAD.SHL.U32 R0, R0, 0x40, RZ ;  /* 0x0000004000007824 */ /* 0x000fc400078e00ff */
[----:B------:R-:W-:Y:S01]  /*0a40*/  IMAD.IADD R28, R28, 0x1, R5 ;  /* 0x000000011c1c7824 */ /* 0x000fe200078e0205 */
[----:B------:R-:W-:Y:S01]  /*0a50*/  STL [R1+0x144], RZ ;  /* 0x000144ff01007387 */ /* 0x000fe20000100800 */
[----:B------:R-:W-:-:S03]  /*0a60*/  CS2R R4, SRZ ;  /* 0x0000000000047805 */ /* 0x000fc6000001ff00 */
[----:B------:R-:W-:Y:S04]  /*0a70*/  STL [R1+0x148], RZ ;  /* 0x000148ff01007387 */ /* 0x000fe80000100800 */
[----:B------:R-:W-:Y:S04]  /*0a80*/  STL [R1+0x14c], RZ ;  /* 0x00014cff01007387 */ /* 0x000fe80000100800 */
[----:B------:R-:W-:Y:S04]  /*0a90*/  STL [R1+0x180], RZ ;  /* 0x000180ff01007387 */ /* 0x000fe80000100800 */
[----:B------:R-:W-:Y:S04]  /*0aa0*/  STL [R1+0x184], RZ ;  /* 0x000184ff01007387 */ /* 0x000fe80000100800 */
[----:B------:R-:W-:Y:S04]  /*0ab0*/  STL [R1+0x188], RZ ;  /* 0x000188ff01007387 */ /* 0x000fe80000100800 */
[----:B------:R-:W-:Y:S01]  /*0ac0*/  STL [R1+0x18c], RZ ;  /* 0x00018cff01007387 */ /* 0x000fe20000100800 */
[----:B0-----:R-:W-:-:S03]  /*0ad0*/  LOP3.LUT R29, R29, 0x3f, RZ, 0xc0, !PT ;  /* 0x0000003f1d1d7812 */ /* 0x001fc600078ec0ff */
[----:B------:R-:W-:Y:S04]  /*0ae0*/  STL [R1+0x1b0], RZ ;  /* 0x0001b0ff01007387 */ /* 0x000fe80000100800 */
        /* <DEDUP_REMOVED lines=139> */
[----:B------:R0:W5:Y:S04]  /*13a0*/  LDL.LU R3, [R1+0x14f8] ;  /* 0x0014f80001037983 */ /* 0x0001680000300800 */
[----:B------:R1:W-:Y:S04]  /*13b0*/  STL [R1+0x14b4], R0 ;  /* 0x0014b40001007387 */ /* 0x0003e80000100800 */
[----:B------:R-:W-:Y:S04]  /*13c0*/  STL [R1+0x930], RZ ;  /* 0x000930ff01007387 */ /* 0x000fe80000100800 */
[----:B------:R-:W-:Y:S01]  /*13d0*/  STL [R1+0x934], RZ ;  /* 0x000934ff01007387 */ /* 0x000fe20000100800 */
[----:B-1----:R-:W-:-:S03]  /*13e0*/  IMAD R0, R28, 0x200, R29 ;  /* 0x000002001c007824 */ /* 0x002fc600078e021d */
[----:B------:R-:W-:Y:S01]  /*13f0*/  STL [R1+0x938], RZ ;  /* 0x000938ff01007387 */ /* 0x000fe20000100800 */
[----:B------:R-:W-:-:S03]  /*1400*/  VIADD R29, R0, 0x40 ;  /* 0x00000040001d7836 */ /* 0x000fc60000000000 */
[----:B------:R-:W-:Y:S04]  /*1410*/  STL [R1+0x14b0], R0 ;  /* 0x0014b00001007387 */ /* 0x000fe80000100800 */
        /* <DEDUP_REMOVED lines=9> */
[----:B------:R1:W-:Y:S02]  /*14b0*/  STL [R1+0x14c4], R29 ;  /* 0x0014c41d01007387 */ /* 0x0003e40000100800 */
[----:B-1----:R-:W-:-:S05]  /*14c0*/  VIADD R29, R0, 0x80 ;  /* 0x00000080001d7836 */ /* 0x002fca0000000000 */
[----:B------:R1:W-:Y:S02]  /*14d0*/  STL [R1+0x14c0], R29 ;  /* 0x0014c01d01007387 */ /* 0x0003e40000100800 */
[----:B-1----:R-:W-:-:S05]  /*14e0*/  VIADD R29, R0, 0xc0 ;  /* 0x000000c0001d7836 */ /* 0x002fca0000000000 */
[----:B------:R1:W-:Y:S02]  /*14f0*/  STL [R1+0x14cc], R29 ;  /* 0x0014cc1d01007387 */ /* 0x0003e40000100800 */
[----:B-1----:R-:W-:-:S05]  /*1500*/  VIADD R29, R0, 0x100 ;  /* 0x00000100001d7836 */ /* 0x002fca0000000000 */
[----:B------:R1:W-:Y:S02]  /*1510*/  STL [R1+0x14d0], R29 ;  /* 0x0014d01d01007387 */ /* 0x0003e40000100800 */
[----:B-1----:R-:W-:-:S05]  /*1520*/  VIADD R29, R0, 0x140 ;  /* 0x00000140001d7836 */ /* 0x002fca0000000000 */
[----:B------:R1:W-:Y:S02]  /*1530*/  STL [R1+0x14c8], R29 ;  /* 0x0014c81d01007387 */ /* 0x0003e40000100800 */
[C---:B-1----:R-:W-:Y:S02]  /*1540*/  VIADD R29, R0.reuse, 0x180 ;  /* 0x00000180001d7836 */ /* 0x042fe40000000000 */
[----:B------:R-:W-:-:S05]  /*1550*/  VIADD R0, R0, 0x1c0 ;  /* 0x000001c000007836 */ /* 0x000fca0000000000 */
[----:B------:R1:W-:Y:S04]  /*1560*/  STL [R1+0x14b8], R0 ;  /* 0x0014b80001007387 */ /* 0x0003e80000100800 */
[----:B------:R0:W-:Y:S01]  /*1570*/  STL [R1+0x14bc], R29 ;  /* 0x0014bc1d01007387 */ /* 0x0001e20000100800 */
[----:B-1----:R-:W1:Y:S02]  /*1580*/  S2R R0, SR_TID.X ;  /* 0x0000000000007919 */ /* 0x002e640000002100 */
[----:B-1----:R-:W-:Y:S01]  /*1590*/  LOP3.LUT R0, R0, 0x20, RZ, 0xc0, !PT ;  /* 0x0000002000007812 */ /* 0x002fe200078ec0ff */
[----:B0-----:R-:W-:Y:S06]  /*15a0*/  @!P0 BRA `(.L_x_0) ;  /* 0x000002f800888947 */ /* 0x001fec0003800000 */
[----:B------:R-:W2:Y:S01]  /*15b0*/  LDL R25, [R1+0x14b4] ;  /* 0x0014b40001197983 */ /* 0x000ea20000100800 */
[----:B-----5:R-:W-:Y:S01]  /*15c0*/  IABS R10, R3 ;  /* 0x00000003000a7213 */ /* 0x020fe20000000000 */
[----:B------:R-:W-:Y:S01]  /*15d0*/  IMAD.MOV.U32 R27, RZ, RZ, R29 ;  /* 0x000000ffff1b7224 */ /* 0x000fe200078e001d */
[----:B------:R-:W-:Y:S01]  /*15e0*/  ULDC UR5, c[0x0][0x23c] ;  /* 0x00008f0000057ab9 */ /* 0x000fe20000000800 */
[----:B------:R-:W3:Y:S01]  /*15f0*/  LDL R26, [R1+0x14c8] ;  /* 0x0014c800011a7983 */ /* 0x000ee20000100800 */
[----:B------:R-:W0:Y:S01]  /*1600*/  I2F.RP R5, R10 ;  /* 0x0000000a00057306 */ /* 0x000e220000209400 */
[----:B------:R-:W-:Y:S01]  /*1610*/  IMAD.MOV.U32 R28, RZ, RZ, RZ ;  /* 0x000000ffff1c7224 */ /* 0x000fe200078e00ff */
[----:B------:R-:W-:Y:S01]  /*1620*/  ULDC.64 UR6, c[0x0][0x218] ;  /* 0x0000860000067ab9 */ /* 0x000fe20000000a00 */
[----:B------:R1:W-:Y:S01]  /*1630*/  STL [R1+0x1554], R3 ;  /* 0x0015540301007387 */ /* 0x0003e20000100800 */
[----:B------:R-:W-:-:S04]  /*1640*/  ULDC.64 UR10, c[0x0][0x210] ;  /* 0x00008400000a7ab9 */ /* 0x000fc80000000a00 */
[----:B0-----:R-:W0:Y:S02]  /*1650*/  MUFU.RCP R5, R5 ;  /* 0x0000000500057308 */ /* 0x001e240000001000 */
[----:B0-----:R-:W-:-:S06]  /*1660*/  VIADD R29, R5, 0xffffffe ;  /* 0x0ffffffe051d7836 */ /* 0x001fcc0000000000 */
[----:B------:R-:W0:Y:S02]  /*1670*/  F2I.FTZ.U32.TRUNC.NTZ R29, R29 ;  /* 0x0000001d001d7305 */ /* 0x000e24000021f000 */
[----:B0-----:R-:W-:-:S04]  /*1680*/  IMAD.MOV R7, RZ, RZ, -R29 ;  /* 0x000000ffff077224 */ /* 0x001fc800078e0a1d */
[----:B------:R-:W-:-:S04]  /*1690*/  IMAD R7, R7, R10, RZ ;  /* 0x0000000a07077224 */ /* 0x000fc800078e02ff */
[----:B------:R-:W-:Y:S01]  /*16a0*/  IMAD.HI.U32 R28, R29, R7, R28 ;  /* 0x000000071d1c7227 */ /* 0x000fe200078e001c */
[----:B--2---:R-:W-:-:S05]  /*16b0*/  LEA.HI R16, R0, R25, RZ, 0x1b ;  /* 0x0000001900107211 */ /* 0x004fca00078fd8ff */
[C---:B------:R-:W-:Y:S02]  /*16c0*/  VIADD R6, R16.reuse, 0x3e ;  /* 0x0000003e10067836 */ /* 0x040fe40000000000 */
[C---:B------:R-:W-:Y:S02]  /*16d0*/  VIADD R4, R16.reuse, 0x3c ;  /* 0x0000003c10047836 */ /* 0x040fe40000000000 */
[C---:B------:R-:W-:Y:S01]  /*16e0*/  VIADD R0, R16.reuse, 0x3a ;  /* 0x0000003a10007836 */ /* 0x040fe20000000000 */
[----:B------:R-:W-:Y:S01]  /*16f0*/  IABS R17, R6 ;  /* 0x0000000600117213 */ /* 0x000fe20000000000 */
[C---:B------:R-:W-:Y:S01]  /*1700*/  VIADD R5, R16.reuse, 0x38 ;  /* 0x0000003810057836 */ /* 0x040fe20000000000 */
[----:B------:R-:W-:Y:S01]  /*1710*/  IABS R9, R4 ;  /* 0x0000000400097213 */ /* 0x000fe20000000000 */
[----:B------:R-:W-:Y:S01]  /*1720*/  VIADD R19, R16, 0x34 ;  /* 0x0000003410137836 */ /* 0x000fe20000000000 */
[----:B------:R-:W-:Y:S01]  /*1730*/  IABS R7, R0 ;  /* 0x0000000000077213 */ /* 0x000fe20000000000 */
[----:B------:R-:W-:Y:S01]  /*1740*/  IMAD.HI.U32 R8, R28, R17, RZ ;  /* 0x000000111c087227 */ /* 0x000fe200078e00ff */
[----:B------:R-:W-:-:S02]  /*1750*/  IABS R15, R5 ;  /* 0x00000005000f7213 */ /* 0x000fc40000000000 */
[----:B------:R-:W-:Y:S01]  /*1760*/  ISETP.GE.AND P5, PT, R6, RZ, PT ;  /* 0x000000ff0600720c */ /* 0x000fe20003fa6270 */
[----:B------:R-:W-:Y:S01]  /*1770*/  IMAD.HI.U32 R20, R28, R9, RZ ;  /* 0x000000091c147227 */ /* 0x000fe200078e00ff */
[----:B------:R-:W-:Y:S02]  /*1780*/  IABS R13, R19 ;  /* 0x00000013000d7213 */ /* 0x000fe40000000000 */
[----:B------:R-:W-:Y:S01]  /*1790*/  ISETP.GE.AND P2, PT, R4, RZ, PT ;  /* 0x000000ff0400720c */ /* 0x000fe20003f46270 */
[----:B------:R-:W-:Y:S01]  /*17a0*/  IMAD.MOV R8, RZ, RZ, -R8 ;  /* 0x000000ffff087224 */ /* 0x000fe200078e0a08 */
[----:B------:R-:W-:Y:S01]  /*17b0*/  ISETP.GE.AND P4, PT, R0, RZ, PT ;  /* 0x000000ff0000720c */ /* 0x000fe20003f86270 */
[----:B------:R-:W-:Y:S02]  /*17c0*/  IMAD.MOV R20, RZ, RZ, -R20 ;  /* 0x000000ffff147224 */ /* 0x000fe400078e0a14 */
[C---:B------:R-:W-:Y:S02]  /*17d0*/  IMAD R17, R10.reuse, R8, R17 ;  /* 0x000000080a117224 */ /* 0x040fe400078e0211 */
[----:B------:R-:W-:-:S02]  /*17e0*/  IMAD R20, R10, R20, R9 ;  /* 0x000000140a147224 */ /* 0x000fc400078e0209 */
[----:B------:R-:W-:Y:S01]  /*17f0*/  VIADD R9, R16, 0x36 ;  /* 0x0000003610097836 */ /* 0x000fe20000000000 */
[----:B------:R-:W-:Y:S01]  /*1800*/  ISETP.GT.U32.AND P0, PT, R10, R17, PT ;  /* 0x000000110a00720c */ /* 0x000fe20003f04070 */
[----:B------:R-:W-:Y:S01]  /*1810*/  IMAD.HI.U32 R18, R28, R7, RZ ;  /* 0x000000071c127227 */ /* 0x000fe200078e00ff */
[----:B------:R-:W-:Y:S02]  /*1820*/  ISETP.GT.U32.AND P1, PT, R10, R20, PT ;  /* 0x000000140a00720c */ /* 0x000fe40003f24070 */
[----:B------:R-:W-:Y:S01]  /*1830*/  IABS R14, R9 ;  /* 0x00000009000e7213 */ /* 0x000fe20000000000 */
[----:B------:R-:W-:Y:S02]  /*1840*/  IMAD.MOV R18, RZ, RZ, -R18 ;  /* 0x000000ffff127224 */ /* 0x000fe400078e0a12 */
[----:B------:R-:W-:-:S04]  /*1850*/  IMAD.HI.U32 R6, R28, R15, RZ ;  /* 0x0000000f1c067227 */ /* 0x000fc800078e00ff */
[----:B------:R-:W-:Y:S02]  /*1860*/  IMAD R18, R10, R18, R7 ;  /* 0x000000120a127224 */ /* 0x000fe400078e0207 */
[--C-:B------:R-:W-:Y:S02]  /*1870*/  @!P0 IMAD.IADD R17, R17, 0x1, -R10.reuse ;  /* 0x0000000111118824 */ /* 0x100fe400078e0a0a */
[----:B------:R-:W-:Y:S01]  /*1880*/  @!P1 IMAD.IADD R20, R20, 0x1, -R10 ;  /* 0x0000000114149824 */ /* 0x000fe200078e0a0a */
[----:B------:R-:W-:Y:S01]  /*1890*/  ISETP.GT.U32.AND P3, PT, R10, R18, PT ;  /* 0x000000120a00720c */ /* 0x000fe20003f64070 */
[----:B------:R-:W-:Y:S01]  /*18a0*/  IMAD.HI.U32 R7, R28, R14, RZ ;  /* 0x0000000e1c077227 */ /* 0x000fe200078e00ff */
[C---:B------:R-:W-:Y:S02]  /*18b0*/  ISETP.GT.U32.AND P0, PT, R10.reuse, R17, PT ;  /* 0x000000110a00720c */ /* 0x040fe40003f04070 */
[----:B------:R-:W-:Y:S01]  /*18c0*/  ISETP.GT.U32.AND P6, PT, R10, R20, PT ;  /* 0x000000140a00720c */ /* 0x000fe20003fc4070 */
[----:B------:R-:W-:-:S02]  /*18d0*/  IMAD.MOV R4, RZ, RZ, -R6 ;  /* 0x000000ffff047224 */ /* 0x000fc400078e0a06 */
[----:B------:R-:W-:-:S04]  /*18e0*/  IMAD.HI.U32 R23, R28, R13, RZ ;  /* 0x0000000d1c177227 */ /* 0x000fc800078e00ff */
[----:B------:R-:W-:Y:S02]  /*18f0*/  IMAD.MOV R7, RZ, RZ, -R7 ;  /* 0x000000ffff077224 */ /* 0x000fe400078e0a07 */
[C---:B------:R-:W-:Y:S02]  /*1900*/  IMAD R15, R10.reuse, R4, R15 ;  /* 0x000000040a0f7224 */ /* 0x040fe400078e020f */
[----:B------:R-:W-:Y:S02]  /*1910*/  IMAD.MOV R23, RZ, RZ, -R23 ;  /* 0x000000ffff177224 */ /* 0x000fe400078e0a17 */
[C---:B------:R-:W-:Y:S01]  /*1920*/  IMAD R14, R10.reuse, R7, R14 ;  /* 0x000000070a0e7224 */ /* 0x040fe200078e020e */
[C---:B------:R-:W-:Y:S01]  /*1930*/  ISETP.GT.U32.AND P1, PT, R10.reuse, R15, PT ;  /* 0x0000000f0a00720c */ /* 0x040fe20003f24070 */
[C---:B------:R-:W-:Y:S02]  /*1940*/  IMAD R13, R10.reuse, R23, R13 ;  /* 0x000000170a0d7224 */ /* 0x040fe400078e020d */
[--C-:B------:R-:W-:Y:S01]  /*1950*/  @!P0 IMAD.IADD R17, R17, 0x1, -R10.reuse ;  /* 0x0000000111118824 */ /* 0x100fe200078e0a0a */
[----:B------:R-:W-:Y:S01]  /*1960*/  ISETP.GT.U32.AND P0, PT, R10, R14, PT ;  /* 0x0000000e0a00720c */ /* 0x000fe20003f04070 */
[----:B------:R-:W-:Y:S01]  /*1970*/  @!P6 IMAD.IADD R20, R20, 0x1, -R10 ;  /* 0x000000011414e824 */ /* 0x000fe200078e0a0a */
[----:B------:R-:W-:Y:S01]  /*1980*/  ISETP.GT.U32.AND P6, PT, R10, R13, PT ;  /* 0x0000000d0a00720c */ /* 0x000fe20003fc4070 */
[----:B------:R-:W-:-:S02]  /*1990*/  VIADD R11, R16, 0x32 ;  /* 0x00000032100b7836 */ /* 0x000fc40000000000 */
[C---:B------:R-:W-:Y:S02]  /*19a0*/  VIADD R12, R16.reuse, 0x30 ;  /* 0x00000030100c7836 */ /* 0x040fe40000000000 */
[----:B------:R-:W-:Y:S01]  /*19b0*/  VIADD R6, R16, 0x2e ;  /* 0x0000002e10067836 */ /* 0x000fe20000000000 */
[----:B------:R-:W-:Y:S01]  /*19c0*/  IABS R21, R11 ;  /* 0x0000000b00157213 */ /* 0x000fe20000000000 */
[--C-:B------:R-:W-:Y:S01]  /*19d0*/  @!P3 IMAD.IADD R18, R18, 0x1, -R10.reuse ;  /* 0x000000011212b824 */ /* 0x100fe200078e0a0a */
[----:B------:R-:W-:Y:S01]  /*19e0*/  IABS R4, R12 ;  /* 0x0000000c00047213 */ /* 0x000fe20000000000 */
[--C-:B------:R-:W-:Y:S01]  /*19f0*/  @!P1 IMAD.IADD R15, R15, 0x1, -R10.reuse ;  /* 0x000000010f0f9824 */ /* 0x100fe200078e0a0a */
[----:B------:R-:W-:Y:S01]  /*1a00*/  IABS R0, R6 ;  /* 0x0000000600007213 */ /* 0x000fe20000000000 */
[----:B------:R-:W-:Y:S01]  /*1a10*/  @!P0 IMAD.IADD R14, R14, 0x1, -R10 ;  /* 0x000000010e0e8824 */ /* 0x000fe200078e0a0a */
[----:B------:R-:W-:Y:S01]  /*1a20*/  ISETP.GT.U32.AND P1, PT, R10, R18, PT ;  /* 0x000000120a00720c */ /* 0x000fe20003f24070 */
[----:B------:R-:W-:Y:S01]  /*1a30*/  IMAD.HI.U32 R22, R28, R21, RZ ;  /* 0x000000151c167227 */ /* 0x000fe200078e00ff */
[----:B------:R-:W-:-:S02]  /*1a40*/  ISETP.GE.AND P3, PT, R5, RZ, PT ;  /* 0x000000ff0500720c */ /* 0x000fc40003f66270 */
[----:B------:R-:W-:Y:S01]  /*1a50*/  ISETP.GT.U32.AND P0, PT, R10, R15, PT ;  /* 0x0000000f0a00720c */ /* 0x000fe20003f04070 */
[----:B------:R-:W-:-:S04]  /*1a60*/  IMAD.HI.U32 R8, R28, R4, RZ ;  /* 0x000000041c087227 */ /* 0x000fc800078e00ff */
[----:B------:R-:W-:Y:S01]  /*1a70*/  @!P6 IMAD.IADD R13, R13, 0x1, -R10 ;  /* 0x000000010d0de824 */ /* 0x000fe200078e0a0a */
[----:B------:R-:W-:Y:S01]  /*1a80*/  ISETP.GT.U32.AND P6, PT, R10, R14, PT ;  /* 0x0000000e0a00720c */ /* 0x000fe20003fc4070 */
[----:B------:R-:W-:Y:S02]  /*1a90*/  IMAD.MOV R22, RZ, RZ, -R22 ;  /* 0x000000ffff167224 */ /* 0x000fe400078e0a16 */
[----:B------:R-:W-:-:S04]  /*1aa0*/  IMAD.HI.U32 R7, R28, R0, RZ ;  /* 0x000000001c077227 */ /* 0x000fc800078e00ff */
[----:B------:R-:W-:Y:S02]  /*1ab0*/  IMAD.MOV R8, RZ, RZ, -R8 ;  /* 0x000000ffff087224 */ /* 0x000fe400078e0a08 */
[C---:B------:R-:W-:Y:S02]  /*1ac0*/  IMAD R5, R10.reuse, R22, R21 ;  /* 0x000000160a057224 */ /* 0x040fe400078e0215 */
[----:B------:R-:W-:Y:S02]  /*1ad0*/  IMAD.MOV R7, RZ, RZ, -R7 ;  /* 0x000000ffff077224 */ /* 0x000fe400078e0a07 */
[C---:B------:R-:W-:Y:S02]  /*1ae0*/  IMAD R4, R10.reuse, R8, R4 ;  /* 0x000000080a047224 */ /* 0x040fe400078e0204 */
[----:B------:R-:W-:Y:S01]  /*1af0*/  @!P2 IMAD.MOV R20, RZ, RZ, -R20 ;  /* 0x000000ffff14a224 */ /* 0x000fe200078e0a14 */
[C---:B------:R-:W-:Y:S01]  /*1b00*/  ISETP.GT.U32.AND P2, PT, R10.reuse, R5, PT ;  /* 0x000000050a00720c */ /* 0x040fe20003f44070 */
[----:B------:R-:W-:-:S02]  /*1b10*/  IMAD R0, R10, R7, R0 ;  /* 0x000000070a007224 */ /* 0x000fc400078e0200 */
[--C-:B------:R-:W-:Y:S01]  /*1b20*/  @!P1 IMAD.IADD R18, R18, 0x1, -R10.reuse ;  /* 0x0000000112129824 */ /* 0x100fe200078e0a0a */
[C---:B------:R-:W-:Y:S01]  /*1b30*/  ISETP.GT.U32.AND P1, PT, R10.reuse, R4, PT ;  /* 0x000000040a00720c */ /* 0x040fe20003f24070 */
[----:B------:R-:W-:Y:S01]  /*1b40*/  @!P5 IMAD.MOV R17, RZ, RZ, -R17 ;  /* 0x000000ffff11d224 */ /* 0x000fe200078e0a11 */
[----:B------:R-:W-:Y:S01]  /*1b50*/  ISETP.GT.U32.AND P5, PT, R10, R13, PT ;  /* 0x0000000d0a00720c */ /* 0x000fe20003fa4070 */
[--C-:B------:R-:W-:Y:S01]  /*1b60*/  @!P6 IMAD.IADD R14, R14, 0x1, -R10.reuse ;  /* 0x000000010e0ee824 */ /* 0x100fe200078e0a0a */
[----:B------:R-:W-:Y:S01]  /*1b70*/  ISETP.GT.U32.AND P6, PT, R10, R0, PT ;  /* 0x000000000a00720c */ /* 0x000fe20003fc4070 */
[----:B------:R-:W-:Y:S01]  /*1b80*/  VIADD R8, R16, 0x2a ;  /* 0x0000002a10087836 */ /* 0x000fe20000000000 */
[----:B------:R-:W-:Y:S01]  /*1b90*/  STL [R1+0x1558], R17 ;  /* 0x0015581101007387 */ /* 0x000fe20000100800 */
[--C-:B------:R-:W-:Y:S01]  /*1ba0*/  @!P0 IMAD.IADD R15, R15, 0x1, -R10.reuse ;  /* 0x000000010f0f8824 */ /* 0x100fe200078e0a0a */
[----:B------:R-:W-:Y:S01]  /*1bb0*/  ISETP.GE.AND P0, PT, R9, RZ, PT ;  /* 0x000000ff0900720c */ /* 0x000fe20003f06270 */
[----:B------:R-:W-:Y:S01]  /*1bc0*/  @!P2 IMAD.IADD R5, R5, 0x1, -R10 ;  /* 0x000000010505a824 */ /* 0x000fe200078e0a0a */
[----:B------:R-:W-:Y:S01]  /*1bd0*/  IABS R22, R8 ;  /* 0x0000000800167213 */ /* 0x000fe20000000000 */
[----:B------:R-:W-:Y:S01]  /*1be0*/  IMAD.MOV.U32 R24, RZ, RZ, R18 ;  /* 0x000000ffff187224 */ /* 0x000fe200078e0012 */
[----:B------:R-:W-:Y:S01]  /*1bf0*/  STL [R1+0x1550], R20 ;  /* 0x0015501401007387 */ /* 0x000fe20000100800 */
[--C-:B------:R-:W-:Y:S01]  /*1c00*/  @!P1 IMAD.IADD R4, R4, 0x1, -R10.reuse ;  /* 0x0000000104049824 */ /* 0x100fe200078e0a0a */
[----:B------:R-:W-:Y:S01]  /*1c10*/  ISETP.GE.AND P2, PT, R11, RZ, PT ;  /* 0x000000ff0b00720c */ /* 0x000fe20003f46270 */
[----:B------:R-:W-:Y:S01]  /*1c20*/  @!P5 IMAD.IADD R13, R13, 0x1, -R10 ;  /* 0x000000010d0dd824 */ /* 0x000fe200078e0a0a */
[----:B------:R-:W-:Y:S01]  /*1c30*/  ISETP.GE.AND P5, PT, R19, RZ, PT ;  /* 0x000000ff1300720c */ /* 0x000fe20003fa6270 */
[----:B-1----:R-:W-:Y:S01]  /*1c40*/  IMAD.MOV.U32 R3, RZ, RZ, R15 ;  /* 0x000000ffff037224 */ /* 0x002fe200078e000f */
[----:B------:R-:W-:Y:S01]  /*1c50*/  ISETP.GE.AND P1, PT, R12, RZ, PT ;  /* 0x000000ff0c00720c */ /* 0x000fe20003f26270 */
[----:B------:R-:W-:Y:S01]  /*1c60*/  @!P4 IMAD.MOV R24, RZ, RZ, -R24 ;  /* 0x000000ffff18c224 */ /* 0x000fe200078e0a18 */
[----:B------:R-:W-:Y:S01]  /*1c70*/  ISETP.GT.U32.AND P4, PT, R10, R5, PT ;  /* 0x000000050a00720c */ /* 0x000fe20003f84070 */
[----:B------:R-:W-:Y:S01]  /*1c80*/  @!P6 IMAD.IADD R0, R0, 0x1, -R10 ;  /* 0x000000010000e824 */ /* 0x000fe200078e0a0a */
[----:B------:R-:W-:Y:S01]  /*1c90*/  ISETP.GT.U32.AND P6, PT, R10, R4, PT ;  /* 0x000000040a00720c */ /* 0x000fe20003fc4070 */
[----:B------:R-:W-:Y:S01]  /*1ca0*/  VIADD R7, R16, 0x2c ;  /* 0x0000002c10077836 */ /* 0x000fe20000000000 */
[----:B------:R-:W-:Y:S01]  /*1cb0*/  STL [R1+0x8], R24 ;  /* 0x0000081801007387 */ /* 0x000fe20000100800 */
[----:B------:R-:W-:-:S02]  /*1cc0*/  IMAD.MOV.U32 R9, RZ, RZ, R22 ;  /* 0x000000ffff097224 */ /* 0x000fc400078e0016 */
[----:B------:R-:W-:Y:S01]  /*1cd0*/  @!P3 IMAD.MOV R3, RZ, RZ, -R3 ;  /* 0x000000ffff03b224 */ /* 0x000fe200078e0a03 */
[----:B------:R-:W-:Y:S01]  /*1ce0*/  IABS R21, R7 ;  /* 0x0000000700157213 */ /* 0x000fe20000000000 */
[----:B------:R-:W-:Y:S01]  /*1cf0*/  IMAD.HI.U32 R19, R28, R9, RZ ;  /* 0x000000091c137227 */ /* 0x000fe200078e00ff */
[----:B------:R-:W-:Y:S02]  /*1d00*/  ISETP.GT.U32.AND P3, PT, R10, R0, PT ;  /* 0x000000000a00720c */ /* 0x000fe40003f64070 */
[----:B------:R0:W-:Y:S01]  /*1d10*/  STL [R1+0xc], R3 ;  /* 0x00000c0301007387 */ /* 0x0001e20000100800 */
[----:B------:R-:W-:Y:S02]  /*1d20*/  IMAD.MOV.U32 R15, RZ, RZ, R14 ;  /* 0x000000ffff0f7224 */ /* 0x000fe400078e000e */
[----:B------:R-:W-:Y:S02]  /*1d30*/  VIADD R12, R16, 0x28 ;  /* 0x00000028100c7836 */ /* 0x000fe40000000000 */
[----:B------:R-:W-:-:S02]  /*1d40*/  IMAD.MOV R18, RZ, RZ, -R19 ;  /* 0x000000ffff127224 */ /* 0x000fc400078e0a13 */
[----:B------:R-:W-:Y:S01]  /*1d50*/  IMAD.HI.U32 R22, R28, R21, RZ ;  /* 0x000000151c167227 */ /* 0x000fe200078e00ff */
[----:B------:R-:W-:-:S03]  /*1d60*/  IABS R14, R12 ;  /* 0x0000000c000e7213 */ /* 0x000fc60000000000 */
[----:B0-----:R-:W-:Y:S02]  /*1d70*/  IMAD.MOV.U32 R3, RZ, RZ, R13 ;  /* 0x000000ffff037224 */ /* 0x001fe400078e000d */
[----:B------:R-:W-:Y:S02]  /*1d80*/  @!P0 IMAD.MOV R15, RZ, RZ, -R15 ;  /* 0x000000ffff0f8224 */ /* 0x000fe400078e0a0f */
[----:B------:R-:W-:Y:S01]  /*1d90*/  @!P5 IMAD.MOV R3, RZ, RZ, -R3 ;  /* 0x000000ffff03d224 */ /* 0x000fe200078e0a03 */
[----:B------:R-:W-:Y:S01]  /*1da0*/  ISETP.GE.AND P5, PT, R6, RZ, PT ;  /* 0x000000ff0600720c */ /* 0x000fe20003fa6270 */
[--C-:B------:R-:W-:Y:S01]  /*1db0*/  @!P4 IMAD.IADD R5, R5, 0x1, -R10.reuse ;  /* 0x000000010505c824 */ /* 0x100fe200078e0a0a */
[----:B------:R0:W-:Y:S01]  /*1dc0*/  STL [R1+0x10], R15 ;  /* 0x0000100f01007387 */ /* 0x0001e20000100800 */
[----:B------:R-:W-:Y:S02]  /*1dd0*/  IMAD R9, R10, R18, R9 ;  /* 0x000000120a097224 */ /* 0x000fe400078e0209 */
[----:B------:R-:W-:Y:S01]  /*1de0*/  @!P6 IMAD.IADD R4, R4, 0x1, -R10 ;  /* 0x000000010404e824 */ /* 0x000fe200078e0a0a */
[----:B------:R1:W-:Y:S01]  /*1df0*/  STL [R1+0x14], R3 ;  /* 0x0000140301007387 */ /* 0x0003e20000100800 */
[----:B------:R-:W-:Y:S01]  /*1e00*/  IMAD.MOV R22, RZ, RZ, -R22 ;  /* 0x000000ffff167224 */ /* 0x000fe200078e0a16 */
[----:B------:R-:W-:Y:S01]  /*1e10*/  ISETP.GT.U32.AND P4, PT, R10, R9, PT ;  /* 0x000000090a00720c */ /* 0x000fe20003f84070 */
[----:B------:R-:W-:Y:S01]  /*1e20*/  @!P3 IMAD.IADD R0, R0, 0x1, -R10 ;  /* 0x000000010000b824 */ /* 0x000fe200078e0a0a */
[----:B------:R-:W-:Y:S01]  /*1e30*/  ISETP.GE.AND P6, PT, R7, RZ, PT ;  /* 0x000000ff0700720c */ /* 0x000fe20003fc6270 */
[----:B------:R-:W-:Y:S01]  /*1e40*/  IMAD R11, R10, R22, R21 ;  /* 0x000000160a0b7224 */ /* 0x000fe200078e0215 */
[----:B------:R-:W-:Y:S01]  /*1e50*/  ISETP.GE.AND P3, PT, R8, RZ, PT ;  /* 0x000000ff0800720c */ /* 0x000fe20003f66270 */
[----:B0-----:R-:W-:-:S02]  /*1e60*/  IMAD.MOV.U32 R15, RZ, RZ, R5 ;  /* 0x000000ffff0f7224 */ /* 0x001fc400078e0005 */
[----:B------:R-:W-:Y:S01]  /*1e70*/  IMAD.HI.U32 R7, R28, R14, RZ ;  /* 0x0000000e1c077227 */ /* 0x000fe200078e00ff */
[----:B------:R-:W-:-:S03]  /*1e80*/  ISETP.GT.U32.AND P0, PT, R10, R11, PT ;  /* 0x0000000b0a00720c */ /* 0x000fc60003f04070 */
[----:B-1----:R-:W-:Y:S02]  /*1e90*/  IMAD.MOV.U32 R3, RZ, RZ, R4 ;  /* 0x000000ffff037224 */ /* 0x002fe400078e0004 */
[----:B------:R-:W-:Y:S02]  /*1ea0*/  @!P2 IMAD.MOV R15, RZ, RZ, -R15 ;  /* 0x000000ffff0fa224 */ /* 0x000fe400078e0a0f */
[----:B------:R-:W-:Y:S02]  /*1eb0*/  @!P1 IMAD.MOV R3, RZ, RZ, -R3 ;  /* 0x000000ffff039224 */ /* 0x000fe400078e0a03 */
[----:B------:R-:W-:Y:S01]  /*1ec0*/  IMAD.MOV R7, RZ, RZ, -R7 ;  /* 0x000000ffff077224 */ /* 0x000fe200078e0a07 */
[----:B------:R0:W-:Y:S01]  /*1ed0*/  STL [R1+0x20], R15 ;  /* 0x0000200f01007387 */ /* 0x0001e20000100800 */
[----:B------:R-:W-:Y:S02]  /*1ee0*/  @!P4 IMAD.IADD R9, R9, 0x1, -R10 ;  /* 0x000000010909c824 */ /* 0x000fe400078e0a0a */
[C---:B------:R-:W-:Y:S01]  /*1ef0*/  IMAD R7, R10.reuse, R7, R14 ;  /* 0x000000070a077224 */ /* 0x040fe200078e020e */
[----:B------:R1:W-:Y:S01]  /*1f00*/  STL [R1+0x24], R3 ;  /* 0x0000240301007387 */ /* 0x0003e20000100800 */
[----:B------:R-:W-:Y:S01]  /*1f10*/  @!P0 IMAD.IADD R11, R11, 0x1, -R10 ;  /* 0x000000010b0b8824 */ /* 0x000fe200078e0a0a */
[----:B------:R-:W-:Y:S01]  /*1f20*/  ISETP.GT.U32.AND P1, PT, R10, R9, PT ;  /* 0x000000090a00720c */ /* 0x000fe20003f24070 */
[----:B------:R-:W-:Y:S01]  /*1f30*/  VIADD R6, R16, 0x26 ;  /* 0x0000002610067836 */ /* 0x000fe20000000000 */
[----:B------:R-:W-:Y:S01]  /*1f40*/  ISETP.GE.AND P0, PT, R12, RZ, PT ;  /* 0x000000ff0c00720c */ /* 0x000fe20003f06270 */
[----:B------:R-:W-:Y:S01]  /*1f50*/  VIADD R5, R16, 0x24 ;  /* 0x0000002410057836 */ /* 0x000fe20000000000 */
[----:B------:R-:W-:Y:S01]  /*1f60*/  ISETP.GT.U32.AND P2, PT, R10, R11, PT ;  /* 0x0000000b0a00720c */ /* 0x000fe20003f44070 */
[C---:B------:R-:W-:Y:S01]  /*1f70*/  VIADD R4, R16.reuse, 0x22 ;  /* 0x0000002210047836 */ /* 0x040fe20000000000 */
[----:B------:R-:W-:Y:S01]  /*1f80*/  IABS R13, R6 ;  /* 0x00000006000d7213 */ /* 0x000fe20000000000 */
[----:B0-----:R-:W-:Y:S01]  /*1f90*/  VIADD R15, R16, 0x1e ;  /* 0x0000001e100f7836 */ /* 0x001fe20000000000 */
[----:B------:R-:W-:Y:S01]  /*1fa0*/  IABS R14, R5 ;  /* 0x00000005000e7213 */ /* 0x000fe20000000000 */
[----:B-1----:R-:W-:Y:S01]  /*1fb0*/  IMAD.MOV.U32 R3, RZ, RZ, R0 ;  /* 0x000000ffff037224 */ /* 0x002fe200078e0000 */
[----:B------:R-:W-:Y:S01]  /*1fc0*/  IABS R8, R4 ;  /* 0x0000000400087213 */ /* 0x000fe20000000000 */
[----:B------:R-:W-:Y:S01]  /*1fd0*/  IMAD.HI.U32 R0, R28, R13, RZ ;  /* 0x0000000d1c007227 */ /* 0x000fe200078e00ff */
[----:B------:R-:W-:-:S03]  /*1fe0*/  ISETP.GE.AND P4, PT, R6, RZ, PT ;  /* 0x000000ff0600720c */ /* 0x000fc60003f86270 */
[----:B------:R-:W-:Y:S01]  /*1ff0*/  @!P5 IMAD.MOV R3, RZ, RZ, -R3 ;  /* 0x000000ffff03d224 */ /* 0x000fe200078e0a03 */
[----:B------:R-:W-:Y:S01]  /*2000*/  ISETP.GT.U32.AND P5, PT, R10, R7, PT ;  /* 0x000000070a00720c */ /* 0x000fe20003fa4070 */
[--C-:B------:R-:W-:Y:S01]  /*2010*/  @!P1 IMAD.IADD R9, R9, 0x1, -R10.reuse ;  /* 0x0000000109099824 */ /* 0x100fe200078e0a0a */
[----:B------:R-:W-:Y:S01]  /*2020*/  ISETP.GE.AND P1, PT, R4, RZ, PT ;  /* 0x000000ff0400720c */ /* 0x000fe20003f26270 */
[----:B------:R-:W-:Y:S01]  /*2030*/  IMAD.HI.U32 R4, R28, R14, RZ ;  /* 0x0000000e1c047227 */ /* 0x000fe200078e00ff */
[----:B------:R0:W-:Y:S03]  /*2040*/  STL [R1+0x28], R3 ;  /* 0x0000280301007387 */ /* 0x0001e60000100800 */
[----:B------:R-:W-:Y:S01]  /*2050*/  @!P2 IMAD.IADD R11, R11, 0x1, -R10 ;  /* 0x000000010b0ba824 */ /* 0x000fe200078e0a0a */
[----:B------:R-:W-:Y:S01]  /*2060*/  ISETP.GE.AND P2, PT, R5, RZ, PT ;  /* 0x000000ff0500720c */ /* 0x000fe20003f46270 */
[----:B------:R-:W-:-:S02]  /*2070*/  IMAD.MOV R0, RZ, RZ, -R0 ;  /* 0x000000ffff007224 */ /* 0x000fc400078e0a00 */
[----:B------:R-:W-:Y:S02]  /*2080*/  IMAD.MOV R4, RZ, RZ, -R4 ;  /* 0x000000ffff047224 */ /* 0x000fe400078e0a04 */
[----:B------:R-:W-:Y:S02]  /*2090*/  @!P5 IMAD.IADD R7, R7, 0x1, -R10 ;  /* 0x000000010707d824 */ /* 0x000fe400078e0a0a */
[C---:B------:R-:W-:Y:S02]  /*20a0*/  IMAD R13, R10.reuse, R0, R13 ;  /* 0x000000000a0d7224 */ /* 0x040fe400078e020d */
[----:B------:R-:W-:Y:S01]  /*20b0*/  IMAD.MOV.U32 R12, RZ, RZ, R11 ;  /* 0x000000ffff0c7224 */ /* 0x000fe200078e000b */
[C---:B------:R-:W-:Y:S01]  /*20c0*/  ISETP.GT.U32.AND P5, PT, R10.reuse, R7, PT ;  /* 0x000000070a00720c */ /* 0x040fe20003fa4070 */
[C---:B------:R-:W-:Y:S01]  /*20d0*/  IMAD R14, R10.reuse, R4, R14 ;  /* 0x000000040a0e7224 */ /* 0x040fe200078e020e */
[----:B------:R-:W-:Y:S01]  /*20e0*/  IABS R4, R2 ;  /* 0x0000000200047213 */ /* 0x000fe20000000000 */
[----:B------:R-:W-:Y:S01]  /*20f0*/  @!P6 IMAD.MOV R12, RZ, RZ, -R12 ;  /* 0x000000ffff0ce224 */ /* 0x000fe200078e0a0c */
[----:B------:R-:W-:Y:S01]  /*2100*/  ISETP.GT.U32.AND P6, PT, R10, R13, PT ;  /* 0x0000000d0a00720c */ /* 0x000fe20003fc4070 */
[----:B------:R-:W-:-:S02]  /*2110*/  VIADD R5, R16, 0x20 ;  /* 0x0000002010057836 */ /* 0x000fc40000000000 */
[----:B0-----:R-:W-:Y:S01]  /*2120*/  IMAD.MOV.U32 R3, RZ, RZ, R9 ;  /* 0x000000ffff037224 */ /* 0x001fe200078e0009 */
[----:B------:R0:W-:Y:S01]  /*2130*/  STL [R1+0x2c], R12 ;  /* 0x00002c0c01007387 */ /* 0x0001e20000100800 */
[----:B------:R-:W-:Y:S01]  /*2140*/  IMAD.HI.U32 R0, R28, R8, RZ ;  /* 0x000000081c007227 */ /* 0x000fe200078e00ff */
[----:B------:R-:W-:-:S03]  /*2150*/  IABS R6, R5 ;  /* 0x0000000500067213 */ /* 0x000fc60000000000 */
[--C-:B------:R-:W-:Y:S01]  /*2160*/  @!P5 IMAD.IADD R7, R7, 0x1, -R10.reuse ;  /* 0x000000010707d824 */ /* 0x100fe200078e0a0a */
[----:B------:R-:W-:Y:S01]  /*2170*/  ISETP.GT.U32.AND P5, PT, R10, R14, PT ;  /* 0x0000000e0a00720c */ /* 0x000fe20003fa4070 */
[----:B------:R-:W-:Y:S01]  /*2180*/  @!P3 IMAD.MOV R3, RZ, RZ, -R3 ;  /* 0x000000ffff03b224 */ /* 0x000fe200078e0a03 */
[----:B------:R-:W-:Y:S01]  /*2190*/  ISETP.GE.AND P3, PT, R5, RZ, PT ;  /* 0x000000ff0500720c */ /* 0x000fe20003f66270 */
[--C-:B------:R-:W-:Y:S01]  /*21a0*/  @!P6 IMAD.IADD R13, R13, 0x1, -R10.reuse ;  /* 0x000000010d0de824 */ /* 0x100fe200078e0a0a */
[----:B------:R-:W-:Y:S01]  /*21b0*/  IABS R5, R15 ;  /* 0x0000000f00057213 */ /* 0x000fe20000000000 */
[----:B------:R-:W-:Y:S01]  /*21c0*/  IMAD.HI.U32 R9, R28, R6, RZ ;  /* 0x000000061c097227 */ /* 0x000fe200078e00ff */
[----:B------:R1:W-:Y:S02]  /*21d0*/  STL [R1+0x30], R3 ;  /* 0x0000300301007387 */ /* 0x0003e40000100800 */
[----:B------:R-:W-:Y:S01]  /*21e0*/  ISETP.GT.U32.AND P6, PT, R10, R13, PT ;  /* 0x0000000d0a00720c */ /* 0x000fe20003fc4070 */
[----:B0-----:R-:W-:Y:S01]  /*21f0*/  IMAD.HI.U32 R12, R28, R5, RZ ;  /* 0x000000051c0c7227 */ /* 0x001fe200078e00ff */
[----:B------:R0:W-:Y:S03]  /*2200*/  STL [R1+0x1524], R2 ;  /* 0x0015240201007387 */ /* 0x0001e60000100800 */
[----:B------:R-:W-:-:S02]  /*2210*/  @!P5 IMAD.IADD R14, R14, 0x1, -R10 ;  /* 0x000000010e0ed824 */ /* 0x000fc400078e0a0a */
[----:B------:R-:W-:Y:S02]  /*2220*/  IMAD.MOV R9, RZ, RZ, -R9 ;  /* 0x000000ffff097224 */ /* 0x000fe400078e0a09 */
[----:B------:R-:W-:Y:S01]  /*2230*/  IMAD.MOV R12, RZ, RZ, -R12 ;  /* 0x000000ffff0c7224 */ /* 0x000fe200078e0a0c */
[C---:B------:R-:W-:Y:S01]  /*2240*/  ISETP.GT.U32.AND P5, PT, R10.reuse, R14, PT ;  /* 0x0000000e0a00720c */ /* 0x040fe20003fa4070 */
[C---:B------:R-:W-:Y:S02]  /*2250*/  IMAD R6, R10.reuse, R9, R6 ;  /* 0x000000090a067224 */ /* 0x040fe400078e0206 */
[----:B------:R-:W-:Y:S02]  /*2260*/  IMAD.MOV R0, RZ, RZ, -R0 ;  /* 0x000000ffff007224 */ /* 0x000fe400078e0a00 */
[C---:B------:R-:W-:Y:S02]  /*2270*/  IMAD R5, R10.reuse, R12, R5 ;  /* 0x0000000c0a057224 */ /* 0x040fe400078e0205 */
[----:B------:R-:W-:Y:S01]  /*2280*/  @!P6 IMAD.IADD R13, R13, 0x1, -R10 ;  /* 0x000000010d0de824 */ /* 0x000fe200078e0a0a */
[C---:B------:R-:W-:Y:S01]  /*2290*/  ISETP.GT.U32.AND P6, PT, R10.reuse, R6, PT ;  /* 0x000000060a00720c */ /* 0x040fe20003fc4070 */
[----:B------:R-:W-:-:S02]  /*22a0*/  IMAD R8, R10, R0, R8 ;  /* 0x000000000a087224 */ /* 0x000fc400078e0208 */
[----:B-1----:R-:W-:Y:S02]  /*22b0*/  IMAD.MOV.U32 R3, RZ, RZ, R7 ;  /* 0x000000ffff037224 */ /* 0x002fe400078e0007 */
[--C-:B------:R-:W-:Y:S01]  /*22c0*/  @!P5 IMAD.IADD R14, R14, 0x1, -R10.reuse ;  /* 0x000000010e0ed824 */ /* 0x100fe200078e0a0a */
[C---:B------:R-:W-:Y:S01]  /*22d0*/  ISETP.GT.U32.AND P5, PT, R10.reuse, R5, PT ;  /* 0x000000050a00720c */ /* 0x040fe20003fa4070 */
[----:B------:R-:W-:Y:S01]  /*22e0*/  @!P0 IMAD.MOV R3, RZ, RZ, -R3 ;  /* 0x000000ffff038224 */ /* 0x000fe200078e0a03 */
[----:B------:R-:W-:Y:S01]  /*22f0*/  ISETP.GT.U32.AND P0, PT, R10, R8, PT ;  /* 0x000000080a00720c */ /* 0x000fe20003f04070 */
[C---:B------:R-:W-:Y:S01]  /*2300*/  VIADD R0, R16.reuse, 0x1c ;  /* 0x0000001c10007836 */ /* 0x040fe20000000000 */
[----:B------:R-:W1:Y:S01]  /*2310*/  I2F.RP R7, R4 ;  /* 0x0000000400077306 */ /* 0x000e620000209400 */
[----:B------:R-:W-:Y:S01]  /*2320*/  VIADD R9, R16, 0x1a ;  /* 0x0000001a10097836 */ /* 0x000fe20000000000 */
[----:B------:R-:W-:Y:S01]  /*2330*/  STL [R1+0x44], R3 ;  /* 0x0000440301007387 */ /* 0x000fe20000100800 */
[----:B0-----:R-:W-:Y:S01]  /*2340*/  IMAD.MOV.U32 R2, RZ, RZ, R13 ;  /* 0x000000ffff027224 */ /* 0x001fe200078e000d */
[----:B------:R-:W-:Y:S01]  /*2350*/  IABS R11, R0 ;  /* 0x00000000000b7213 */ /* 0x000fe20000000000 */
[----:B------:R-:W-:Y:S01]  /*2360*/  @!P6 IMAD.IADD R6, R6, 0x1, -R10 ;  /* 0x000000010606e824 */ /* 0x000fe200078e0a0a */
[----:B------:R-:W-:Y:S01]  /*2370*/  IABS R22, R9 ;  /* 0x0000000900167213 */ /* 0x000fe20000000000 */
[----:B------:R-:W-:Y:S01]  /*2380*/  @!P4 IMAD.MOV R2, RZ, RZ, -R2 ;  /* 0x000000ffff02c224 */ /* 0x000fe200078e0a02 */
[----:B------:R-:W-:Y:S01]  /*2390*/  ISETP.GE.AND P4, PT, R15, RZ, PT ;  /* 0x000000ff0f00720c */ /* 0x000fe20003f86270 */
[--C-:B------:R-:W-:Y:S01]  /*23a0*/  @!P5 IMAD.IADD R5, R5, 0x1, -R10.reuse ;  /* 0x000000010505d824 */ /* 0x100fe200078e0a0a */
[----:B------:R-:W-:Y:S01]  /*23b0*/  ISETP.GT.U32.AND P6, PT, R10, R6, PT ;  /* 0x000000060a00720c */ /* 0x000fe20003fc4070 */
[----:B------:R-:W-:Y:S01]  /*23c0*/  @!P0 IMAD.IADD R8, R8, 0x1, -R10 ;  /* 0x0000000108088824 */ /* 0x000fe200078e0a0a */
[----:B------:R0:W-:Y:S01]  /*23d0*/  STL [R1+0x40], R2 ;  /* 0x0000400201007387 */ /* 0x0001e20000100800 */
[----:B------:R-:W-:Y:S01]  /*23e0*/  IMAD.HI.U32 R12, R28, R11, RZ ;  /* 0x0000000b1c0c7227 */ /* 0x000fe200078e00ff */
[C---:B------:R-:W-:Y:S01]  /*23f0*/  ISETP.GT.U32.AND P5, PT, R10.reuse, R5, PT ;  /* 0x000000050a00720c */ /* 0x040fe20003fa4070 */
[----:B-1----:R-:W1:Y:S01]  /*2400*/  MUFU.RCP R7, R7 ;  /* 0x0000000700077308 */ /* 0x002e620000001000 */
[----:B------:R-:W-:Y:S01]  /*2410*/  ISETP.GT.U32.AND P0, PT, R10, R8, PT ;  /* 0x000000080a00720c */ /* 0x000fe20003f04070 */
[----:B------:R-:W-:-:S04]  /*2420*/  IMAD.HI.U32 R13, R28, R22, RZ ;  /* 0x000000161c0d7227 */ /* 0x000fc800078e00ff */
[----:B------:R-:W-:Y:S02]  /*2430*/  IMAD.MOV R12, RZ, RZ, -R12 ;  /* 0x000000ffff0c7224 */ /* 0x000fe400078e0a0c */
[----:B0-----:R-:W-:Y:S02]  /*2440*/  IMAD.MOV.U32 R2, RZ, RZ, R14 ;  /* 0x000000ffff027224 */ /* 0x001fe400078e000e */
[----:B------:R-:W-:Y:S02]  /*2450*/  IMAD.MOV R13, RZ, RZ, -R13 ;  /* 0x000000ffff0d7224 */ /* 0x000fe400078e0a0d */
[----:B------:R-:W-:Y:S01]  /*2460*/  @!P2 IMAD.MOV R2, RZ, RZ, -R2 ;  /* 0x000000ffff02a224 */ /* 0x000fe200078e0a02 */
[----:B------:R-:W-:Y:S01]  /*2470*/  ISETP.GE.AND P2, PT, R0, RZ, PT ;  /* 0x000000ff0000720c */ /* 0x000fe20003f46270 */
[C---:B------:R-:W-:Y:S02]  /*2480*/  IMAD R0, R10.reuse, R12, R11 ;  /* 0x0000000c0a007224 */ /* 0x040fe400078e020b */
[----:B------:R-:W-:Y:S01]  /*2490*/  IMAD R22, R10, R13, R22 ;  /* 0x0000000d0a167224 */ /* 0x000fe200078e0216 */
[----:B------:R0:W-:Y:S01]  /*24a0*/  STL [R1+0x3c], R2 ;  /* 0x00003c0201007387 */ /* 0x0001e20000100800 */
[--C-:B------:R-:W-:Y:S01]  /*24b0*/  @!P6 IMAD.IADD R6, R6, 0x1, -R10.reuse ;  /* 0x000000010606e824 */ /* 0x100fe200078e0a0a */
[C---:B------:R-:W-:Y:S01]  /*24c0*/  ISETP.GT.U32.AND P6, PT, R10.reuse, R0, PT ;  /* 0x000000000a00720c */ /* 0x040fe20003fc4070 */
[--C-:B------:R-:W-:Y:S01]  /*24d0*/  @!P5 IMAD.IADD R5, R5, 0x1, -R10.reuse ;  /* 0x000000010505d824 */ /* 0x100fe200078e0a0a */
[----:B------:R-:W-:Y:S01]  /*24e0*/  ISETP.GT.U32.AND P5, PT, R10, R22, PT ;  /* 0x000000160a00720c */ /* 0x000fe20003fa4070 */
[----:B------:R-:W-:Y:S01]  /*24f0*/  @!P0 IMAD.IADD R8, R8, 0x1, -R10 ;  /* 0x0000000108088824 */ /* 0x000fe200078e0a0a */
[----:B------:R-:W-:Y:S01]  /*2500*/  ISETP.GE.AND P0, PT, R9, RZ, PT ;  /* 0x000000ff0900720c */ /* 0x000fe20003f06270 */
[----:B------:R-:W-:-:S02]  /*2510*/  VIADD R24, R16, 0x18 ;  /* 0x0000001810187836 */ /* 0x000fc40000000000 */
[----:B------:R-:W-:Y:S02]  /*2520*/  IMAD.MOV.U32 R3, RZ, RZ, R6 ;  /* 0x000000ffff037224 */ /* 0x000fe400078e0006 */
[----:B0-----:R-:W-:Y:S02]  /*2530*/  IMAD.MOV.U32 R2, RZ, RZ, R8 ;  /* 0x000000ffff027224 */ /* 0x001fe400078e0008 */
[----:B------:R-:W-:Y:S02]  /*2540*/  VIADD R18, R16, 0x16 ;  /* 0x0000001610127836 */ /* 0x000fe40000000000 */
[----:B------:R-:W-:Y:S01]  /*2550*/  @!P1 IMAD.MOV R2, RZ, RZ, -R2 ;  /* 0x000000ffff029224 */ /* 0x000fe200078e0a02 */
[----:B------:R-:W-:Y:S01]  /*2560*/  ISETP.GE.AND P1, PT, R24, RZ, PT ;  /* 0x000000ff1800720c */ /* 0x000fe20003f26270 */
[----:B------:R-:W-:Y:S01]  /*2570*/  @!P3 IMAD.MOV R3, RZ, RZ, -R3 ;  /* 0x000000ffff03b224 */ /* 0x000fe200078e0a03 */
[----:B------:R-:W-:Y:S01]  /*2580*/  IABS R24, R24 ;  /* 0x0000001800187213 */ /* 0x000fe20000000000 */
[--C-:B------:R-:W-:Y:S01]  /*2590*/  @!P6 IMAD.IADD R0, R0, 0x1, -R10.reuse ;  /* 0x000000010000e824 */ /* 0x100fe200078e0a0a */
[----:B------:R-:W-:Y:S01]  /*25a0*/  ISETP.GE.AND P3, PT, R18, RZ, PT ;  /* 0x000000ff1200720c */ /* 0x000fe20003f66270 */
[----:B------:R-:W-:Y:S01]  /*25b0*/  @!P5 IMAD.IADD R22, R22, 0x1, -R10 ;  /* 0x000000011616d824 */ /* 0x000fe200078e0a0a */
[----:B------:R-:W-:Y:S01]  /*25c0*/  IABS R18, R18 ;  /* 0x0000001200127213 */ /* 0x000fe20000000000 */
[----:B------:R-:W-:Y:S01]  /*25d0*/  IMAD.HI.U32 R6, R28, R24, RZ ;  /* 0x000000181c067227 */ /* 0x000fe200078e00ff */
[C---:B------:R-:W-:Y:S01]  /*25e0*/  ISETP.GT.U32.AND P6, PT, R10.reuse, R0, PT ;  /* 0x000000000a00720c */ /* 0x040fe20003fc4070 */
[----:B------:R0:W-:Y:S01]  /*25f0*/  STL [R1+0x38], R2 ;  /* 0x0000380201007387 */ /* 0x0001e20000100800 */
[----:B------:R-:W-:Y:S01]  /*2600*/  ISETP.GT.U32.AND P5, PT, R10, R22, PT ;  /* 0x000000160a00720c */ /* 0x000fe20003fa4070 */
[----:B------:R-:W-:-:S02]  /*2610*/  IMAD.HI.U32 R9, R28, R18, RZ ;  /* 0x000000121c097227 */ /* 0x000fc400078e00ff */
[----:B------:R-:W2:Y:S02]  /*2620*/  LDL R20, [R1+0x14b8] ;  /* 0x0014b80001147983 */ /* 0x000ea40000100800 */
[----:B------:R-:W-:Y:S02]  /*2630*/  IMAD.MOV R6, RZ, RZ, -R6 ;  /* 0x000000ffff067224 */ /* 0x000fe400078e0a06 */
[----:B------:R-:W-:Y:S02]  /*2640*/  IMAD.MOV R9, RZ, RZ, -R9 ;  /* 0x000000ffff097224 */ /* 0x000fe400078e0a09 */
[C---:B------:R-:W-:Y:S02]  /*2650*/  IMAD R24, R10.reuse, R6, R24 ;  /* 0x000000060a187224 */ /* 0x040fe400078e0218 */
[----:B------:R-:W-:Y:S02]  /*2660*/  IMAD R18, R10, R9, R18 ;  /* 0x000000090a127224 */ /* 0x000fe400078e0212 */
[--C-:B------:R-:W-:Y:S01]  /*2670*/  @!P6 IMAD.IADD R0, R0, 0x1, -R10.reuse ;  /* 0x000000010000e824 */ /* 0x100fe200078e0a0a */
[----:B------:R-:W-:Y:S01]  /*2680*/  ISETP.GT.U32.AND P6, PT, R10, R24, PT ;  /* 0x000000180a00720c */ /* 0x000fe20003fc4070 */
[----:B------:R-:W-:Y:S01]  /*2690*/  @!P5 IMAD.IADD R22, R22, 0x1, -R10 ;  /* 0x000000011616d824 */ /* 0x000fe200078e0a0a */
[----:B------:R-:W-:Y:S01]  /*26a0*/  ISETP.GT.U32.AND P5, PT, R10, R18, PT ;  /* 0x000000120a00720c */ /* 0x000fe20003fa4070 */
[----:B0-----:R-:W-:-:S02]  /*26b0*/  VIADD R2, R16, 0x14 ;  /* 0x0000001410027836 */ /* 0x001fc40000000000 */
[----:B------:R-:W-:Y:S02]  /*26c0*/  VIADD R13, R16, 0x12 ;  /* 0x00000012100d7836 */ /* 0x000fe40000000000 */
[----:B------:R-:W-:Y:S02]  /*26d0*/  IMAD.MOV.U32 R25, RZ, RZ, R27 ;  /* 0x000000ffff197224 */ /* 0x000fe400078e001b */
[----:B---3--:R-:W-:Y:S02]  /*26e0*/  IMAD.MOV.U32 R21, RZ, RZ, R26 ;  /* 0x000000ffff157224 */ /* 0x008fe400078e001a */
[----:B-1----:R-:W-:Y:S02]  /*26f0*/  VIADD R7, R7, 0xffffffe ;  /* 0x0ffffffe07077836 */ /* 0x002fe40000000000 */
[--C-:B------:R-:W-:Y:S02]  /*2700*/  @!P6 IMAD.IADD R24, R24, 0x1, -R10.reuse ;  /* 0x000000011818e824 */ /* 0x100fe400078e0a0a */
[----:B------:R-:W-:Y:S01]  /*2710*/  @!P5 IMAD.IADD R18, R18, 0x1, -R10 ;  /* 0x000000011212d824 */ /* 0x000fe200078e0a0a */
[----:B------:R-:W-:Y:S01]  /*2720*/  IABS R19, R2 ;  /* 0x0000000200137213 */ /* 0x000fe20000000000 */
[----:B------:R-:W-:Y:S01]  /*2730*/  STL [R1], R2 ;  /* 0x0000000201007387 */ /* 0x000fe20000100800 */
[----:B------:R-:W-:Y:S01]  /*2740*/  ISETP.GT.U32.AND P6, PT, R10, R24, PT ;  /* 0x000000180a00720c */ /* 0x000fe20003fc4070 */
[----:B------:R-:W-:Y:S01]  /*2750*/  VIADD R12, R16, 0x10 ;  /* 0x00000010100c7836 */ /* 0x000fe20000000000 */
[----:B------:R-:W-:Y:S01]  /*2760*/  ISETP.GT.U32.AND P5, PT, R10, R18, PT ;  /* 0x000000120a00720c */ /* 0x000fe20003fa4070 */
[----:B------:R0:W-:Y:S01]  /*2770*/  STL [R1+0x34], R3 ;  /* 0x0000340301007387 */ /* 0x0001e20000100800 */
[----:B------:R-:W-:Y:S01]  /*2780*/  VIADD R11, R16, 0xe ;  /* 0x0000000e100b7836 */ /* 0x000fe20000000000 */
[----:B------:R-:W1:Y:S01]  /*2790*/  F2I.FTZ.U32.TRUNC.NTZ R7, R7 ;  /* 0x0000000700077305 */ /* 0x000e62000021f000 */
[----:B------:R-:W-:Y:S01]  /*27a0*/  IMAD.HI.U32 R8, R28, R19, RZ ;  /* 0x000000131c087227 */ /* 0x000fe200078e00ff */
[----:B------:R-:W-:Y:S02]  /*27b0*/  STL [R1+0x58], R13 ;  /* 0x0000580d01007387 */ /* 0x000fe40000100800 */
[----:B------:R-:W-:Y:S01]  /*27c0*/  IABS R9, R11 ;  /* 0x0000000b00097213 */ /* 0x000fe20000000000 */
[----:B0-----:R-:W-:Y:S01]  /*27d0*/  VIADD R3, R16, 0xc ;  /* 0x0000000c10037836 */ /* 0x001fe20000000000 */
[----:B------:R-:W-:Y:S01]  /*27e0*/  STL [R1+0x5c], R12 ;  /* 0x00005c0c01007387 */ /* 0x000fe20000100800 */
[----:B------:R-:W-:-:S02]  /*27f0*/  IMAD.MOV R8, RZ, RZ, -R8 ;  /* 0x000000ffff087224 */ /* 0x000fc400078e0a08 */
[----:B------:R-:W-:Y:S01]  /*2800*/  VIADD R2, R16, 0xa ;  /* 0x0000000a10027836 */ /* 0x000fe20000000000 */
[----:B------:R0:W-:Y:S01]  /*2810*/  STL [R1+0x68], R11 ;  /* 0x0000680b01007387 */ /* 0x0001e20000100800 */
[--C-:B------:R-:W-:Y:S02]  /*2820*/  @!P6 IMAD.IADD R24, R24, 0x1, -R10.reuse ;  /* 0x000000011818e824 */ /* 0x100fe400078e0a0a */
[----:B------:R-:W-:Y:S01]  /*2830*/  IMAD R19, R10, R8, R19 ;  /* 0x000000080a137224 */ /* 0x000fe200078e0213 */
[----:B------:R-:W-:Y:S01]  /*2840*/  STL [R1+0x64], R3 ;  /* 0x0000640301007387 */ /* 0x000fe20000100800 */
[----:B------:R-:W-:Y:S01]  /*2850*/  IMAD.MOV.U32 R23, RZ, RZ, R25 ;  /* 0x000000ffff177224 */ /* 0x000fe200078e0019 */
[----:B0-----:R-:W-:Y:S01]  /*2860*/  IABS R11, R3 ;  /* 0x00000003000b7213 */ /* 0x001fe20000000000 */
[----:B------:R-:W-:Y:S01]  /*2870*/  @!P5 IMAD.IADD R18, R18, 0x1, -R10 ;  /* 0x000000011212d824 */ /* 0x000fe200078e0a0a */
[----:B------:R0:W-:Y:S01]  /*2880*/  STL [R1+0x60], R2 ;  /* 0x0000600201007387 */ /* 0x0001e20000100800 */
[----:B------:R-:W-:Y:S01]  /*2890*/  IABS R27, R2 ;  /* 0x00000002001b7213 */ /* 0x000fe20000000000 */
[----:B------:R-:W-:-:S02]  /*28a0*/  VIADD R25, R16, 0x8 ;  /* 0x0000000810197836 */ /* 0x000fc40000000000 */
[----:B------:R-:W-:Y:S01]  /*28b0*/  IMAD.HI.U32 R8, R28, R11, RZ ;  /* 0x0000000b1c087227 */ /* 0x000fe200078e00ff */
[----:B------:R-:W-:Y:S03]  /*28c0*/  STL [R1+0x155c], R24 ;  /* 0x00155c1801007387 */ /* 0x000fe60000100800 */
[----:B0-----:R-:W-:Y:S01]  /*28d0*/  VIADD R2, R16, 0x6 ;  /* 0x0000000610027836 */ /* 0x001fe20000000000 */
[----:B------:R-:W-:Y:S01]  /*28e0*/  STL [R1+0x1560], R18 ;  /* 0x0015601201007387 */ /* 0x000fe20000100800 */
[----:B------:R-:W-:Y:S01]  /*28f0*/  IMAD.MOV R8, RZ, RZ, -R8 ;  /* 0x000000ffff087224 */ /* 0x000fe200078e0a08 */
[----:B------:R-:W-:Y:S02]  /*2900*/  IABS R26, R25 ;  /* 0x00000019001a7213 */ /* 0x000fe40000000000 */
[----:B------:R0:W-:Y:S01]  /*2910*/  STL [R1+0x48], R25 ;  /* 0x0000481901007387 */ /* 0x0001e20000100800 */
[----:B------:R-:W-:-:S03]  /*2920*/  IMAD R11, R10, R8, R11 ;  /* 0x000000080a0b7224 */ /* 0x000fc600078e020b */
[----:B------:R3:W-:Y:S01]  /*2930*/  STL [R1+0x4c], R2 ;  /* 0x00004c0201007387 */ /* 0x0007e20000100800 */
[----:B------:R-:W-:Y:S01]  /*2940*/  IMAD.MOV.U32 R8, RZ, RZ, R5 ;  /* 0x000000ffff087224 */ /* 0x000fe200078e0005 */
[----:B0-----:R-:W-:Y:S01]  /*2950*/  IABS R25, R2 ;  /* 0x0000000200197213 */ /* 0x001fe20000000000 */
[----:B---3--:R-:W-:Y:S02]  /*2960*/  IMAD.MOV.U32 R2, RZ, RZ, R23 ;  /* 0x000000ffff027224 */ /* 0x008fe400078e0017 */
[----:B------:R-:W3:Y:S01]  /*2970*/  LDL R23, [R1+0x14d0] ;  /* 0x0014d00001177983 */ /* 0x000ee20000100800 */
[----:B------:R-:W-:-:S05]  /*2980*/  @!P4 IMAD.MOV R8, RZ, RZ, -R8 ;  /* 0x000000ffff08c224 */ /* 0x000fca00078e0a08 */
[----:B------:R0:W-:Y:S04]  /*2990*/  STL [R1+0x1c], R8 ;  /* 0x00001c0801007387 */ /* 0x0001e80000100800 */
[----:B------:R-:W4:Y:S01]  /*29a0*/  LDL R24, [R1+0x14cc] ;  /* 0x0014cc0001187983 */ /* 0x000f220000100800 */
[----:B-1----:R-:W-:Y:S02]  /*29b0*/  IMAD.MOV R29, RZ, RZ, -R7 ;  /* 0x000000ffff1d7224 */ /* 0x002fe400078e0a07 */
[----:B------:R-:W-:Y:S02]  /*29c0*/  IMAD.MOV.U32 R6, RZ, RZ, RZ ;  /* 0x000000ffff067224 */ /* 0x000fe400078e00ff */
[----:B------:R-:W-:-:S04]  /*29d0*/  IMAD R29, R29, R4, RZ ;  /* 0x000000041d1d7224 */ /* 0x000fc800078e02ff */
[----:B------:R-:W-:Y:S01]  /*29e0*/  IMAD.HI.U32 R29, R7, R29, R6 ;  /* 0x0000001d071d7227 */ /* 0x000fe200078e0006 */
[----:B------:R-:W-:Y:S02]  /*29f0*/  IABS R6, R13 ;  /* 0x0000000d00067213 */ /* 0x000fe40000000000 */
[----:B------:R-:W-:-:S03]  /*2a00*/  IABS R7, R12 ;  /* 0x0000000c00077213 */ /* 0x000fc60000000000 */
[----:B------:R-:W-:Y:S01]  /*2a10*/  IMAD.HI.U32 R15, R28, R6, RZ ;  /* 0x000000061c0f7227 */ /* 0x000fe200078e00ff */
[----:B------:R-:W-:-:S03]  /*2a20*/  ISETP.GT.U32.AND P6, PT, R10, R19, PT ;  /* 0x000000130a00720c */ /* 0x000fc60003fc4070 */
[----:B------:R-:W-:-:S04]  /*2a30*/  IMAD.HI.U32 R14, R28, R7, RZ ;  /* 0x000000071c0e7227 */ /* 0x000fc800078e00ff */
[----:B------:R-:W-:Y:S02]  /*2a40*/  IMAD.MOV R15, RZ, RZ, -R15 ;  /* 0x000000ffff0f7224 */ /* 0x000fe400078e0a0f */
[----:B------:R-:W-:Y:S02]  /*2a50*/  IMAD.MOV R14, RZ, RZ, -R14 ;  /* 0x000000ffff0e7224 */ /* 0x000fe400078e0a0e */
[C---:B------:R-:W-:Y:S02]  /*2a60*/  IMAD R6, R10.reuse, R15, R6 ;  /* 0x0000000f0a067224 */ /* 0x040fe400078e0206 */
[----:B------:R-:W-:-:S03]  /*2a70*/  IMAD R7, R10, R14, R7 ;  /* 0x0000000e0a077224 */ /* 0x000fc600078e0207 */
[C---:B------:R-:W-:Y:S01]  /*2a80*/  ISETP.GT.U32.AND P5, PT, R10.reuse, R6, PT ;  /* 0x000000060a00720c */ /* 0x040fe20003fa4070 */
[----:B------:R-:W-:Y:S01]  /*2a90*/  @!P6 IMAD.IADD R19, R19, 0x1, -R10 ;  /* 0x000000011313e824 */ /* 0x000fe200078e0a0a */
[----:B------:R-:W-:-:S11]  /*2aa0*/  ISETP.GT.U32.AND P6, PT, R10, R7, PT ;  /* 0x000000070a00720c */ /* 0x000fd60003fc4070 */
[--C-:B------:R-:W-:Y:S02]  /*2ab0*/  @!P5 IMAD.IADD R6, R6, 0x1, -R10.reuse ;  /* 0x000000010606d824 */ /* 0x100fe400078e0a0a */
[----:B------:R-:W-:-:S03]  /*2ac0*/  @!P6 IMAD.IADD R7, R7, 0x1, -R10 ;  /* 0x000000010707e824 */ /* 0x000fc600078e0a0a */
[----:B------:R-:W-:Y:S01]  /*2ad0*/  ISETP.GT.U32.AND P6, PT, R10, R6, PT ;  /* 0x000000060a00720c */ /* 0x000fe20003fc4070 */
[----:B------:R-:W-:Y:S02]  /*2ae0*/  VIADD R3, R16, 0x2 ;  /* 0x0000000210037836 */ /* 0x000fe40000000000 */
[----:B------:R-:W-:-:S03]  /*2af0*/  IMAD.HI.U32 R5, R28, R26, RZ ;  /* 0x0000001a1c057227 */ /* 0x000fc600078e00ff */
[----:B------:R-:W-:Y:S01]  /*2b00*/  IABS R15, R3 ;  /* 0x00000003000f7213 */ /* 0x000fe20000000000 */
[----:B------:R-:W-:-:S06]  /*2b10*/  IMAD.MOV R5, RZ, RZ, -R5 ;  /* 0x000000ffff057224 */ /* 0x000fcc00078e0a05 */
[----:B------:R-:W-:Y:S01]  /*2b20*/  @!P6 IMAD.IADD R6, R6, 0x1, -R10 ;  /* 0x000000010606e824 */ /* 0x000fe200078e0a0a */
[----:B------:R-:W-:Y:S01]  /*2b30*/  ISETP.GT.U32.AND P6, PT, R10, R11, PT ;  /* 0x0000000b0a00720c */ /* 0x000fe20003fc4070 */
[----:B------:R-:W-:Y:S02]  /*2b40*/  VIADD R17, R16, 0x4 ;  /* 0x0000000410117836 */ /* 0x000fe40000000000 */
[----:B------:R-:W-:-:S04]  /*2b50*/  IMAD.HI.U32 R12, R28, R27, RZ ;  /* 0x0000001b1c0c7227 */ /* 0x000fc800078e00ff */
[----:B------:R-:W-:Y:S02]  /*2b60*/  IMAD R26, R10, R5, R26 ;  /* 0x000000050a1a7224 */ /* 0x000fe400078e021a */
[----:B------:R-:W-:Y:S01]  /*2b70*/  IMAD.HI.U32 R5, R28, R15, RZ ;  /* 0x0000000f1c057227 */ /* 0x000fe200078e00ff */
[----:B------:R-:W-:-:S03]  /*2b80*/  IABS R14, R17 ;  /* 0x00000011000e7213 */ /* 0x000fc60000000000 */
[----:B------:R-:W-:Y:S02]  /*2b90*/  IMAD.MOV R12, RZ, RZ, -R12 ;  /* 0x000000ffff0c7224 */ /* 0x000fe400078e0a0c */
[----:B------:R-:W-:Y:S02]  /*2ba0*/  IMAD.MOV R5, RZ, RZ, -R5 ;  /* 0x000000ffff057224 */ /* 0x000fe400078e0a05 */
[----:B------:R-:W-:Y:S01]  /*2bb0*/  @!P6 IMAD.IADD R11, R11, 0x1, -R10 ;  /* 0x000000010b0be824 */ /* 0x000fe200078e0a0a */
[----:B------:R-:W-:Y:S01]  /*2bc0*/  ISETP.GE.AND P6, PT, R16, RZ, PT ;  /* 0x000000ff1000720c */ /* 0x000fe20003fc6270 */
[----:B------:R-:W-:Y:S01]  /*2bd0*/  IMAD R27, R10, R12, R27 ;  /* 0x0000000c0a1b7224 */ /* 0x000fe200078e021b */
[----:B------:R-:W-:Y:S01]  /*2be0*/  IABS R16, R16 ;  /* 0x0000001000107213 */ /* 0x000fe20000000000 */
[----:B------:R-:W-:-:S04]  /*2bf0*/  IMAD.HI.U32 R12, R28, R25, RZ ;  /* 0x000000191c0c7227 */ /* 0x000fc800078e00ff */
[----:B0-----:R-:W-:-:S04]  /*2c00*/  IMAD.HI.U32 R8, R28, R14, RZ ;  /* 0x0000000e1c087227 */ /* 0x001fc800078e00ff */
[----:B------:R-:W-:Y:S01]  /*2c10*/  IMAD R15, R10, R5, R15 ;  /* 0x000000050a0f7224 */ /* 0x000fe200078e020f */
[----:B------:R-:W-:Y:S01]  /*2c20*/  IABS R5, R2 ;  /* 0x0000000200057213 */ /* 0x000fe20000000000 */
[----:B------:R-:W-:-:S04]  /*2c30*/  IMAD.HI.U32 R13, R28, R9, RZ ;  /* 0x000000091c0d7227 */ /* 0x000fc800078e00ff */
[----:B------:R-:W-:Y:S02]  /*2c40*/  IMAD.MOV.U32 R2, RZ, RZ, R0 ;  /* 0x000000ffff027224 */ /* 0x000fe400078e0000 */
[----:B------:R-:W-:-:S04]  /*2c50*/  IMAD.HI.U32 R28, R28, R16, RZ ;  /* 0x000000101c1c7227 */ /* 0x000fc800078e00ff */
[----:B------:R-:W-:Y:S02]  /*2c60*/  IMAD.MOV R12, RZ, RZ, -R12 ;  /* 0x000000ffff0c7224 */ /* 0x000fe400078e0a0c */
[----:B------:R-:W-:Y:S02]  /*2c70*/  IMAD.MOV R8, RZ, RZ, -R8 ;  /* 0x000000ffff087224 */ /* 0x000fe400078e0a08 */
[----:B------:R-:W-:Y:S02]  /*2c80*/  @!P2 IMAD.MOV R2, RZ, RZ, -R2 ;  /* 0x000000ffff02a224 */ /* 0x000fe400078e0a02 */
[----:B------:R-:W-:Y:S02]  /*2c90*/  IMAD.MOV R28, RZ, RZ, -R28 ;  /* 0x000000ffff1c7224 */ /* 0x000fe400078e0a1c */
[----:B------:R-:W-:Y:S02]  /*2ca0*/  IMAD.MOV R13, RZ, RZ, -R13 ;  /* 0x000000ffff0d7224 */ /* 0x000fe400078e0a0d */
[C---:B------:R-:W-:Y:S01]  /*2cb0*/  IMAD R25, R10.reuse, R12, R25 ;  /* 0x0000000c0a197224 */ /* 0x040fe200078e0219 */
[----:B------:R-:W-:Y:S01]  /*2cc0*/  IABS R12, R21 ;  /* 0x00000015000c7213 */ /* 0x000fe20000000000 */
[----:B------:R-:W-:Y:S01]  /*2cd0*/  IMAD R14, R10, R8, R14 ;  /* 0x000000080a0e7224 */ /* 0x000fe200078e020e */
[----:B------:R0:W-:Y:S01]  /*2ce0*/  STL [R1+0x1528], R2 ;  /* 0x0015280201007387 */ /* 0x0001e20000100800 */
[----:B------:R-:W-:-:S04]  /*2cf0*/  IMAD.HI.U32 R21, R29, R5, RZ ;  /* 0x000000051d157227 */ /* 0x000fc800078e00ff */
[C---:B------:R-:W-:Y:S02]  /*2d00*/  IMAD R9, R10.reuse, R13, R9 ;  /* 0x0000000d0a097224 */ /* 0x040fe400078e0209 */
[----:B------:R-:W-:Y:S01]  /*2d10*/  IMAD R16, R10, R28, R16 ;  /* 0x0000001c0a107224 */ /* 0x000fe200078e0210 */
[----:B0-----:R-:W4:Y:S01]  /*2d20*/  LDL.LU R2, [R1] ;  /* 0x0000000001027983 */ /* 0x001f220000300800 */
[----:B------:R-:W-:-:S03]  /*2d30*/  IMAD.MOV R21, RZ, RZ, -R21 ;  /* 0x000000ffff157224 */ /* 0x000fc600078e0a15 */
[----:B------:R-:W4:Y:S01]  /*2d40*/  LDL R28, [R1+0x14c4] ;  /* 0x0014c400011c7983 */ /* 0x000f220000100800 */
[----:B------:R-:W-:Y:S02]  /*2d50*/  @!P0 IMAD.MOV R22, RZ, RZ, -R22 ;  /* 0x000000ffff168224 */ /* 0x000fe400078e0a16 */
[----:B------:R-:W-:-:S03]  /*2d60*/  IMAD R5, R4, R21, R5 ;  /* 0x0000001504057224 */ /* 0x000fc600078e0205 */
[----:B------:R0:W-:Y:S04]  /*2d70*/  STL [R1+0x152c], R22 ;  /* 0x00152c1601007387 */ /* 0x0001e80000100800 */
[----:B0-----:R-:W4:Y:S04]  /*2d80*/  LDL R22, [R1+0x14c0] ;  /* 0x0014c00001167983 */ /* 0x001f280000100800 */
[----:B------:R-:W4:Y:S01]  /*2d90*/  LDL.LU R18, [R1+0x58] ;  /* 0x0000580001127983 */ /* 0x000f220000300800 */
[----:B--2---:R-:W-:Y:S02]  /*2da0*/  IABS R8, R20 ;  /* 0x0000001400087213 */ /* 0x004fe40000000000 */
[----:B---3--:R-:W-:-:S03]  /*2db0*/  IABS R13, R23 ;  /* 0x00000017000d7213 */ /* 0x008fc60000000000 */
[----:B------:R-:W-:-:S04]  /*2dc0*/  IMAD.HI.U32 R23, R29, R8, RZ ;  /* 0x000000081d177227 */ /* 0x000fc800078e00ff */
[----:B------:R-:W-:Y:S02]  /*2dd0*/  IMAD.MOV R23, RZ, RZ, -R23 ;  /* 0x000000ffff177224 */ /* 0x000fe400078e0a17 */
[----:B------:R-:W-:-:S04]  /*2de0*/  IMAD.HI.U32 R21, R29, R13, RZ ;  /* 0x0000000d1d157227 */ /* 0x000fc800078e00ff */
[----:B------:R-:W-:Y:S02]  /*2df0*/  IMAD R8, R4, R23, R8 ;  /* 0x0000001704087224 */ /* 0x000fe400078e0208 */
[----:B------:R-:W-:Y:S01]  /*2e00*/  IMAD.MOV R23, RZ, RZ, -R21 ;  /* 0x000000ffff177224 */ /* 0x000fe200078e0a15 */
[----:B----4-:R-:W-:Y:S02]  /*2e10*/  IABS R21, R24 ;  /* 0x0000001800157213 */ /* 0x010fe40000000000 */
[----:B------:R-:W2:Y:S01]  /*2e20*/  LDL.LU R24, [R1+0x5c] ;  /* 0x00005c0001187983 */ /* 0x000ea20000300800 */
[C---:B------:R-:W-:Y:S02]  /*2e30*/  ISETP.GT.U32.AND P5, PT, R10.reuse, R19, PT ;  /* 0x000000130a00720c */ /* 0x040fe40003fa4070 */
[----:B------:R-:W-:-:S11]  /*2e40*/  ISETP.GT.U32.AND P4, PT, R10, R7, PT ;  /* 0x000000070a00720c */ /* 0x000fd60003f84070 */
[--C-:B------:R-:W-:Y:S01]  /*2e50*/  @!P5 IMAD.IADD R19, R19, 0x1, -R10.reuse ;  /* 0x000000011313d824 */ /* 0x100fe200078e0a0a */
[C---:B------:R-:W-:Y:S01]  /*2e60*/  ISETP.GT.U32.AND P5, PT, R10.reuse, R9, PT ;  /* 0x000000090a00720c */ /* 0x040fe20003fa4070 */
[----:B------:R-:W-:Y:S01]  /*2e70*/  @!P4 IMAD.IADD R7, R7, 0x1, -R10 ;  /* 0x000000010707c824 */ /* 0x000fe200078e0a0a */
[----:B------:R-:W-:-:S11]  /*2e80*/  ISETP.GT.U32.AND P4, PT, R10, R27, PT ;  /* 0x0000001b0a00720c */ /* 0x000fd60003f84070 */
[----:B------:R-:W-:-:S05]  /*2e90*/  @!P5 IMAD.IADD R9, R9, 0x1, -R10 ;  /* 0x000000010909d824 */ /* 0x000fca00078e0a0a */
[C---:B------:R-:W-:Y:S01]  /*2ea0*/  ISETP.GT.U32.AND P5, PT, R10.reuse, R9, PT ;  /* 0x000000090a00720c */ /* 0x040fe20003fa4070 */
[----:B------:R-:W-:Y:S01]  /*2eb0*/  @!P4 IMAD.IADD R27, R27, 0x1, -R10 ;  /* 0x000000011b1bc824 */ /* 0x000fe200078e0a0a */
[----:B------:R-:W-:-:S11]  /*2ec0*/  ISETP.GT.U32.AND P4, PT, R10, R11, PT ;  /* 0x0000000b0a00720c */ /* 0x000fd60003f84070 */
[--C-:B------:R-:W-:Y:S01]  /*2ed0*/  @!P5 IMAD.IADD R9, R9, 0x1, -R10.reuse ;  /* 0x000000010909d824 */ /* 0x100fe200078e0a0a */
[C---:B------:R-:W-:Y:S01]  /*2ee0*/  ISETP.GT.U32.AND P5, PT, R10.reuse, R26, PT ;  /* 0x0000001a0a00720c */ /* 0x040fe20003fa4070 */
[----:B------:R-:W-:Y:S01]  /*2ef0*/  @!P4 IMAD.IADD R11, R11, 0x1, -R10 ;  /* 0x000000010b0bc824 */ /* 0x000fe200078e0a0a */
[----:B------:R-:W-:-:S11]  /*2f00*/  ISETP.GT.U32.AND P4, PT, R10, R25, PT ;  /* 0x000000190a00720c */ /* 0x000fd60003f84070 */
[--C-:B------:R-:W-:Y:S01]  /*2f10*/  @!P5 IMAD.IADD R26, R26, 0x1, -R10.reuse ;  /* 0x000000011a1ad824 */ /* 0x100fe200078e0a0a */
[----:B------:R-:W-:Y:S01]  /*2f20*/  ISETP.GT.U32.AND P5, PT, R10, R15, PT ;  /* 0x0000000f0a00720c */ /* 0x000fe20003fa4070 */
[----:B------:R-:W-:-:S03]  /*2f30*/  @!P4 IMAD.IADD R25, R25, 0x1, -R10 ;  /* 0x000000011919c824 */ /* 0x000fc600078e0a0a */
[----:B------:R-:W-:Y:S01]  /*2f40*/  ISETP.GT.U32.AND P4, PT, R10, R26, PT ;  /* 0x0000001a0a00720c */ /* 0x000fe20003f84070 */
[----:B------:R-:W-:-:S08]  /*2f50*/  IMAD.HI.U32 R0, R29, R12, RZ ;  /* 0x0000000c1d007227 */ /* 0x000fd000078e00ff */
[----:B------:R-:W-:-:S04]  /*2f60*/  @!P5 IMAD.IADD R15, R15, 0x1, -R10 ;  /* 0x000000010f0fd824 */ /* 0x000fc800078e0a0a */
[----:B------:R-:W-:Y:S01]  /*2f70*/  @!P4 IMAD.IADD R26, R26, 0x1, -R10 ;  /* 0x000000011a1ac824 */ /* 0x000fe200078e0a0a */
[C---:B------:R-:W-:Y:S02]  /*2f80*/  ISETP.GT.U32.AND P0, PT, R10.reuse, R15, PT ;  /* 0x0000000f0a00720c */ /* 0x040fe40003f04070 */
[----:B------:R-:W-:Y:S01]  /*2f90*/  ISETP.GT.U32.AND P4, PT, R10, R16, PT ;  /* 0x000000100a00720c */ /* 0x000fe20003f84070 */
[----:B------:R-:W-:Y:S02]  /*2fa0*/  IMAD.MOV R0, RZ, RZ, -R0 ;  /* 0x000000ffff007224 */ /* 0x000fe400078e0a00 */
[C---:B------:R-:W-:Y:S02]  /*2fb0*/  IMAD R13, R4.reuse, R23, R13 ;  /* 0x00000017040d7224 */ /* 0x040fe400078e020d */
[----:B------:R-:W-:-:S06]  /*2fc0*/  IMAD R12, R4, R0, R12 ;  /* 0x00000000040c7224 */ /* 0x000fcc00078e020c */
[--C-:B------:R-:W-:Y:S01]  /*2fd0*/  @!P0 IMAD.IADD R15, R15, 0x1, -R10.reuse ;  /* 0x000000010f0f8824 */ /* 0x100fe200078e0a0a */
[----:B------:R-:W-:Y:S01]  /*2fe0*/  ISETP.GT.U32.AND P0, PT, R4, R12, PT ;  /* 0x0000000c0400720c */ /* 0x000fe20003f04070 */
[----:B------:R-:W-:Y:S01]  /*2ff0*/  @!P4 IMAD.IADD R16, R16, 0x1, -R10 ;  /* 0x000000011010c824 */ /* 0x000fe200078e0a0a */
[----:B------:R-:W-:-:S11]  /*3000*/  ISETP.GT.U32.AND P4, PT, R4, R13, PT ;  /* 0x0000000d0400720c */ /* 0x000fd60003f84070 */
[--C-:B------:R-:W-:Y:S02]  /*3010*/  @!P0 IMAD.IADD R12, R12, 0x1, -R4.reuse ;  /* 0x000000010c0c8824 */ /* 0x100fe400078e0a04 */
[----:B------:R-:W-:Y:S01]  /*3020*/  @!P4 IMAD.IADD R13, R13, 0x1, -R4 ;  /* 0x000000010d0dc824 */ /* 0x000fe200078e0a04 */
[----:B------:R-:W-:Y:S01]  /*3030*/  IABS R0, R28 ;  /* 0x0000001c00007213 */ /* 0x000fe20000000000 */
[----:B------:R-:W-:-:S04]  /*3040*/  IMAD.HI.U32 R28, R29, R21, RZ ;  /* 0x000000151d1c7227 */ /* 0x000fc800078e00ff */
[----:B------:R-:W-:-:S04]  /*3050*/  IMAD.MOV R28, RZ, RZ, -R28 ;  /* 0x000000ffff1c7224 */ /* 0x000fc800078e0a1c */
[----:B------:R-:W-:Y:S02]  /*3060*/  IMAD R21, R4, R28, R21 ;  /* 0x0000001c04157224 */ /* 0x000fe400078e0215 */
[----:B------:R-:W3:Y:S01]  /*3070*/  LDL R28, [R1+0x14b0] ;  /* 0x0014b000011c7983 */ /* 0x000ee20000100800 */
[----:B------:R-:W-:-:S03]  /*3080*/  ISETP.GE.AND P0, PT, R18, RZ, PT ;  /* 0x000000ff1200720c */ /* 0x000fc60003f06270 */
[----:B------:R-:W4:Y:S01]  /*3090*/  LDL.LU R18, [R1+0x1560] ;  /* 0x0015600001127983 */ /* 0x000f220000300800 */
[----:B--2---:R-:W-:-:S03]  /*30a0*/  ISETP.GE.AND P4, PT, R24, RZ, PT ;  /* 0x000000ff1800720c */ /* 0x004fc60003f86270 */
[----:B------:R-:W2:Y:S01]  /*30b0*/  LDL.LU R24, [R1+0x155c] ;  /* 0x00155c0001187983 */ /* 0x000ea20000300800 */
[----:B------:R-:W-:-:S13]  /*30c0*/  ISETP.GT.U32.AND P2, PT, R10, R27, PT ;  /* 0x0000001b0a00720c */ /* 0x000fda0003f44070 */
[----:B------:R-:W-:Y:S01]  /*30d0*/  @!P2 IMAD.IADD R27, R27, 0x1, -R10 ;  /* 0x000000011b1ba824 */ /* 0x000fe200078e0a0a */
[----:B------:R-:W-:-:S13]  /*30e0*/  ISETP.GT.U32.AND P2, PT, R10, R14, PT ;  /* 0x0000000e0a00720c */ /* 0x000fda0003f44070 */
[----:B------:R-:W-:Y:S01]  /*30f0*/  @!P2 IMAD.IADD R14, R14, 0x1, -R10 ;  /* 0x000000010e0ea824 */ /* 0x000fe200078e0a0a */
[----:B------:R-:W-:-:S13]  /*3100*/  ISETP.GT.U32.AND P2, PT, R10, R25, PT ;  /* 0x000000190a00720c */ /* 0x000fda0003f44070 */
[----:B------:R-:W-:Y:S01]  /*3110*/  @!P2 IMAD.IADD R25, R25, 0x1, -R10 ;  /* 0x000000011919a824 */ /* 0x000fe200078e0a0a */
[----:B------:R-:W-:-:S13]  /*3120*/  ISETP.GT.U32.AND P2, PT, R4, R8, PT ;  /* 0x000000080400720c */ /* 0x000fda0003f44070 */
[----:B------:R-:W-:Y:S01]  /*3130*/  @!P2 IMAD.IADD R8, R8, 0x1, -R4 ;  /* 0x000000010808a824 */ /* 0x000fe200078e0a04 */
[----:B------:R-:W-:Y:S01]  /*3140*/  ISETP.GE.AND P2, PT, R2, RZ, PT ;  /* 0x000000ff0200720c */ /* 0x000fe20003f46270 */
[----:B------:R-:W-:-:S04]  /*3150*/  IMAD.HI.U32 R2, R29, R0, RZ ;  /* 0x000000001d027227 */ /* 0x000fc800078e00ff */
[----:B------:R-:W-:-:S04]  /*3160*/  IMAD.MOV R2, RZ, RZ, -R2 ;  /* 0x000000ffff027224 */ /* 0x000fc800078e0a02 */
[----:B------:R-:W-:Y:S02]  /*3170*/  IMAD R0, R4, R2, R0 ;  /* 0x0000000204007224 */ /* 0x000fe400078e0200 */
[----:B------:R-:W2:Y:S01]  /*3180*/  LDL.LU R2, [R1+0x64] ;  /* 0x0000640001027983 */ /* 0x000ea20000300800 */
[----:B------:R-:W-:Y:S02]  /*3190*/  ISETP.GT.U32.AND P5, PT, R10, R14, PT ;  /* 0x0000000e0a00720c */ /* 0x000fe40003fa4070 */
[----:B------:R-:W-:Y:S01]  /*31a0*/  IABS R23, R22 ;  /* 0x0000001600177213 */ /* 0x000fe20000000000 */
[----:B------:R-:W-:-:S04]  /*31b0*/  @!P0 IMAD.MOV R6, RZ, RZ, -R6 ;  /* 0x000000ffff068224 */ /* 0x000fc800078e0a06 */
[----:B------:R-:W-:Y:S01]  /*31c0*/  IMAD.HI.U32 R22, R29, R23, RZ ;  /* 0x000000171d167227 */ /* 0x000fe200078e00ff */
[----:B------:R-:W-:-:S03]  /*31d0*/  ISETP.GT.U32.AND P0, PT, R4, R12, PT ;  /* 0x0000000c0400720c */ /* 0x000fc60003f04070 */
[----:B------:R-:W-:Y:S02]  /*31e0*/  IMAD.MOV R22, RZ, RZ, -R22 ;  /* 0x000000ffff167224 */ /* 0x000fe400078e0a16 */
[----:B------:R-:W-:Y:S01]  /*31f0*/  @!P5 IMAD.IADD R14, R14, 0x1, -R10 ;  /* 0x000000010e0ed824 */ /* 0x000fe200078e0a0a */
[C---:B------:R-:W-:Y:S01]  /*3200*/  ISETP.GT.U32.AND P5, PT, R4.reuse, R5, PT ;  /* 0x000000050400720c */ /* 0x040fe20003fa4070 */
[----:B------:R-:W-:Y:S02]  /*3210*/  IMAD R23, R4, R22, R23 ;  /* 0x0000001604177224 */ /* 0x000fe400078e0217 */
[----:B------:R-:W2:Y:S04]  /*3220*/  LDL.LU R22, [R1+0x4c] ;  /* 0x00004c0001167983 */ /* 0x000ea80000300800 */
[----:B------:R-:W-:-:S02]  /*3230*/  @!P0 IMAD.IADD R12, R12, 0x1, -R4 ;  /* 0x000000010c0c8824 */ /* 0x000fc400078e0a04 */
[----:B------:R-:W-:-:S04]  /*3240*/  @!P2 IMAD.MOV R19, RZ, RZ, -R19 ;  /* 0x000000ffff13a224 */ /* 0x000fc800078e0a13 */
[----:B------:R-:W-:Y:S02]  /*3250*/  @!P5 IMAD.IADD R5, R5, 0x1, -R4 ;  /* 0x000000010505d824 */ /* 0x000fe400078e0a04 */
[----:B------:R-:W-:Y:S01]  /*3260*/  @!P4 IMAD.MOV R7, RZ, RZ, -R7 ;  /* 0x000000ffff07c224 */ /* 0x000fe200078e0a07 */
[C---:B------:R-:W-:Y:S02]  /*3270*/  ISETP.GT.U32.AND P4, PT, R4.reuse, R13, PT ;  /* 0x0000000d0400720c */ /* 0x040fe40003f84070 */
[----:B------:R-:W-:Y:S02]  /*3280*/  ISETP.GT.U32.AND P2, PT, R4, R5, PT ;  /* 0x000000050400720c */ /* 0x000fe40003f44070 */
[----:B---3--:R-:W-:-:S05]  /*3290*/  IABS R28, R28 ;  /* 0x0000001c001c7213 */ /* 0x008fca0000000000 */
[----:B------:R-:W-:-:S04]  /*32a0*/  IMAD.HI.U32 R29, R29, R28, RZ ;  /* 0x0000001c1d1d7227 */ /* 0x000fc800078e00ff */
[----:B----4-:R-:W-:Y:S01]  /*32b0*/  @!P3 IMAD.MOV R18, RZ, RZ, -R18 ;  /* 0x000000ffff12b224 */ /* 0x010fe200078e0a12 */
[----:B------:R-:W-:Y:S01]  /*32c0*/  ISETP.GT.U32.AND P3, PT, R4, R8, PT ;  /* 0x000000080400720c */ /* 0x000fe20003f64070 */
[----:B------:R-:W-:-:S12]  /*32d0*/  IMAD.MOV R29, RZ, RZ, -R29 ;  /* 0x000000ffff1d7224 */ /* 0x000fd800078e0a1d */
[--C-:B------:R-:W-:Y:S01]  /*32e0*/  @!P3 IMAD.IADD R8, R8, 0x1, -R4.reuse ;  /* 0x000000010808b824 */ /* 0x100fe200078e0a04 */
[----:B------:R-:W-:Y:S01]  /*32f0*/  ISETP.GT.U32.AND P3, PT, R4, R0, PT ;  /* 0x000000000400720c */ /* 0x000fe20003f64070 */
[----:B------:R-:W-:-:S12]  /*3300*/  @!P2 IMAD.IADD R5, R5, 0x1, -R4 ;  /* 0x000000010505a824 */ /* 0x000fd800078e0a04 */
[--C-:B------:R-:W-:Y:S02]  /*3310*/  @!P3 IMAD.IADD R0, R0, 0x1, -R4.reuse ;  /* 0x000000010000b824 */ /* 0x100fe400078e0a04 */
[----:B------:R-:W-:Y:S02]  /*3320*/  @!P4 IMAD.IADD R13, R13, 0x1, -R4 ;  /* 0x000000010d0dc824 */ /* 0x000fe400078e0a04 */
[----:B--2---:R-:W-:Y:S01]  /*3330*/  @!P1 IMAD.MOV R24, RZ, RZ, -R24 ;  /* 0x000000ffff189224 */ /* 0x004fe200078e0a18 */
[----:B------:R-:W-:-:S13]  /*3340*/  ISETP.GT.U32.AND P1, PT, R10, R16, PT ;  /* 0x000000100a00720c */ /* 0x000fda0003f24070 */
[----:B------:R-:W-:Y:S01]  /*3350*/  @!P1 IMAD.IADD R16, R16, 0x1, -R10 ;  /* 0x0000000110109824 */ /* 0x000fe200078e0a0a */
[C---:B------:R-:W-:Y:S01]  /*3360*/  ISETP.GT.U32.AND P1, PT, R4.reuse, R23, PT ;  /* 0x000000170400720c */ /* 0x040fe20003f24070 */
[----:B------:R-:W-:-:S05]  /*3370*/  IMAD R10, R4, R29, R28 ;  /* 0x0000001d040a7224 */ /* 0x000fca00078e021c */
[C---:B------:R-:W-:Y:S01]  /*3380*/  ISETP.GT.U32.AND P0, PT, R4.reuse, R10, PT ;  /* 0x0000000a0400720c */ /* 0x040fe20003f04070 */
[----:B------:R0:W-:Y:S06]  /*3390*/  STL [R1+0x1530], R24 ;  /* 0x0015301801007387 */ /* 0x0001ec0000100800 */
[--C-:B------:R-:W-:Y:S01]  /*33a0*/  @!P1 IMAD.IADD R23, R23, 0x1, -R4.reuse ;  /* 0x0000000117179824 */ /* 0x100fe200078e0a04 */
[----:B0-----:R-:W2:Y:S04]  /*33b0*/  LDL.LU R24, [R1+0x48] ;  /* 0x0000480001187983 */ /* 0x001ea80000300800 */
[----:B------:R0:W-:Y:S01]  /*33c0*/  STL [R1+0x1534], R18 ;  /* 0x0015341201007387 */ /* 0x0001e20000100800 */
[----:B------:R-:W-:Y:S01]  /*33d0*/  ISETP.GT.U32.AND P3, PT, R4, R23, PT ;  /* 0x000000170400720c */ /* 0x000fe20003f64070 */
[--C-:B------:R-:W-:Y:S01]  /*33e0*/  @!P0 IMAD.IADD R10, R10, 0x1, -R4.reuse ;  /* 0x000000010a0a8824 */ /* 0x100fe200078e0a04 */
[----:B------:R-:W-:Y:S01]  /*33f0*/  ISETP.GT.U32.AND P0, PT, R4, R0, PT ;  /* 0x000000000400720c */ /* 0x000fe20003f04070 */
[----:B0-----:R-:W3:Y:S04]  /*3400*/  LDL.LU R18, [R1+0x60] ;  /* 0x0000600001127983 */ /* 0x001ee80000300800 */
[----:B------:R0:W-:Y:S04]  /*3410*/  STL [R1+0x1538], R19 ;  /* 0x0015381301007387 */ /* 0x0001e80000100800 */
[----:B0-----:R-:W4:Y:S04]  /*3420*/  LDL.LU R19, [R1+0x68] ;  /* 0x0000680001137983 */ /* 0x001f280000300800 */
[----:B------:R-:W-:Y:S01]  /*3430*/  STL [R1+0x153c], R6 ;  /* 0x00153c0601007387 */ /* 0x000fe20000100800 */
[----:B------:R-:W-:-:S03]  /*3440*/  @!P3 IMAD.IADD R23, R23, 0x1, -R4 ;  /* 0x000000011717b824 */ /* 0x000fc600078e0a04 */
[----:B------:R0:W-:Y:S01]  /*3450*/  STL [R1+0x1540], R7 ;  /* 0x0015400701007387 */ /* 0x0001e20000100800 */
[----:B------:R-:W-:-:S03]  /*3460*/  ISETP.GE.AND P3, PT, R17, RZ, PT ;  /* 0x000000ff1100720c */ /* 0x000fc60003f66270 */
[----:B------:R-:W-:Y:S01]  /*3470*/  STL [R1+0x1544], R8 ;  /* 0x0015440801007387 */ /* 0x000fe20000100800 */
[----:B------:R-:W-:-:S03]  /*3480*/  @!P0 IMAD.IADD R0, R0, 0x1, -R4 ;  /* 0x0000000100008824 */ /* 0x000fc600078e0a04 */
[----:B------:R-:W-:Y:S01]  /*3490*/  STL [R1+0x1520], R5 ;  /* 0x0015200501007387 */ /* 0x000fe20000100800 */
[----:B------:R-:W-:Y:S01]  /*34a0*/  ISETP.GE.AND P0, PT, R3, RZ, PT ;  /* 0x000000ff0300720c */ /* 0x000fe20003f06270 */
[----:B0-----:R-:W0:Y:S02]  /*34b0*/  LDC R7, c[0x0][0x230] ;  /* 0x00008c00ff077b82 */ /* 0x001e240000000800 */
[----:B------:R-:W-:Y:S04]  /*34c0*/  STL [R1+0x1548], R12 ;  /* 0x0015480c01007387 */ /* 0x000fe80000100800 */
[----:B------:R1:W-:Y:S04]  /*34d0*/  STL [R1+0x154c], R13 ;  /* 0x00154c0d01007387 */ /* 0x0003e80000100800 */
[----:B------:R-:W4:Y:S04]  /*34e0*/  LDL.LU R17, [R1+0x1558] ;  /* 0x0015580001117983 */ /* 0x000f280000300800 */
[----:B------:R-:W4:Y:S01]  /*34f0*/  LDL.LU R3, [R1+0x1554] ;  /* 0x0015540001037983 */ /* 0x000f220000300800 */
[----:B------:R-:W-:-:S02]  /*3500*/  ISETP.GE.AND P4, PT, R2, RZ, PT ;  /* 0x000000ff0200720c */ /* 0x000fc40003f86270 */
[----:B------:R-:W0:Y:S01]  /*3510*/  S2R R2, SR_TID.X ;  /* 0x0000000000027919 */ /* 0x000e220000002100 */
[----:B------:R-:W-:Y:S01]  /*3520*/  ISETP.GT.U32.AND P5, PT, R4, R21, PT ;  /* 0x000000150400720c */ /* 0x000fe20003fa4070 */
[----:B-1----:R-:W4:Y:S01]  /*3530*/  LDL.LU R13, [R1+0x20] ;  /* 0x00002000010d7983 */ /* 0x002f220000300800 */
[----:B0-----:R-:W-:-:S03]  /*3540*/  VIADD R7, R7, 0x1f ;  /* 0x0000001f07077836 */ /* 0x001fc60000000000 */
[----:B------:R-:W4:Y:S02]  /*3550*/  LDL.LU R12, [R1+0x24] ;  /* 0x00002400010c7983 */ /* 0x000f240000300800 */
[----:B------:R-:W-:-:S03]  /*3560*/  SHF.R.S32.HI R6, RZ, 0x1f, R7 ;  /* 0x0000001fff067819 */ /* 0x000fc60000011407 */
[----:B------:R-:W-:Y:S01]  /*3570*/  @!P4 IMAD.MOV R11, RZ, RZ, -R11 ;  /* 0x000000ffff0bc224 */ /* 0x000fe200078e0a0b */
[----:B------:R-:W4:Y:S02]  /*3580*/  LDL.LU R8, [R1+0x28] ;  /* 0x0000280001087983 */ /* 0x000f240000300800 */
[----:B------:R-:W-:Y:S01]  /*3590*/  @!P5 IMAD.IADD R21, R21, 0x1, -R4 ;  /* 0x000000011515d824 */ /* 0x000fe200078e0a04 */
[----:B------:R-:W-:-:S04]  /*35a0*/  LEA.HI R6, R6, R7, RZ, 0x5 ;  /* 0x0000000706067211 */ /* 0x000fc800078f28ff */
[C---:B------:R-:W-:Y:S02]  /*35b0*/  ISETP.GT.U32.AND P5, PT, R4.reuse, R21, PT ;  /* 0x000000150400720c */ /* 0x040fe40003fa4070 */
[----:B------:R-:W-:Y:S01]  /*35c0*/  ISETP.GT.U32.AND P4, PT, R4, R10, PT ;  /* 0x0000000a0400720c */ /* 0x000fe20003f84070 */
[C---:B------:R-:W-:Y:S01]  /*35d0*/  IMAD.SHL.U32 R5, R2.reuse, 0x2, RZ ;  /* 0x0000000202057824 */ /* 0x040fe200078e00ff */
[C---:B------:R-:W-:Y:S01]  /*35e0*/  LOP3.LUT R29, R2.reuse, 0x7, RZ, 0xc0, !PT ;  /* 0x00000007021d7812 */ /* 0x040fe200078ec0ff */
[----:B------:R-:W-:-:S03]  /*35f0*/  IMAD.SHL.U32 R6, R2, 0x8, RZ ;  /* 0x0000000802067824 */ /* 0x000fc600078e00ff */
[----:B------:R-:W-:Y:S02]  /*3600*/  LOP3.LUT R28, R5, 0x10, RZ, 0xc0, !PT ;  /* 0x00000010051c7812 */ /* 0x000fe400078ec0ff */
[----:B------:R-:W-:Y:S01]  /*3610*/  LOP3.LUT R7, R6, 0x30, RZ, 0xc0, !PT ;  /* 0x0000003006077812 */ /* 0x000fe200078ec0ff */
[C---:B------:R-:W-:Y:S01]  /*3620*/  IMAD R6, R29.reuse, 0x410, RZ ;  /* 0x000004101d067824 */ /* 0x040fe200078e02ff */
[----:B------:R-:W-:Y:S01]  /*3630*/  LOP3.LUT R28, R28, 0x20, R2, 0xf8, !PT ;  /* 0x000000201c1c7812 */ /* 0x000fe200078ef802 */
[----:B------:R-:W-:Y:S02]  /*3640*/  IMAD.SHL.U32 R2, R2, 0x200, RZ ;  /* 0x0000020002027824 */ /* 0x000fe400078e00ff */
[----:B------:R-:W-:Y:S01]  /*3650*/  IMAD R29, R29, 0x40, R7 ;  /* 0x000000401d1d7824 */ /* 0x000fe200078e0207 */
[----:B------:R-:W-:Y:S01]  /*3660*/  LOP3.LUT R28, R6, R28, RZ, 0x3c, !PT ;  /* 0x0000001c061c7212 */ /* 0x000fe200078e3cff */
[----:B------:R-:W4:Y:S01]  /*3670*/  LDL.LU R7, [R1+0x2c] ;  /* 0x00002c0001077983 */ /* 0x000f220000300800 */
[----:B------:R-:W-:-:S02]  /*3680*/  @!P5 IMAD.IADD R21, R21, 0x1, -R4 ;  /* 0x000000011515d824 */ /* 0x000fc400078e0a04 */
[----:B------:R-:W-:Y:S01]  /*3690*/  LOP3.LUT R28, R28, 0x2000, R2, 0xf8, !PT ;  /* 0x000020001c1c7812 */ /* 0x000fe200078ef802 */
[----:B------:R-:W4:Y:S01]  /*36a0*/  LDL.LU R6, [R1+0x30] ;  /* 0x0000300001067983 */ /* 0x000f220000300800 */
[----:B------:R-:W-:Y:S01]  /*36b0*/  LOP3.LUT R5, R29, 0x30, R5, 0x78, !PT ;  /* 0x000000301d057812 */ /* 0x000fe200078e7805 */
[----:B------:R-:W-:Y:S01]  /*36c0*/  @!P4 IMAD.IADD R10, R10, 0x1, -R4 ;  /* 0x000000010a0ac824 */ /* 0x000fe200078e0a04 */
[----:B--2---:R-:W-:Y:S02]  /*36d0*/  ISETP.GE.AND P1, PT, R24, RZ, PT ;  /* 0x000000ff1800720c */ /* 0x004fe40003f26270 */
[----:B---3--:R-:W-:Y:S02]  /*36e0*/  ISETP.GE.AND P5, PT, R18, RZ, PT ;  /* 0x000000ff1200720c */ /* 0x008fe40003fa6270 */
[----:B----4-:R-:W-:Y:S02]  /*36f0*/  ISETP.GE.AND P2, PT, R19, RZ, PT ;  /* 0x000000ff1300720c */ /* 0x010fe40003f46270 */
[----:B------:R-:W2:Y:S04]  /*3700*/  LDL.LU R19, [R1+0x44] ;  /* 0x0000440001137983 */ /* 0x000ea80000300800 */
[----:B------:R-:W3:Y:S04]  /*3710*/  LDL.LU R18, [R1+0x40] ;  /* 0x0000400001127983 */ /* 0x000ee80000300800 */
[----:B------:R-:W4:Y:S03]  /*3720*/  LDL.LU R24, [R1+0x3c] ;  /* 0x00003c0001187983 */ /* 0x000f260000300800 */
[----:B------:R-:W-:Y:S01]  /*3730*/  @!P2 IMAD.MOV R9, RZ, RZ, -R9 ;  /* 0x000000ffff09a224 */ /* 0x000fe200078e0a09 */
[----:B------:R-:W-:-:S02]  /*3740*/  ISETP.GE.AND P2, PT, R22, RZ, PT ;  /* 0x000000ff1600720c */ /* 0x000fc40003f46270 */
[----:B------:R-:W4:Y:S01]  /*3750*/  LDL.LU R22, [R1+0x38] ;  /* 0x0000380001167983 */ /* 0x000f220000300800 */
[----:B------:R-:W-:-:S03]  /*3760*/  @!P1 IMAD.MOV R26, RZ, RZ, -R26 ;  /* 0x000000ffff1a9224 */ /* 0x000fc600078e0a1a */
[----:B------:R-:W4:Y:S01]  /*3770*/  LDL.LU R2, [R1+0x34] ;  /* 0x0000340001027983 */ /* 0x000f220000300800 */
[----:B------:R-:W-:-:S03]  /*3780*/  ISETP.GE.AND P1, PT, R20, RZ, PT ;  /* 0x000000ff1400720c */ /* 0x000fc60003f26270 */
[----:B------:R0:W-:Y:S01]  /*3790*/  STL [R1+0x14f8], R28 ;  /* 0x0014f81c01007387 */ /* 0x0001e20000100800 */
[----:B------:R-:W-:-:S03]  /*37a0*/  ISETP.NE.AND P4, PT, R3, RZ, PT ;  /* 0x000000ff0300720c */ /* 0x000fc60003f85270 */
[----:B0-----:R-:W4:Y:S01]  /*37b0*/  LDL.LU R28, [R1+0x1c] ;  /* 0x00001c00011c7983 */ /* 0x001f220000300800 */
[----:B------:R-:W-:-:S03]  /*37c0*/  LOP3.LUT R5, RZ, R3, RZ, 0x33, !PT ;  /* 0x00000003ff057212 */ /* 0x000fc600078e33ff */
[----:B------:R-:W4:Y:S04]  /*37d0*/  LDL.LU R4, [R1+0xc] ;  /* 0x00000c0001047983 */ /* 0x000f280000300800 */
[----:B------:R-:W4:Y:S04]  /*37e0*/  LDL.LU R3, [R1+0x8] ;  /* 0x0000080001037983 */ /* 0x000f280000300800 */
[----:B------:R-:W4:Y:S01]  /*37f0*/  LDL.LU R20, [R1+0x1550] ;  /* 0x0015500001147983 */ /* 0x000f220000300800 */
[C---:B------:R-:W-:Y:S02]  /*3800*/  SEL R29, R5.reuse, R17, !P4 ;  /* 0x00000011051d7207 */ /* 0x040fe40006000000 */
[C---:B------:R-:W-:Y:S01]  /*3810*/  SEL R13, R5.reuse, R13, !P4 ;  /* 0x0000000d050d7207 */ /* 0x040fe20006000000 */
[----:B------:R-:W4:Y:S01]  /*3820*/  LDL.LU R17, [R1+0x10] ;  /* 0x0000100001117983 */ /* 0x000f220000300800 */
[----:B------:R-:W-:-:S03]  /*3830*/  SEL R12, R5, R12, !P4 ;  /* 0x0000000c050c7207 */ /* 0x000fc60006000000 */
[----:B------:R0:W-:Y:S01]  /*3840*/  STL [R1], R29 ;  /* 0x0000001d01007387 */ /* 0x0001e20000100800 */
[C---:B------:R-:W-:Y:S02]  /*3850*/  SEL R8, R5.reuse, R8, !P4 ;  /* 0x0000000805087207 */ /* 0x040fe40006000000 */
[C---:B------:R-:W-:Y:S02]  /*3860*/  SEL R7, R5.reuse, R7, !P4 ;  /* 0x0000000705077207 */ /* 0x040fe40006000000 */
[C---:B------:R-:W-:Y:S02]  /*3870*/  SEL R6, R5.reuse, R6, !P4 ;  /* 0x0000000605067207 */ /* 0x040fe40006000000 */
[C---:B--2---:R-:W-:Y:S02]  /*3880*/  SEL R19, R5.reuse, R19, !P4 ;  /* 0x0000001305137207 */ /* 0x044fe40006000000 */
[C---:B---3--:R-:W-:Y:S02]  /*3890*/  SEL R18, R5.reuse, R18, !P4 ;  /* 0x0000001205127207 */ /* 0x048fe40006000000 */
[----:B----4-:R-:W-:-:S02]  /*38a0*/  SEL R24, R5, R24, !P4 ;  /* 0x0000001805187207 */ /* 0x010fc40006000000 */
[C---:B------:R-:W-:Y:S02]  /*38b0*/  SEL R22, R5.reuse, R22, !P4 ;  /* 0x0000001605167207 */ /* 0x040fe40006000000 */
[C---:B------:R-:W-:Y:S02]  /*38c0*/  SEL R2, R5.reuse, R2, !P4 ;  /* 0x0000000205027207 */ /* 0x040fe40006000000 */
[C---:B0-----:R-:W-:Y:S02]  /*38d0*/  SEL R29, R5.reuse, R20, !P4 ;  /* 0x00000014051d7207 */ /* 0x041fe40006000000 */
[----:B------:R-:W2:Y:S04]  /*38e0*/  LDL.LU R20, [R1+0x14] ;  /* 0x0000140001147983 */ /* 0x000ea80000300800 */
[----:B------:R0:W-:Y:S04]  /*38f0*/  STL [R1+0x8], R13 ;  /* 0x0000080d01007387 */ /* 0x0001e80000100800 */
[----:B0-----:R-:W3:Y:S04]  /*3900*/  LDL.LU R13, [R1+0x154c] ;  /* 0x00154c00010d7983 */ /* 0x001ee80000300800 */
[----:B------:R0:W-:Y:S04]  /*3910*/  STL [R1+0xc], R12 ;  /* 0x00000c0c01007387 */ /* 0x0001e80000100800 */
[----:B0-----:R-:W4:Y:S04]  /*3920*/  LDL.LU R12, [R1+0x1548] ;  /* 0x00154800010c7983 */ /* 0x001f280000300800 */
[----:B------:R0:W-:Y:S04]  /*3930*/  STL [R1+0x14], R8 ;  /* 0x0000140801007387 */ /* 0x0001e80000100800 */
[----:B0-----:R-:W3:Y:S04]  /*3940*/  LDL.LU R8, [R1+0x1544] ;  /* 0x0015440001087983 */ /* 0x001ee80000300800 */
[----:B------:R0:W-:Y:S04]  /*3950*/  STL [R1+0x28], R7 ;  /* 0x0000280701007387 */ /* 0x0001e80000100800 */
[----:B0-----:R-:W2:Y:S04]  /*3960*/  LDL.LU R7, [R1+0x1540] ;  /* 0x0015400001077983 */ /* 0x001ea80000300800 */
        /* <DEDUP_REMOVED lines=11> */
[----:B0-----:R-:W3:Y:S01]  /*3a20*/  LDL.LU R2, [R1+0x1528] ;  /* 0x0015280001027983 */ /* 0x001ee20000300800 */
[----:B------:R-:W-:-:S05]  /*3a30*/  SEL R28, R5, R28, !P4 ;  /* 0x0000001c051c7207 */ /* 0x000fca0006000000 */
[----:B------:R0:W-:Y:S01]  /*3a40*/  STL [R1+0x70], R28 ;  /* 0x0000701c01007387 */ /* 0x0001e20000100800 */
[C---:B--2---:R-:W-:Y:S02]  /*3a50*/  SEL R18, R5.reuse, R18, !P4 ;  /* 0x0000001205127207 */ /* 0x044fe40006000000 */
[C---:B----4-:R-:W-:Y:S02]  /*3a60*/  SEL R24, R5.reuse, R24, !P4 ;  /* 0x0000001805187207 */ /* 0x050fe40006000000 */
[C---:B---3--:R-:W-:Y:S02]  /*3a70*/  SEL R22, R5.reuse, R22, !P4 ;  /* 0x0000001605167207 */ /* 0x048fe40006000000 */
[C---:B0-----:R-:W-:Y:S02]  /*3a80*/  SEL R28, R5.reuse, R2, !P4 ;  /* 0x00000002051c7207 */ /* 0x041fe40006000000 */
[----:B------:R-:W2:Y:S04]  /*3a90*/  LDL.LU R2, [R1+0x1524] ;  /* 0x0015240001027983 */ /* 0x000ea80000300800 */
[----:B------:R0:W-:Y:S04]  /*3aa0*/  STL [R1+0x6c], R28 ;  /* 0x00006c1c01007387 */ /* 0x0001e80000100800 */
[----:B0-----:R-:W3:Y:S04]  /*3ab0*/  LDL R28, [R1+0x14b0] ;  /* 0x0014b000011c7983 */ /* 0x001ee80000100800 */
[----:B------:R0:W-:Y:S04]  /*3ac0*/  STL [R1+0x68], R22 ;  /* 0x0000681601007387 */ /* 0x0001e80000100800 */
[----:B0-----:R-:W4:Y:S04]  /*3ad0*/  LDL R22, [R1+0x14c4] ;  /* 0x0014c40001167983 */ /* 0x001f280000100800 */
[----:B------:R0:W-:Y:S04]  /*3ae0*/  STL [R1+0x64], R24 ;  /* 0x0000641801007387 */ /* 0x0001e80000100800 */
[----:B0-----:R-:W3:Y:S04]  /*3af0*/  LDL R24, [R1+0x14c0] ;  /* 0x0014c00001187983 */ /* 0x001ee80000100800 */
[----:B------:R0:W-:Y:S04]  /*3b00*/  STL [R1+0x60], R18 ;  /* 0x0000601201007387 */ /* 0x0001e80000100800 */
[----:B0-----:R-:W4:Y:S01]  /*3b10*/  LDL R18, [R1+0x14c8] ;  /* 0x0014c80001127983 */ /* 0x001f220000100800 */
[----:B------:R-:W-:-:S02]  /*3b20*/  SEL R19, R5, R19, !P4 ;  /* 0x0000001305137207 */ /* 0x000fc40006000000 */
[----:B------:R-:W-:-:S03]  /*3b30*/  SEL R6, R5, R6, !P4 ;  /* 0x0000000605067207 */ /* 0x000fc60006000000 */
[----:B------:R0:W-:Y:S04]  /*3b40*/  STL [R1+0x5c], R19 ;  /* 0x00005c1301007387 */ /* 0x0001e80000100800 */
[----:B0-----:R-:W3:Y:S04]  /*3b50*/  LDL R19, [R1+0x14cc] ;  /* 0x0014cc0001137983 */ /* 0x001ee80000100800 */
[----:B------:R0:W-:Y:S04]  /*3b60*/  STL [R1+0x58], R6 ;  /* 0x0000580601007387 */ /* 0x0001e80000100800 */
[----:B0-----:R-:W3:Y:S01]  /*3b70*/  LDL R6, [R1+0x14d0] ;  /* 0x0014d00001067983 */ /* 0x001ee20000100800 */
[C---:B------:R-:W-:Y:S01]  /*3b80*/  SEL R7, R5.reuse, R7, !P4 ;  /* 0x0000000705077207 */ /* 0x040fe20006000000 */
[----:B------:R-:W-:Y:S01]  /*3b90*/  @!P5 IMAD.MOV R27, RZ, RZ, -R27 ;  /* 0x000000ffff1bd224 */ /* 0x000fe200078e0a1b */
[----:B------:R-:W-:-:S03]  /*3ba0*/  SEL R11, R5, R11, !P4 ;  /* 0x0000000b050b7207 */ /* 0x000fc60006000000 */
[----:B------:R0:W-:Y:S01]  /*3bb0*/  STL [R1+0x54], R7 ;  /* 0x0000540701007387 */ /* 0x0001e20000100800 */
[----:B------:R-:W-:Y:S02]  /*3bc0*/  @!P2 IMAD.MOV R25, RZ, RZ, -R25 ;  /* 0x000000ffff19a224 */ /* 0x000fe400078e0a19 */
[----:B------:R-:W-:Y:S01]  /*3bd0*/  @!P3 IMAD.MOV R14, RZ, RZ, -R14 ;  /* 0x000000ffff0eb224 */ /* 0x000fe200078e0a0e */
[C---:B------:R-:W-:Y:S02]  /*3be0*/  SEL R27, R5.reuse, R27, !P4 ;  /* 0x0000001b051b7207 */ /* 0x040fe40006000000 */
[----:B0-----:R-:W-:Y:S02]  /*3bf0*/  SEL R7, R5, R9, !P4 ;  /* 0x0000000905077207 */ /* 0x001fe40006000000 */
[----:B------:R-:W3:Y:S01]  /*3c00*/  LDL R9, [R1+0x14bc] ;  /* 0x0014bc0001097983 */ /* 0x000ee20000100800 */
[----:B------:R-:W-:-:S03]  /*3c10*/  @!P0 IMAD.MOV R15, RZ, RZ, -R15 ;  /* 0x000000ffff0f8224 */ /* 0x000fc600078e0a0f */
[----:B------:R0:W-:Y:S01]  /*3c20*/  STL [R1+0x50], R7 ;  /* 0x0000500701007387 */ /* 0x0001e20000100800 */
[----:B------:R-:W-:Y:S01]  /*3c30*/  @!P6 IMAD.MOV R16, RZ, RZ, -R16 ;  /* 0x000000ffff10e224 */ /* 0x000fe200078e0a10 */
[C---:B------:R-:W-:Y:S02]  /*3c40*/  SEL R14, R5.reuse, R14, !P4 ;  /* 0x0000000e050e7207 */ /* 0x040fe40006000000 */
[----:B------:R1:W-:Y:S01]  /*3c50*/  STL [R1+0x4c], R11 ;  /* 0x00004c0b01007387 */ /* 0x0003e20000100800 */
[----:B0-----:R-:W-:-:S03]  /*3c60*/  SEL R7, R5, R26, !P4 ;  /* 0x0000001a05077207 */ /* 0x001fc60006000000 */
[----:B------:R-:W-:Y:S01]  /*3c70*/  STL [R1+0x48], R27 ;  /* 0x0000481b01007387 */ /* 0x000fe20000100800 */
[----:B-1----:R-:W-:-:S03]  /*3c80*/  SEL R11, R5, R25, !P4 ;  /* 0x00000019050b7207 */ /* 0x002fc60006000000 */
[----:B------:R0:W-:Y:S01]  /*3c90*/  STL [R1+0x44], R7 ;  /* 0x0000440701007387 */ /* 0x0001e20000100800 */
[C---:B------:R-:W-:Y:S02]  /*3ca0*/  SEL R3, R5.reuse, R3, !P4 ;  /* 0x0000000305037207 */ /* 0x040fe40006000000 */
[C---:B------:R-:W-:Y:S01]  /*3cb0*/  SEL R4, R5.reuse, R4, !P4 ;  /* 0x0000000405047207 */ /* 0x040fe20006000000 */
[----:B------:R1:W-:Y:S01]  /*3cc0*/  STL [R1+0x40], R11 ;  /* 0x0000400b01007387 */ /* 0x0003e20000100800 */
[C---:B------:R-:W-:Y:S02]  /*3cd0*/  SEL R17, R5.reuse, R17, !P4 ;  /* 0x0000001105117207 */ /* 0x040fe40006000000 */
[C---:B------:R-:W-:Y:S01]  /*3ce0*/  SEL R20, R5.reuse, R20, !P4 ;  /* 0x0000001405147207 */ /* 0x040fe20006000000 */
[----:B------:R-:W-:Y:S01]  /*3cf0*/  STL [R1+0x3c], R14 ;  /* 0x00003c0e01007387 */ /* 0x000fe20000100800 */
[C---:B0-----:R-:W-:Y:S02]  /*3d00*/  SEL R7, R5.reuse, R15, !P4 ;  /* 0x0000000f05077207 */ /* 0x041fe40006000000 */
[----:B-1----:R-:W-:-:S02]  /*3d10*/  SEL R11, R5, R16, !P4 ;  /* 0x00000010050b7207 */ /* 0x002fc40006000000 */
[----:B------:R-:W3:Y:S04]  /*3d20*/  LDL.LU R5, [R1+0x1520] ;  /* 0x0015200001057983 */ /* 0x000ee80000300800 */
[----:B------:R0:W-:Y:S04]  /*3d30*/  STL [R1+0x38], R7 ;  /* 0x0000380701007387 */ /* 0x0001e80000100800 */
[----:B------:R-:W-:Y:S01]  /*3d40*/  STL [R1+0x34], R11 ;  /* 0x0000340b01007387 */ /* 0x000fe20000100800 */
[----:B--2---:R-:W-:Y:S02]  /*3d50*/  ISETP.NE.AND P2, PT, R2, RZ, PT ;  /* 0x000000ff0200720c */ /* 0x004fe40003f45270 */
[----:B0-----:R-:W-:-:S02]  /*3d60*/  LOP3.LUT R7, RZ, R2, RZ, 0x33, !PT ;  /* 0x00000002ff077212 */ /* 0x001fc400078e33ff */
[----:B----4-:R-:W-:Y:S02]  /*3d70*/  ISETP.GE.AND P3, PT, R18, RZ, PT ;  /* 0x000000ff1200720c */ /* 0x010fe40003f66270 */
[----:B------:R-:W0:Y:S01]  /*3d80*/  S2R R18, SR_TID.X ;  /* 0x0000000000127919 */ /* 0x000e220000002100 */
[----:B---3--:R-:W-:Y:S02]  /*3d90*/  ISETP.GE.AND P4, PT, R24, RZ, PT ;  /* 0x000000ff1800720c */ /* 0x008fe40003f86270 */
[----:B------:R-:W-:Y:S02]  /*3da0*/  ISETP.GE.AND P5, PT, R19, RZ, PT ;  /* 0x000000ff1300720c */ /* 0x000fe40003fa6270 */
[----:B------:R-:W2:Y:S01]  /*3db0*/  LDL.LU R19, [R1] ;  /* 0x0000000001137983 */ /* 0x000ea20000300800 */
[----:B------:R-:W-:Y:S01]  /*3dc0*/  ISETP.GE.AND P0, PT, R6, RZ, PT ;  /* 0x000000ff0600720c */ /* 0x000fe20003f06270 */
[----:B------:R-:W-:Y:S01]  /*3dd0*/  IMAD.MOV.U32 R6, RZ, RZ, R8 ;  /* 0x000000ffff067224 */ /* 0x000fe200078e0008 */
[----:B0-----:R-:W-:-:S03]  /*3de0*/  LOP3.LUT R2, R18, 0x1f, RZ, 0xc0, !PT ;  /* 0x0000001f12027812 */ /* 0x001fc600078ec0ff */
[----:B------:R-:W-:Y:S01]  /*3df0*/  @!P1 IMAD.MOV R6, RZ, RZ, -R6 ;  /* 0x000000ffff069224 */ /* 0x000fe200078e0a06 */
[----:B------:R-:W3:Y:S01]  /*3e00*/  LDL.LU R18, [R1+0x8] ;  /* 0x0000080001127983 */ /* 0x000ee20000300800 */
[----:B------:R-:W-:-:S03]  /*3e10*/  ISETP.GE.AND P1, PT, R22, RZ, PT ;  /* 0x000000ff1600720c */ /* 0x000fc60003f26270 */
[----:B------:R-:W4:Y:S04]  /*3e20*/  LDL.LU R24, [R1+0xc] ;  /* 0x00000c0001187983 */ /* 0x000f280000300800 */
[----:B------:R-:W4:Y:S01]  /*3e30*/  LDL.LU R22, [R1+0x14] ;  /* 0x0000140001167983 */ /* 0x000f220000300800 */
[----:B------:R-:W-:Y:S01]  /*3e40*/  ISETP.GE.AND P6, PT, R9, RZ, PT ;  /* 0x000000ff0900720c */ /* 0x000fe20003fc6270 */
[----:B------:R-:W-:Y:S02]  /*3e50*/  IMAD R8, R2, UR5, RZ ;  /* 0x0000000502087c24 */ /* 0x000fe4000f8e02ff */
[----:B------:R-:W-:-:S03]  /*3e60*/  @!P3 IMAD.MOV R12, RZ, RZ, -R12 ;  /* 0x000000ffff0cb224 */ /* 0x000fc600078e0a0c */
[----:B------:R-:W-:Y:S01]  /*3e70*/  LEA R2, P3, R8, UR6, 0x1 ;  /* 0x0000000608027c11 */ /* 0x000fe2000f8608ff */
[----:B------:R-:W-:Y:S01]  /*3e80*/  @!P0 IMAD.MOV R13, RZ, RZ, -R13 ;  /* 0x000000ffff0d8224 */ /* 0x000fe200078e0a0d */
[C---:B------:R-:W-:Y:S01]  /*3e90*/  SEL R6, R7.reuse, R6, !P2 ;  /* 0x0000000607067207 */ /* 0x040fe20005000000 */
[----:B------:R-:W-:Y:S01]  /*3ea0*/  @!P5 IMAD.MOV R21, RZ, RZ, -R21 ;  /* 0x000000ffff15d224 */ /* 0x000fe200078e0a15 */
[----:B------:R-:W-:Y:S01]  /*3eb0*/  ULDC UR6, c[0x0][0x240] ;  /* 0x0000900000067ab9 */ /* 0x000fe20000000800 */
[----:B------:R0:W-:Y:S01]  /*3ec0*/  STL [R1+0x1510], R2 ;  /* 0x0015100201007387 */ /* 0x0001e20000100800 */
[----:B------:R-:W-:Y:S02]  /*3ed0*/  @!P4 IMAD.MOV R23, RZ, RZ, -R23 ;  /* 0x000000ffff17c224 */ /* 0x000fe400078e0a17 */
[----:B------:R-:W-:Y:S01]  /*3ee0*/  @!P1 IMAD.MOV R0, RZ, RZ, -R0 ;  /* 0x000000ffff009224 */ /* 0x000fe200078e0a00 */
[----:B------:R1:W-:Y:S01]  /*3ef0*/  STL [R1+0x1514], R6 ;  /* 0x0015140601007387 */ /* 0x0003e20000100800 */
[----:B0-----:R-:W-:Y:S01]  /*3f00*/  SEL R2, R7, R12, !P2 ;  /* 0x0000000c07027207 */ /* 0x001fe20005000000 */
[----:B------:R-:W-:Y:S01]  /*3f10*/  @!P6 IMAD.MOV R5, RZ, RZ, -R5 ;  /* 0x000000ffff05e224 */ /* 0x000fe200078e0a05 */
[----:B------:R-:W-:-:S04]  /*3f20*/  ISETP.GE.AND P6, PT, R28, RZ, PT ;  /* 0x000000ff1c00720c */ /* 0x000fc80003fc6270 */
[C---:B------:R-:W-:Y:S02]  /*3f30*/  SEL R5, R7.reuse, R5, !P2 ;  /* 0x0000000507057207 */ /* 0x040fe40005000000 */
[----:B-1----:R-:W-:-:S03]  /*3f40*/  SEL R6, R7, R13, !P2 ;  /* 0x0000000d07067207 */ /* 0x002fc60005000000 */
[----:B------:R0:W-:Y:S04]  /*3f50*/  STL [R1+0x20], R5 ;  /* 0x0000200501007387 */ /* 0x0001e80000100800 */
[----:B------:R-:W-:Y:S01]  /*3f60*/  @!P6 IMAD.MOV R10, RZ, RZ, -R10 ;  /* 0x000000ffff0ae224 */ /* 0x000fe200078e0a0a */
[----:B------:R1:W-:Y:S01]  /*3f70*/  STL [R1+0x1c], R2 ;  /* 0x00001c0201007387 */ /* 0x0003e20000100800 */
[C---:B------:R-:W-:Y:S02]  /*3f80*/  SEL R0, R7.reuse, R0, !P2 ;  /* 0x0000000007007207 */ /* 0x040fe40005000000 */
[C---:B0-----:R-:W-:Y:S02]  /*3f90*/  SEL R5, R7.reuse, R21, !P2 ;  /* 0x0000001507057207 */ /* 0x041fe40005000000 */
[----:B------:R-:W-:-:S02]  /*3fa0*/  SEL R28, R7, R10, !P2 ;  /* 0x0000000a071c7207 */ /* 0x000fc40005000000 */
[----:B-1----:R-:W-:Y:S01]  /*3fb0*/  SEL R2, R7, R23, !P2 ;  /* 0x0000001707027207 */ /* 0x002fe20005000000 */
[----:B------:R-:W-:Y:S04]  /*3fc0*/  STL [R1+0x84], R6 ;  /* 0x0000840601007387 */ /* 0x000fe80000100800 */
[----:B------:R-:W-:Y:S04]  /*3fd0*/  STL [R1+0x88], R5 ;  /* 0x0000880501007387 */ /* 0x000fe80000100800 */
[----:B------:R0:W-:Y:S04]  /*3fe0*/  STL [R1+0x90], R2 ;  /* 0x0000900201007387 */ /* 0x0001e80000100800 */
[----:B------:R-:W-:Y:S04]  /*3ff0*/  STL [R1+0x14fc], R28 ;  /* 0x0014fc1c01007387 */ /* 0x000fe80000100800 */
[----:B------:R1:W-:Y:S01]  /*4000*/  STL [R1+0x8c], R0 ;  /* 0x00008c0001007387 */ /* 0x0003e20000100800 */
[----:B0-----:R-:W-:Y:S01]  /*4010*/  IMAD R2, R29, UR6, RZ ;  /* 0x000000061d027c24 */ /* 0x001fe2000f8e02ff */
[----:B-1----:R-:W-:Y:S01]  /*4020*/  LEA.HI.X.SX32 R0, R8, UR7, 0x1, P3 ;  /* 0x0000000708007c11 */ /* 0x002fe200098f0eff */
[----:B------:R-:W-:Y:S01]  /*4030*/  IMAD R4, R4, UR6, RZ ;  /* 0x0000000604047c24 */ /* 0x000fe2000f8e02ff */
[----:B------:R-:W-:-:S03]  /*4040*/  ULDC UR7, c[0x0][0x234] ;  /* 0x00008d0000077ab9 */ /* 0x000fc60000000800 */
[----:B------:R0:W-:Y:S01]  /*4050*/  STL [R1+0x150c], R0 ;  /* 0x00150c0001007387 */ /* 0x0001e20000100800 */
[----:B------:R-:W-:Y:S02]  /*4060*/  IMAD R17, R17, UR6, RZ ;  /* 0x0000000611117c24 */ /* 0x000fe4000f8e02ff */
[----:B0-----:R-:W-:Y:S02]  /*4070*/  IMAD R0, R3, UR6, RZ ;  /* 0x0000000603007c24 */ /* 0x001fe4000f8e02ff */
[----:B--2---:R-:W-:-:S05]  /*4080*/  IMAD R5, R19, UR6, RZ ;  /* 0x0000000613057c24 */ /* 0x004fca000f8e02ff */
[----:B------:R0:W-:Y:S04]  /*4090*/  STL [R1+0x24], R5 ;  /* 0x0000240501007387 */ /* 0x0001e80000100800 */
[----:B------:R-:W2:Y:S04]  /*40a0*/  LDL.LU R15, [R1+0x28] ;  /* 0x00002800010f7983 */ /* 0x000ea80000300800 */
[----:B------:R-:W-:Y:S04]  /*40b0*/  STL [R1+0x18], R2 ;  /* 0x0000180201007387 */ /* 0x000fe80000100800 */
[----:B------:R-:W-:Y:S01]  /*40c0*/  STL [R1+0x10], R0 ;  /* 0x0000100001007387 */ /* 0x000fe20000100800 */
[----:B---3--:R-:W-:-:S03]  /*40d0*/  IMAD R12, R18, UR6, RZ ;  /* 0x00000006120c7c24 */ /* 0x008fc6000f8e02ff */
[----:B------:R-:W-:Y:S04]  /*40e0*/  STL [R1+0x1518], R4 ;  /* 0x0015180401007387 */ /* 0x000fe80000100800 */
[----:B------:R1:W-:Y:S01]  /*40f0*/  STL [R1+0x151c], R17 ;  /* 0x00151c1101007387 */ /* 0x0003e20000100800 */
[----:B----4-:R-:W-:-:S03]  /*4100*/  IMAD R14, R22, UR6, RZ ;  /* 0x00000006160e7c24 */ /* 0x010fc6000f8e02ff */
[----:B------:R-:W3:Y:S04]  /*4110*/  LDL.LU R16, [R1+0x2c] ;  /* 0x00002c0001107983 */ /* 0x000ee80000300800 */
[----:B------:R-:W4:Y:S01]  /*4120*/  LDL.LU R18, [R1+0x30] ;  /* 0x0000300001127983 */ /* 0x000f220000300800 */
[----:B------:R-:W-:-:S03]  /*4130*/  IMAD R13, R24, UR6, RZ ;  /* 0x00000006180d7c24 */ /* 0x000fc6000f8e02ff */
[----:B------:R-:W4:Y:S04]  /*4140*/  LDL.LU R19, [R1+0x80] ;  /* 0x0000800001137983 */ /* 0x000f280000300800 */
        /* <DEDUP_REMOVED lines=13> */
[----:B0-----:R-:W4:Y:S04]  /*4220*/  LDL.LU R5, [R1+0x48] ;  /* 0x0000480001057983 */ /* 0x001f280000300800 */
[----:B-1----:R-:W4:Y:S04]  /*4230*/  LDL.LU R17, [R1+0x44] ;  /* 0x0000440001117983 */ /* 0x002f280000300800 */
[----:B------:R-:W4:Y:S04]  /*4240*/  LDL.LU R4, [R1+0x40] ;  /* 0x0000400001047983 */ /* 0x000f280000300800 */
[----:B------:R-:W4:Y:S04]  /*4250*/  LDL.LU R6, [R1+0x3c] ;  /* 0x00003c0001067983 */ /* 0x000f280000300800 */
[----:B------:R-:W4:Y:S04]  /*4260*/  LDL.LU R2, [R1+0x38] ;  /* 0x0000380001027983 */ /* 0x000f280000300800 */
[----:B------:R-:W4:Y:S04]  /*4270*/  LDL.LU R29, [R1+0x34] ;  /* 0x00003400011d7983 */ /* 0x000f280000300800 */
[----:B------:R-:W4:Y:S04]  /*4280*/  LDL.LU R0, [R1+0x20] ;  /* 0x0000200001007983 */ /* 0x000f280000300800 */
[----:B------:R-:W4:Y:S04]  /*4290*/  LDL.LU R28, [R1+0x1c] ;  /* 0x00001c00011c7983 */ /* 0x000f280000300800 */
[----:B------:R0:W-:Y:S04]  /*42a0*/  STL [R1+0x1508], R14 ;  /* 0x0015080e01007387 */ /* 0x0001e80000100800 */
[----:B0-----:R-:W4:Y:S01]  /*42b0*/  LDL.LU R14, [R1+0x24] ;  /* 0x00002400010e7983 */ /* 0x001f220000300800 */
[----:B--2---:R-:W-:-:S05]  /*42c0*/  IMAD R15, R15, UR6, RZ ;  /* 0x000000060f0f7c24 */ /* 0x004fca000f8e02ff */
[----:B------:R0:W-:Y:S04]  /*42d0*/  STL [R1+0x1504], R15 ;  /* 0x0015040f01007387 */ /* 0x0001e80000100800 */
[----:B0-----:R-:W2:Y:S01]  /*42e0*/  LDL.LU R15, [R1+0x18] ;  /* 0x00001800010f7983 */ /* 0x001ea20000300800 */
[----:B---3--:R-:W-:-:S05]  /*42f0*/  IMAD R16, R16, UR6, RZ ;  /* 0x0000000610107c24 */ /* 0x008fca000f8e02ff */
[----:B------:R0:W-:Y:S04]  /*4300*/  STL [R1+0x1500], R16 ;  /* 0x0015001001007387 */ /* 0x0001e80000100800 */
[----:B0-----:R-:W3:Y:S01]  /*4310*/  LDL.LU R16, [R1+0x10] ;  /* 0x0000100001107983 */ /* 0x001ee20000300800 */
[----:B----4-:R-:W-:Y:S02]  /*4320*/  IMAD R17, R17, UR6, RZ ;  /* 0x0000000611117c24 */ /* 0x010fe4000f8e02ff */
[----:B------:R-:W-:-:S03]  /*4330*/  IMAD R4, R4, UR6, RZ ;  /* 0x0000000604047c24 */ /* 0x000fc6000f8e02ff */
[----:B------:R0:W-:Y:S01]  /*4340*/  STL [R1+0xc], R17 ;  /* 0x00000c1101007387 */ /* 0x0001e20000100800 */
[----:B------:R-:W-:Y:S02]  /*4350*/  IMAD R6, R6, UR6, RZ ;  /* 0x0000000606067c24 */ /* 0x000fe4000f8e02ff */
[----:B------:R-:W-:Y:S01]  /*4360*/  IMAD R2, R2, UR6, RZ ;  /* 0x0000000602027c24 */ /* 0x000fe2000f8e02ff */
[----:B0-----:R-:W4:Y:S04]  /*4370*/  LDL.LU R17, [R1+0x151c] ;  /* 0x00151c0001117983 */ /* 0x001f280000300800 */
[----:B------:R0:W-:Y:S04]  /*4380*/  STL [R1+0x8], R4 ;  /* 0x0000080401007387 */ /* 0x0001e80000100800 */
[----:B0-----:R-:W4:Y:S04]  /*4390*/  LDL.LU R4, [R1+0x1518] ;  /* 0x0015180001047983 */ /* 0x001f280000300800 */
[----:B------:R0:W-:Y:S04]  /*43a0*/  STL [R1+0x4], R6 ;  /* 0x0000040601007387 */ /* 0x0001e80000100800 */
[----:B0-----:R-:W4:Y:S04]  /*43b0*/  LDL.LU R6, [R1+0x1514] ;  /* 0x0015140001067983 */ /* 0x001f280000300800 */
[----:B------:R0:W-:Y:S04]  /*43c0*/  STL [R1], R2 ;  /* 0x0000000201007387 */ /* 0x0001e80000100800 */
[----:B0-----:R-:W2:Y:S01]  /*43d0*/  LDL.LU R2, [R1+0x1510] ;  /* 0x0015100001027983 */ /* 0x001ea20000300800 */
[----:B------:R-:W-:-:S05]  /*43e0*/  IMAD R0, R0, UR7, RZ ;  /* 0x0000000700007c24 */ /* 0x000fca000f8e02ff */
[----:B------:R2:W-:Y:S01]  /*43f0*/  STL [R1+0x14], R0 ;  /* 0x0000140001007387 */ /* 0x0005e20000100800 */
[----:B------:R-:W-:Y:S01]  /*4400*/  IMAD R20, R20, UR6, RZ ;  /* 0x0000000614147c24 */ /* 0x000fe2000f8e02ff */
[----:B--2---:R-:W-:-:S05]  /*4410*/  LEA R0, P5, R14, R2, 0x1 ;  /* 0x000000020e007211 */ /* 0x004fca00078a08ff */
[----:B------:R0:W-:Y:S02]  /*4420*/  STL [R1+0x1494], R0 ;  /* 0x0014940001007387 */ /* 0x0001e40000100800 */
[----:B0-----:R-:W-:-:S05]  /*4430*/  LEA R0, P0, R15, R2, 0x1 ;  /* 0x000000020f007211 */ /* 0x001fca00078008ff */
[----:B------:R3:W-:Y:S02]  /*4440*/  STL [R1+0x1498], R0 ;  /* 0x0014980001007387 */ /* 0x0007e40000100800 */
[----:B---3--:R-:W-:-:S05]  /*4450*/  LEA R0, P3, R16, R2, 0x1 ;  /* 0x0000000210007211 */ /* 0x008fca00078608ff */
[----:B------:R4:W-:Y:S02]  /*4460*/  STL [R1+0x149c], R0 ;  /* 0x00149c0001007387 */ /* 0x0009e40000100800 */
[----:B----4-:R-:W-:-:S05]  /*4470*/  LEA R0, P2, R4, R2, 0x1 ;  /* 0x0000000204007211 */ /* 0x010fca00078408ff */
[----:B------:R0:W-:Y:S02]  /*4480*/  STL [R1+0x14a0], R0 ;  /* 0x0014a00001007387 */ /* 0x0001e40000100800 */
[----:B0-----:R-:W-:-:S05]  /*4490*/  LEA R0, P1, R17, R2, 0x1 ;  /* 0x0000000211007211 */ /* 0x001fca00078208ff */
[----:B------:R0:W-:Y:S02]  /*44a0*/  STL [R1+0x14a4], R0 ;  /* 0x0014a40001007387 */ /* 0x0001e40000100800 */
[----:B0-----:R-:W-:-:S05]  /*44b0*/  LEA R0, P4, R20, R2, 0x1 ;  /* 0x0000000214007211 */ /* 0x001fca00078808ff */
[----:B------:R0:W-:Y:S02]  /*44c0*/  STL [R1+0x14a8], R0 ;  /* 0x0014a80001007387 */ /* 0x0001e40000100800 */
[----:B0-----:R-:W-:-:S05]  /*44d0*/  LEA R0, P6, R12, R2, 0x1 ;  /* 0x000000020c007211 */ /* 0x001fca00078c08ff */
[----:B------:R0:W-:Y:S04]  /*44e0*/  STL [R1+0x14ac], R0 ;  /* 0x0014ac0001007387 */ /* 0x0001e80000100800 */
[----:B0-----:R-:W2:Y:S02]  /*44f0*/  LDL.LU R0, [R1+0x150c] ;  /* 0x00150c0001007983 */ /* 0x001ea40000300800 */
[----:B--2---:R-:W-:-:S05]  /*4500*/  LEA.HI.X.SX32 R14, R14, R0, 0x1, P5 ;  /* 0x000000000e0e7211 */ /* 0x004fca00028f0eff */
[----:B------:R0:W-:Y:S02]  /*4510*/  STL [R1+0x148c], R14 ;  /* 0x00148c0e01007387 */ /* 0x0001e40000100800 */
[----:B0-----:R-:W-:-:S05]  /*4520*/  LEA R14, P5, R13, R2, 0x1 ;  /* 0x000000020d0e7211 */ /* 0x001fca00078a08ff */
[----:B------:R0:W-:Y:S04]  /*4530*/  STL [R1+0x1490], R14 ;  /* 0x0014900e01007387 */ /* 0x0001e80000100800 */
[----:B0-----:R-:W2:Y:S01]  /*4540*/  LDL.LU R14, [R1+0x1508] ;  /* 0x00150800010e7983 */ /* 0x001ea20000300800 */
[----:B------:R-:W-:-:S05]  /*4550*/  LEA.HI.X.SX32 R15, R15, R0, 0x1, P0 ;  /* 0x000000000f0f7211 */ /* 0x000fca00000f0eff */
[----:B------:R2:W-:Y:S02]  /*4560*/  STL [R1+0x1484], R15 ;  /* 0x0014840f01007387 */ /* 0x0005e40000100800 */
[----:B--2---:R-:W-:-:S05]  /*4570*/  LEA R15, P0, R14, R2, 0x1 ;  /* 0x000000020e0f7211 */ /* 0x004fca00078008ff */
[----:B------:R0:W-:Y:S04]  /*4580*/  STL [R1+0x1488], R15 ;  /* 0x0014880f01007387 */ /* 0x0001e80000100800 */
[----:B0-----:R-:W2:Y:S01]  /*4590*/  LDL.LU R15, [R1+0x1504] ;  /* 0x00150400010f7983 */ /* 0x001ea20000300800 */
[----:B------:R-:W-:-:S05]  /*45a0*/  LEA.HI.X.SX32 R16, R16, R0, 0x1, P3 ;  /* 0x0000000010107211 */ /* 0x000fca00018f0eff */
[----:B------:R2:W-:Y:S02]  /*45b0*/  STL [R1+0x147c], R16 ;  /* 0x00147c1001007387 */ /* 0x0005e40000100800 */
[----:B--2---:R-:W-:-:S05]  /*45c0*/  LEA R16, P3, R15, R2, 0x1 ;  /* 0x000000020f107211 */ /* 0x004fca00078608ff */
[----:B------:R0:W-:Y:S04]  /*45d0*/  STL [R1+0x1480], R16 ;  /* 0x0014801001007387 */ /* 0x0001e80000100800 */
[----:B0-----:R-:W2:Y:S01]  /*45e0*/  LDL.LU R16, [R1+0x1500] ;  /* 0x0015000001107983 */ /* 0x001ea20000300800 */
[----:B------:R-:W-:Y:S01]  /*45f0*/  LEA.HI.X.SX32 R4, R4, R0, 0x1, P2 ;  /* 0x0000000004047211 */ /* 0x000fe200010f0eff */
[----:B------:R-:W-:-:S04]  /*4600*/  IMAD R18, R18, UR6, RZ ;  /* 0x0000000612127c24 */ /* 0x000fc8000f8e02ff */
[----:B------:R2:W-:Y:S01]  /*4610*/  STL [R1+0x1474], R4 ;  /* 0x0014740401007387 */ /* 0x0005e20000100800 */
[-C--:B------:R-:W-:Y:S01]  /*4620*/  LEA.HI.X.SX32 R17, R17, R0.reuse, 0x1, P1 ;  /* 0x0000000011117211 */ /* 0x080fe200008f0eff */
[----:B------:R-:W-:Y:S02]  /*4630*/  IMAD R19, R19, UR6, RZ ;  /* 0x0000000613137c24 */ /* 0x000fe4000f8e02ff */
[----:B------:R-:W-:Y:S01]  /*4640*/  IMAD R21, R21, UR6, RZ ;  /* 0x0000000615157c24 */ /* 0x000fe2000f8e02ff */
[----:B------:R-:W-:Y:S01]  /*4650*/  LEA.HI.X.SX32 R12, R12, R0, 0x1, P6 ;  /* 0x000000000c0c7211 */ /* 0x000fe200030f0eff */
[----:B------:R-:W-:Y:S02]  /*4660*/  IMAD R22, R22, UR6, RZ ;  /* 0x0000000616167c24 */ /* 0x000fe4000f8e02ff */
[----:B------:R-:W-:Y:S02]  /*4670*/  IMAD R23, R23, UR6, RZ ;  /* 0x0000000617177c24 */ /* 0x000fe4000f8e02ff */
[----:B------:R-:W-:-:S02]  /*4680*/  IMAD R24, R24, UR6, RZ ;  /* 0x0000000618187c24 */ /* 0x000fc4000f8e02ff */
[----:B------:R-:W-:Y:S02]  /*4690*/  IMAD R25, R25, UR6, RZ ;  /* 0x0000000619197c24 */ /* 0x000fe4000f8e02ff */
[----:B------:R-:W-:Y:S02]  /*46a0*/  IMAD R26, R26, UR6, RZ ;  /* 0x000000061a1a7c24 */ /* 0x000fe4000f8e02ff */
[----:B------:R-:W-:Y:S01]  /*46b0*/  IMAD R27, R27, UR6, RZ ;  /* 0x000000061b1b7c24 */ /* 0x000fe2000f8e02ff */
[----:B--2---:R-:W-:-:S05]  /*46c0*/  LEA R4, P2, R16, R2, 0x1 ;  /* 0x0000000210047211 */ /* 0x004fca00078408ff */
[----:B------:R0:W-:Y:S04]  /*46d0*/  STL [R1+0x1478], R4 ;  /* 0x0014780401007387 */ /* 0x0001e80000100800 */
[----:B------:R1:W-:Y:S01]  /*46e0*/  STL [R1+0x146c], R17 ;  /* 0x00146c1101007387 */ /* 0x0003e20000100800 */
[----:B0-----:R-:W-:Y:S02]  /*46f0*/  LEA R4, P1, R18, R2, 0x1 ;  /* 0x0000000212047211 */ /* 0x001fe400078208ff */
[----:B-1----:R-:W-:-:S03]  /*4700*/  LEA.HI.X.SX32 R17, R20, R0, 0x1, P4 ;  /* 0x0000000014117211 */ /* 0x002fc600020f0eff */
[----:B------:R0:W-:Y:S04]  /*4710*/  STL [R1+0x1470], R4 ;  /* 0x0014700401007387 */ /* 0x0001e80000100800 */
[----:B------:R1:W-:Y:S01]  /*4720*/  STL [R1+0x1464], R17 ;  /* 0x0014641101007387 */ /* 0x0003e20000100800 */
[-C--:B0-----:R-:W-:Y:S02]  /*4730*/  LEA R4, P4, R19, R2.reuse, 0x1 ;  /* 0x0000000213047211 */ /* 0x081fe400078808ff */
[----:B-1----:R-:W-:-:S03]  /*4740*/  LEA R17, P6, R21, R2, 0x1 ;  /* 0x0000000215117211 */ /* 0x002fc600078c08ff */
[----:B------:R0:W-:Y:S04]  /*4750*/  STL [R1+0x1468], R4 ;  /* 0x0014680401007387 */ /* 0x0001e80000100800 */
[----:B------:R1:W-:Y:S01]  /*4760*/  STL [R1+0x145c], R12 ;  /* 0x00145c0c01007387 */ /* 0x0003e20000100800 */
[----:B0-----:R-:W-:-:S03]  /*4770*/  LEA.HI.X.SX32 R4, R13, R0, 0x1, P5 ;  /* 0x000000000d047211 */ /* 0x001fc600028f0eff */
[----:B------:R-:W-:Y:S01]  /*4780*/  STL [R1+0x1460], R17 ;  /* 0x0014601101007387 */ /* 0x000fe20000100800 */
[----:B------:R-:W-:Y:S02]  /*4790*/  LEA.HI.X.SX32 R13, R14, R0, 0x1, P0 ;  /* 0x000000000e0d7211 */ /* 0x000fe400000f0eff */
[-C--:B-1----:R-:W-:Y:S01]  /*47a0*/  LEA R12, P5, R22, R2.reuse, 0x1 ;  /* 0x00000002160c7211 */ /* 0x082fe200078a08ff */
[----:B------:R0:W-:Y:S04]  /*47b0*/  STL [R1+0x1454], R4 ;  /* 0x0014540401007387 */ /* 0x0001e80000100800 */
[----:B------:R1:W-:Y:S01]  /*47c0*/  STL [R1+0x1458], R12 ;  /* 0x0014580c01007387 */ /* 0x0003e20000100800 */
[----:B0-----:R-:W-:-:S03]  /*47d0*/  LEA R4, P0, R23, R2, 0x1 ;  /* 0x0000000217047211 */ /* 0x001fc600078008ff */
[----:B------:R0:W-:Y:S01]  /*47e0*/  STL [R1+0x144c], R13 ;  /* 0x00144c0d01007387 */ /* 0x0001e20000100800 */
[----:B-1----:R-:W-:-:S03]  /*47f0*/  LEA.HI.X.SX32 R12, R15, R0, 0x1, P3 ;  /* 0x000000000f0c7211 */ /* 0x002fc600018f0eff */
[----:B------:R-:W2:Y:S04]  /*4800*/  LDL.LU R15, [R1+0x4] ;  /* 0x00000400010f7983 */ /* 0x000ea80000300800 */
[----:B------:R1:W-:Y:S01]  /*4810*/  STL [R1+0x1450], R4 ;  /* 0x0014500401007387 */ /* 0x0003e20000100800 */
[----:B0-----:R-:W-:-:S03]  /*4820*/  LEA.HI.X.SX32 R13, R16, R0, 0x1, P2 ;  /* 0x00000000100d7211 */ /* 0x001fc600010f0eff */
[----:B------:R0:W-:Y:S04]  /*4830*/  STL [R1+0x1444], R12 ;  /* 0x0014440c01007387 */ /* 0x0001e80000100800 */
[----:B------:R-:W3:Y:S01]  /*4840*/  LDL.LU R14, [R1] ;  /* 0x00000000010e7983 */ /* 0x000ee20000300800 */
[-C--:B-1----:R-:W-:Y:S02]  /*4850*/  LEA R4, P3, R24, R2.reuse, 0x1 ;  /* 0x0000000218047211 */ /* 0x082fe400078608ff */
[----:B0-----:R-:W-:-:S03]  /*4860*/  LEA R12, P2, R25, R2, 0x1 ;  /* 0x00000002190c7211 */ /* 0x001fc600078408ff */
[----:B------:R0:W-:Y:S04]  /*4870*/  STL [R1+0x1448], R4 ;  /* 0x0014480401007387 */ /* 0x0001e80000100800 */
[----:B------:R-:W-:Y:S01]  /*4880*/  STL [R1+0x143c], R13 ;  /* 0x00143c0d01007387 */ /* 0x000fe20000100800 */
[----:B0-----:R-:W-:-:S03]  /*4890*/  LEA.HI.X.SX32 R4, R18, R0, 0x1, P1 ;  /* 0x0000000012047211 */ /* 0x001fc600008f0eff */
[----:B------:R-:W4:Y:S04]  /*48a0*/  LDL.LU R18, [R1+0x8] ;  /* 0x0000080001127983 */ /* 0x000f280000300800 */
[----:B------:R-:W-:Y:S04]  /*48b0*/  STL [R1+0x1440], R12 ;  /* 0x0014400c01007387 */ /* 0x000fe80000100800 */
[----:B------:R0:W-:Y:S02]  /*48c0*/  STL [R1+0x1434], R4 ;  /* 0x0014340401007387 */ /* 0x0001e40000100800 */
[----:B0-----:R-:W-:-:S02]  /*48d0*/  LEA.HI.X.SX32 R4, R19, R0, 0x1, P4 ;  /* 0x0000000013047211 */ /* 0x001fc400020f0eff */
[----:B------:R-:W2:Y:S01]  /*48e0*/  LDL.LU R19, [R1+0xc] ;  /* 0x00000c0001137983 */ /* 0x000ea20000300800 */
[-C--:B------:R-:W-:Y:S02]  /*48f0*/  LEA R12, P1, R26, R2.reuse, 0x1 ;  /* 0x000000021a0c7211 */ /* 0x080fe400078208ff */
[----:B------:R-:W-:-:S03]  /*4900*/  LEA R13, P4, R27, R2, 0x1 ;  /* 0x000000021b0d7211 */ /* 0x000fc600078808ff */
[----:B------:R-:W-:Y:S04]  /*4910*/  STL [R1+0x1438], R12 ;  /* 0x0014380c01007387 */ /* 0x000fe80000100800 */
[----:B------:R-:W-:Y:S04]  /*4920*/  STL [R1+0x142c], R4 ;  /* 0x00142c0401007387 */ /* 0x000fe80000100800 */
[----:B------:R0:W-:Y:S04]  /*4930*/  STL [R1+0x1430], R13 ;  /* 0x0014300d01007387 */ /* 0x0001e80000100800 */
[----:B0-----:R-:W3:Y:S01]  /*4940*/  LDL.LU R13, [R1+0x14] ;  /* 0x00001400010d7983 */ /* 0x001ee20000300800 */
[----:B------:R-:W-:Y:S01]  /*4950*/  IMAD R7, R7, UR6, RZ ;  /* 0x0000000607077c24 */ /* 0x000fe2000f8e02ff */
[----:B------:R-:W-:Y:S01]  /*4960*/  LEA.HI.X.SX32 R4, R21, R0, 0x1, P6 ;  /* 0x0000000015047211 */ /* 0x000fe200030f0eff */
[----:B------:R-:W-:-:S03]  /*4970*/  IMAD R8, R8, UR6, RZ ;  /* 0x0000000608087c24 */ /* 0x000fc6000f8e02ff */
[----:B------:R-:W-:Y:S01]  /*4980*/  LEA R12, P6, R7, R2, 0x1 ;  /* 0x00000002070c7211 */ /* 0x000fe200078c08ff */
[----:B------:R0:W-:Y:S01]  /*4990*/  STL [R1+0x1424], R4 ;  /* 0x0014240401007387 */ /* 0x0001e20000100800 */
[----:B------:R-:W-:-:S03]  /*49a0*/  IMAD R9, R9, UR6, RZ ;  /* 0x0000000609097c24 */ /* 0x000fc6000f8e02ff */
[----:B------:R1:W-:Y:S01]  /*49b0*/  STL [R1+0x1428], R12 ;  /* 0x0014280c01007387 */ /* 0x0003e20000100800 */
[----:B------:R-:W-:Y:S01]  /*49c0*/  IMAD R10, R10, UR6, RZ ;  /* 0x000000060a0a7c24 */ /* 0x000fe2000f8e02ff */
[----:B0-----:R-:W-:Y:S02]  /*49d0*/  LEA.HI.X.SX32 R4, R22, R0, 0x1, P5 ;  /* 0x0000000016047211 */ /* 0x001fe400028f0eff */
[----:B------:R-:W-:Y:S02]  /*49e0*/  LEA R16, P5, R8, R2, 0x1 ;  /* 0x0000000208107211 */ /* 0x000fe400078a08ff */
[----:B-1----:R-:W-:Y:S01]  /*49f0*/  LEA.HI.X.SX32 R12, R23, R0, 0x1, P0 ;  /* 0x00000000170c7211 */ /* 0x002fe200000f0eff */
[----:B------:R0:W-:Y:S01]  /*4a00*/  STL [R1+0x141c], R4 ;  /* 0x00141c0401007387 */ /* 0x0001e20000100800 */
[----:B------:R-:W-:-:S03]  /*4a10*/  IMAD R11, R11, UR6, RZ ;  /* 0x000000060b0b7c24 */ /* 0x000fc6000f8e02ff */
[----:B------:R1:W-:Y:S01]  /*4a20*/  STL [R1+0x1420], R16 ;  /* 0x0014201001007387 */ /* 0x0003e20000100800 */
[----:B0-----:R-:W-:-:S03]  /*4a30*/  LEA R4, P0, R9, R2, 0x1 ;  /* 0x0000000209047211 */ /* 0x001fc600078008ff */
[----:B------:R0:W-:Y:S01]  /*4a40*/  STL [R1+0x1414], R12 ;  /* 0x0014140c01007387 */ /* 0x0001e20000100800 */
[----:B-1----:R-:W-:-:S03]  /*4a50*/  LEA.HI.X.SX32 R16, R24, R0, 0x1, P3 ;  /* 0x0000000018107211 */ /* 0x002fc600018f0eff */
[----:B------:R1:W-:Y:S01]  /*4a60*/  STL [R1+0x1418], R4 ;  /* 0x0014180401007387 */ /* 0x0003e20000100800 */
[----:B------:R-:W-:Y:S01]  /*4a70*/  IMAD R3, R3, UR6, RZ ;  /* 0x0000000603037c24 */ /* 0x000fe2000f8e02ff */
[----:B0-----:R-:W-:Y:S02]  /*4a80*/  LEA R12, P3, R10, R2, 0x1 ;  /* 0x000000020a0c7211 */ /* 0x001fe400078608ff */
        /* <DEDUP_REMOVED lines=8> */
[----:B0-----:R-:W-:-:S03]  /*4b10*/  LEA R4, P1, R3, R2, 0x1 ;  /* 0x0000000203047211 */ /* 0x001fc600078208ff */
[----:B------:R0:W-:Y:S01]  /*4b20*/  STL [R1+0x13fc], R12 ;  /* 0x0013fc0c01007387 */ /* 0x0001e20000100800 */
[----:B-1----:R-:W-:-:S03]  /*4b30*/  LEA.HI.X.SX32 R16, R27, R0, 0x1, P4 ;  /* 0x000000001b107211 */ /* 0x002fc600020f0eff */
[----:B------:R1:W-:Y:S01]  /*4b40*/  STL [R1+0x1400], R4 ;  /* 0x0014000401007387 */ /* 0x0003e20000100800 */
[----:B0-----:R-:W-:-:S03]  /*4b50*/  LEA R12, P4, R5, R2, 0x1 ;  /* 0x00000002050c7211 */ /* 0x001fc600078808ff */
[----:B-1----:R-:W3:Y:S04]  /*4b60*/  LDL.LU R4, [R1+0x84] ;  /* 0x0000840001047983 */ /* 0x002ee80000300800 */
[----:B------:R0:W-:Y:S04]  /*4b70*/  STL [R1+0x13f4], R16 ;  /* 0x0013f41001007387 */ /* 0x0001e80000100800 */
[----:B------:R-:W-:Y:S01]  /*4b80*/  STL [R1+0x13f8], R12 ;  /* 0x0013f80c01007387 */ /* 0x000fe20000100800 */
[-C--:B0-----:R-:W-:Y:S02]  /*4b90*/  LEA.HI.X.SX32 R16, R7, R0.reuse, 0x1, P6 ;  /* 0x0000000007107211 */ /* 0x081fe400030f0eff */
[----:B------:R-:W-:-:S03]  /*4ba0*/  LEA.HI.X.SX32 R7, R8, R0, 0x1, P5 ;  /* 0x0000000008077211 */ /* 0x000fc600028f0eff */
[----:B------:R0:W-:Y:S04]  /*4bb0*/  STL [R1+0x13ec], R16 ;  /* 0x0013ec1001007387 */ /* 0x0001e80000100800 */
[----:B------:R-:W3:Y:S01]  /*4bc0*/  LDL.LU R20, [R1+0x88] ;  /* 0x0000880001147983 */ /* 0x000ee20000300800 */
[----:B0-----:R-:W0:Y:S01]  /*4bd0*/  LDC R16, c[0x0][0x238] ;  /* 0x00008e00ff107b82 */ /* 0x001e220000000800 */
[----:B------:R-:W-:Y:S02]  /*4be0*/  IMAD R29, R29, UR6, RZ ;  /* 0x000000061d1d7c24 */ /* 0x000fe4000f8e02ff */
[----:B------:R-:W-:Y:S02]  /*4bf0*/  IMAD R6, R6, UR7, RZ ;  /* 0x0000000706067c24 */ /* 0x000fe4000f8e02ff */
[----:B------:R-:W-:-:S02]  /*4c00*/  IMAD R28, R28, UR7, RZ ;  /* 0x000000071c1c7c24 */ /* 0x000fc4000f8e02ff */
[----:B0-----:R-:W-:Y:S01]  /*4c10*/  IMAD R16, R16, 0x1f, RZ ;  /* 0x0000001f10107824 */ /* 0x001fe200078e02ff */
[----:B--2---:R-:W-:-:S05]  /*4c20*/  LEA R12, P6, R19, R2, 0x1 ;  /* 0x00000002130c7211 */ /* 0x004fca00078c08ff */
[----:B------:R4:W-:Y:S04]  /*4c30*/  STL [R1+0x13f0], R12 ;  /* 0x0013f00c01007387 */ /* 0x0009e80000100800 */
[----:B------:R0:W-:Y:S01]  /*4c40*/  STL [R1+0x13e4], R7 ;  /* 0x0013e40701007387 */ /* 0x0001e20000100800 */
[----:B----4-:R-:W-:Y:S02]  /*4c50*/  LEA R12, P5, R18, R2, 0x1 ;  /* 0x00000002120c7211 */ /* 0x010fe400078a08ff */
[----:B0-----:R-:W-:-:S03]  /*4c60*/  LEA.HI.X.SX32 R7, R9, R0, 0x1, P0 ;  /* 0x0000000009077211 */ /* 0x001fc600000f0eff */
[----:B------:R-:W-:Y:S01]  /*4c70*/  STL [R1+0x13e8], R12 ;  /* 0x0013e80c01007387 */ /* 0x000fe20000100800 */
[----:B------:R-:W-:Y:S02]  /*4c80*/  LEA R8, P0, R15, R2, 0x1 ;  /* 0x000000020f087211 */ /* 0x000fe400078008ff */
[----:B------:R-:W-:Y:S01]  /*4c90*/  LEA.HI.X.SX32 R9, R10, R0, 0x1, P3 ;  /* 0x000000000a097211 */ /* 0x000fe200018f0eff */
[----:B------:R3:W-:Y:S04]  /*4ca0*/  STL [R1+0x13dc], R7 ;  /* 0x0013dc0701007387 */ /* 0x0007e80000100800 */
[----:B------:R0:W-:Y:S01]  /*4cb0*/  STL [R1+0x13e0], R8 ;  /* 0x0013e00801007387 */ /* 0x0001e20000100800 */
[----:B---3--:R-:W-:-:S03]  /*4cc0*/  LEA R7, P3, R14, R2, 0x1 ;  /* 0x000000020e077211 */ /* 0x008fc600078608ff */
[----:B------:R-:W-:Y:S01]  /*4cd0*/  STL [R1+0x13d4], R9 ;  /* 0x0013d40901007387 */ /* 0x000fe20000100800 */
[----:B0-----:R-:W-:-:S03]  /*4ce0*/  LEA.HI.X.SX32 R8, R11, R0, 0x1, P2 ;  /* 0x000000000b087211 */ /* 0x001fc600010f0eff */
[----:B------:R0:W-:Y:S01]  /*4cf0*/  STL [R1+0x13d8], R7 ;  /* 0x0013d80701007387 */ /* 0x0001e20000100800 */
[----:B------:R-:W-:-:S03]  /*4d00*/  LEA R26, P2, R6, UR10, 0x1 ;  /* 0x0000000a061a7c11 */ /* 0x000fc6000f8408ff */
[----:B------:R-:W-:Y:S04]  /*4d10*/  STL [R1+0x13d0], R8 ;  /* 0x0013d00801007387 */ /* 0x000fe80000100800 */
[----:B------:R-:W2:Y:S01]  /*4d20*/  LDL.LU R12, [R1+0x90] ;  /* 0x00009000010c7983 */ /* 0x000ea20000300800 */
[----:B0-----:R-:W-:Y:S02]  /*4d30*/  LEA.HI.X.SX32 R7, R3, R0, 0x1, P1 ;  /* 0x0000000003077211 */ /* 0x001fe400008f0eff */
[----:B------:R-:W-:Y:S02]  /*4d40*/  LEA R3, P1, R29, R2, 0x1 ;  /* 0x000000021d037211 */ /* 0x000fe400078208ff */
[----:B------:R-:W-:Y:S01]  /*4d50*/  LEA.HI.X.SX32 R2, R5, R0, 0x1, P4 ;  /* 0x0000000005027211 */ /* 0x000fe200020f0eff */
[----:B------:R-:W-:Y:S01]  /*4d60*/  STL [R1+0x13cc], R7 ;  /* 0x0013cc0701007387 */ /* 0x000fe20000100800 */
[----:B------:R-:W-:-:S03]  /*4d70*/  LEA.HI.X.SX32 R27, R6, UR11, 0x1, P2 ;  /* 0x0000000b061b7c11 */ /* 0x000fc600090f0eff */
[----:B------:R0:W-:Y:S04]  /*4d80*/  STL [R1+0x13c8], R3 ;  /* 0x0013c80301007387 */ /* 0x0001e80000100800 */
[----:B------:R-:W3:Y:S04]  /*4d90*/  LDL.LU R17, [R1+0x8c] ;  /* 0x00008c0001117983 */ /* 0x000ee80000300800 */
[----:B------:R1:W-:Y:S01]  /*4da0*/  STL [R1+0x13c4], R2 ;  /* 0x0013c40201007387 */ /* 0x0003e20000100800 */
[-C--:B0-----:R-:W-:Y:S02]  /*4db0*/  LEA.HI.X.SX32 R3, R19, R0.reuse, 0x1, P6 ;  /* 0x0000000013037211 */ /* 0x081fe400030f0eff */
[----:B------:R-:W-:-:S02]  /*4dc0*/  LEA.HI.X.SX32 R6, R15, R0, 0x1, P0 ;  /* 0x000000000f067211 */ /* 0x000fc400000f0eff */
[----:B------:R-:W-:Y:S01]  /*4dd0*/  LEA R24, P2, R13, UR10, 0x1 ;  /* 0x0000000a0d187c11 */ /* 0x000fe2000f8408ff */
[----:B------:R-:W-:Y:S01]  /*4de0*/  STL [R1+0x13c0], R3 ;  /* 0x0013c00301007387 */ /* 0x000fe20000100800 */
[----:B-1----:R-:W-:-:S03]  /*4df0*/  LEA.HI.X.SX32 R2, R18, R0, 0x1, P5 ;  /* 0x0000000012027211 */ /* 0x002fc600028f0eff */
[----:B------:R-:W-:Y:S01]  /*4e00*/  STL.64 [R1+0x890], R26 ;  /* 0x0008901a01007387 */ /* 0x000fe20000100a00 */
[-C--:B------:R-:W-:Y:S02]  /*4e10*/  LEA.HI.X.SX32 R5, R14, R0.reuse, 0x1, P3 ;  /* 0x000000000e057211 */ /* 0x080fe400018f0eff */
[----:B------:R-:W-:Y:S01]  /*4e20*/  LEA.HI.X.SX32 R0, R29, R0, 0x1, P1 ;  /* 0x000000001d007211 */ /* 0x000fe200008f0eff */
[----:B------:R0:W-:Y:S01]  /*4e30*/  STL [R1+0x13bc], R2 ;  /* 0x0013bc0201007387 */ /* 0x0001e20000100800 */
[----:B------:R-:W-:Y:S02]  /*4e40*/  LEA.HI.X.SX32 R25, R13, UR11, 0x1, P2 ;  /* 0x0000000b0d197c11 */ /* 0x000fe400090f0eff */
[----:B------:R-:W-:Y:S01]  /*4e50*/  LEA R22, P0, R28, UR10, 0x1 ;  /* 0x0000000a1c167c11 */ /* 0x000fe2000f8008ff */
[----:B------:R-:W-:Y:S01]  /*4e60*/  STL [R1+0x13b8], R6 ;  /* 0x0013b80601007387 */ /* 0x000fe20000100800 */
[----:B0-----:R-:W-:-:S03]  /*4e70*/  IMAD.WIDE R2, R16, 0x2, R26 ;  /* 0x0000000210027825 */ /* 0x001fc600078e021a */
[----:B------:R-:W-:Y:S01]  /*4e80*/  STL [R1+0x13b4], R5 ;  /* 0x0013b40501007387 */ /* 0x000fe20000100800 */
[----:B------:R-:W-:-:S03]  /*4e90*/  LEA.HI.X.SX32 R23, R28, UR11, 0x1, P0 ;  /* 0x0000000b1c177c11 */ /* 0x000fc600080f0eff */
[----:B------:R0:W-:Y:S04]  /*4ea0*/  STL [R1+0x1384], R0 ;  /* 0x0013840001007387 */ /* 0x0001e80000100800 */
[----:B------:R-:W-:Y:S04]  /*4eb0*/  STL [R1+0x138c], R2 ;  /* 0x00138c0201007387 */ /* 0x000fe80000100800 */
[----:B------:R1:W-:Y:S04]  /*4ec0*/  STL [R1+0x1388], R3 ;  /* 0x0013880301007387 */ /* 0x0003e80000100800 */
[----:B------:R-:W-:Y:S04]  /*4ed0*/  STL.64 [R1+0x888], R24 ;  /* 0x0008881801007387 */ /* 0x000fe80000100a00 */
[----:B------:R-:W4:Y:S01]  /*4ee0*/  LDL.LU R28, [R1+0x14fc] ;  /* 0x0014fc00011c7983 */ /* 0x000f220000300800 */
[----:B0-----:R-:W-:-:S02]  /*4ef0*/  IMAD R0, R4, UR7, RZ ;  /* 0x0000000704007c24 */ /* 0x001fc4000f8e02ff */
[----:B------:R-:W-:-:S04]  /*4f00*/  IMAD.WIDE R4, R16, 0x2, R24 ;  /* 0x0000000210047825 */ /* 0x000fc800078e0218 */
[----:B------:R-:W-:Y:S01]  /*4f10*/  IMAD R6, R20, UR7, RZ ;  /* 0x0000000714067c24 */ /* 0x000fe2000f8e02ff */
[----:B------:R-:W-:-:S04]  /*4f20*/  LEA R20, P0, R0, UR10, 0x1 ;  /* 0x0000000a00147c11 */ /* 0x000fc8000f8008ff */
[----:B------:R-:W-:Y:S02]  /*4f30*/  LEA.HI.X.SX32 R21, R0, UR11, 0x1, P0 ;  /* 0x0000000b00157c11 */ /* 0x000fe400080f0eff */
[----:B------:R-:W-:Y:S01]  /*4f40*/  LEA R18, P1, R6, UR10, 0x1 ;  /* 0x0000000a06127c11 */ /* 0x000fe2000f8208ff */
[----:B-1----:R-:W-:Y:S01]  /*4f50*/  IMAD.WIDE R2, R16, 0x2, R22 ;  /* 0x0000000210027825 */ /* 0x002fe200078e0216 */
[----:B------:R-:W-:Y:S02]  /*4f60*/  STL.64 [R1+0x880], R22 ;  /* 0x0008801601007387 */ /* 0x000fe40000100a00 */
[----:B------:R-:W-:Y:S02]  /*4f70*/  LEA.HI.X.SX32 R19, R6, UR11, 0x1, P1 ;  /* 0x0000000b06137c11 */ /* 0x000fe400088f0eff */
[----:B------:R-:W-:Y:S04]  /*4f80*/  STL [R1+0x13a4], R4 ;  /* 0x0013a40401007387 */ /* 0x000fe80000100800 */
[----:B------:R0:W-:Y:S04]  /*4f90*/  STL [R1+0x13a0], R5 ;  /* 0x0013a00501007387 */ /* 0x0001e80000100800 */
[----:B------:R-:W-:Y:S04]  /*4fa0*/  STL [R1+0x13ac], R2 ;  /* 0x0013ac0201007387 */ /* 0x000fe80000100800 */
[----:B------:R1:W-:Y:S01]  /*4fb0*/  STL [R1+0x13a8], R3 ;  /* 0x0013a80301007387 */ /* 0x0003e20000100800 */
[----:B0-----:R-:W-:-:S03]  /*4fc0*/  IMAD.WIDE R4, R16, 0x2, R20 ;  /* 0x0000000210047825 */ /* 0x001fc600078e0214 */
[----:B------:R-:W-:Y:S01]  /*4fd0*/  STL.64 [R1+0x878], R20 ;  /* 0x0008781401007387 */ /* 0x000fe20000100a00 */
[----:B-1----:R-:W-:-:S04]  /*4fe0*/  IMAD.WIDE R2, R16, 0x2, R18 ;  /* 0x0000000210027825 */ /* 0x002fc800078e0212 */
[----:B--2---:R-:W-:Y:S02]  /*4ff0*/  IMAD R7, R12, UR7, RZ ;  /* 0x000000070c077c24 */ /* 0x004fe4000f8e02ff */
[----:B---3--:R-:W-:Y:S02]  /*5000*/  IMAD R0, R17, UR7, RZ ;  /* 0x0000000711007c24 */ /* 0x008fe4000f8e02ff */
[----:B------:R-:W0:Y:S01]  /*5010*/  LDC R17, c[0x0][0x238] ;  /* 0x00008e00ff117b82 */ /* 0x000e220000000800 */
[C---:B------:R-:W-:Y:S02]  /*5020*/  LEA R14, P0, R7.reuse, UR10, 0x1 ;  /* 0x0000000a070e7c11 */ /* 0x040fe4000f8008ff */
[C---:B------:R-:W-:Y:S02]  /*5030*/  LEA R12, P1, R0.reuse, UR10, 0x1 ;  /* 0x0000000a000c7c11 */ /* 0x040fe4000f8208ff */
[----:B------:R-:W-:Y:S02]  /*5040*/  LEA.HI.X.SX32 R15, R7, UR11, 0x1, P0 ;  /* 0x0000000b070f7c11 */ /* 0x000fe400080f0eff */
[----:B------:R-:W-:Y:S01]  /*5050*/  LEA.HI.X.SX32 R13, R0, UR11, 0x1, P1 ;  /* 0x0000000b000d7c11 */ /* 0x000fe200088f0eff */
[----:B0-----:R-:W-:-:S02]  /*5060*/  IMAD R0, R17, 0x1e, RZ ;  /* 0x0000001e11007824 */ /* 0x001fc400078e02ff */
[----:B----4-:R-:W-:Y:S02]  /*5070*/  IMAD R6, R28, UR7, RZ ;  /* 0x000000071c067c24 */ /* 0x010fe4000f8e02ff */
[----:B------:R-:W2:Y:S03]  /*5080*/  LDL.LU R28, [R1+0x14f8] ;  /* 0x0014f800011c7983 */ /* 0x000ea60000300800 */
[C---:B------:R-:W-:Y:S01]  /*5090*/  LEA R8, P2, R6.reuse, UR10, 0x1 ;  /* 0x0000000a06087c11 */ /* 0x040fe2000f8408ff */
[----:B------:R-:W-:Y:S04]  /*50a0*/  STL.64 [R1+0x870], R18 ;  /* 0x0008701201007387 */ /* 0x000fe80000100a00 */
[----:B------:R0:W-:Y:S04]  /*50b0*/  STL [R1+0x13b0], R4 ;  /* 0x0013b00401007387 */ /* 0x0001e80000100800 */
[----:B------:R-:W-:Y:S04]  /*50c0*/  STL [R1+0x1398], R5 ;  /* 0x0013980501007387 */ /* 0x000fe80000100800 */
[----:B------:R-:W-:Y:S01]  /*50d0*/  STL [R1+0x139c], R2 ;  /* 0x00139c0201007387 */ /* 0x000fe20000100800 */
[----:B0-----:R-:W-:-:S03]  /*50e0*/  LEA.HI.X.SX32 R4, R6, UR11, 0x1, P2 ;  /* 0x0000000b06047c11 */ /* 0x001fc600090f0eff */
[----:B------:R-:W-:Y:S01]  /*50f0*/  STL [R1+0xbec], R8 ;  /* 0x000bec0801007387 */ /* 0x000fe20000100800 */
[----:B------:R-:W-:-:S03]  /*5100*/  IMAD.WIDE R6, R16, 0x2, R12 ;  /* 0x0000000210067825 */ /* 0x000fc600078e020c */
[----:B------:R0:W-:Y:S01]  /*5110*/  STL [R1+0x1390], R3 ;  /* 0x0013900301007387 */ /* 0x0001e20000100800 */
[----:B------:R-:W-:-:S03]  /*5120*/  IMAD.MOV.U32 R9, RZ, RZ, R4 ;  /* 0x000000ffff097224 */ /* 0x000fc600078e0004 */
[----:B------:R-:W-:Y:S04]  /*5130*/  STL.64 [R1+0x8b0], R14 ;  /* 0x0008b00e01007387 */ /* 0x000fe80000100a00 */
[----:B------:R-:W-:Y:S01]  /*5140*/  STL.64 [R1+0x898], R12 ;  /* 0x0008980c01007387 */ /* 0x000fe20000100a00 */
[----:B0-----:R-:W-:-:S03]  /*5150*/  IMAD.WIDE R2, R16, 0x2, R14 ;  /* 0x0000000210027825 */ /* 0x001fc600078e020e */
[----:B------:R0:W-:Y:S04]  /*5160*/  STL [R1+0xbe8], R4 ;  /* 0x000be80401007387 */ /* 0x0001e80000100800 */
[----:B------:R-:W-:Y:S04]  /*5170*/  STL [R1+0x1394], R2 ;  /* 0x0013940201007387 */ /* 0x000fe80000100800 */
[----:B------:R1:W-:Y:S01]  /*5180*/  STL [R1+0x137c], R3 ;  /* 0x00137c0301007387 */ /* 0x0003e20000100800 */
[----:B0-----:R-:W-:-:S03]  /*5190*/  IMAD.WIDE R4, R16, 0x2, R8 ;  /* 0x0000000210047825 */ /* 0x001fc600078e0208 */
[----:B------:R-:W-:Y:S04]  /*51a0*/  STL [R1+0x1380], R6 ;  /* 0x0013800601007387 */ /* 0x000fe80000100800 */
[----:B------:R0:W-:Y:S01]  /*51b0*/  STL [R1+0x1364], R7 ;  /* 0x0013640701007387 */ /* 0x0001e20000100800 */
[----:B-1----:R-:W-:-:S03]  /*51c0*/  IMAD.WIDE R2, R0, 0x2, R26 ;  /* 0x0000000200027825 */ /* 0x002fc600078e021a */
[----:B------:R-:W-:Y:S04]  /*51d0*/  STL [R1+0x1378], R4 ;  /* 0x0013780401007387 */ /* 0x000fe80000100800 */
[----:B------:R1:W-:Y:S01]  /*51e0*/  STL [R1+0x1370], R5 ;  /* 0x0013700501007387 */ /* 0x0003e20000100800 */
[----:B0-----:R-:W-:-:S03]  /*51f0*/  IMAD.WIDE R6, R0, 0x2, R22 ;  /* 0x0000000200067825 */ /* 0x001fc600078e0216 */
[----:B------:R-:W-:Y:S01]  /*5200*/  STL [R1+0x1374], R2 ;  /* 0x0013740201007387 */ /* 0x000fe20000100800 */
[----:B-1----:R-:W-:-:S03]  /*5210*/  IMAD.WIDE R4, R0, 0x2, R24 ;  /* 0x0000000200047825 */ /* 0x002fc600078e0218 */
        /* <DEDUP_REMOVED lines=9> */
[----:B------:R-:W-:-:S03]  /*52b0*/  IMAD R10, R17, 0x1d, RZ ;  /* 0x0000001d110a7824 */ /* 0x000fc600078e02ff */
[----:B------:R-:W-:Y:S01]  /*52c0*/  STL [R1+0x1354], R4 ;  /* 0x0013540401007387 */ /* 0x000fe20000100800 */
[----:B0-----:R-:W-:-:S03]  /*52d0*/  IMAD.WIDE R6, R0, 0x2, R8 ;  /* 0x0000000200067825 */ /* 0x001fc600078e0208 */
[----:B------:R0:W-:Y:S01]  /*52e0*/  STL [R1+0x1348], R5 ;  /* 0x0013480501007387 */ /* 0x0001e20000100800 */
[----:B-1----:R-:W-:-:S05]  /*52f0*/  IMAD.WIDE R2, R0, 0x2, R14 ;  /* 0x0000000200027825 */ /* 0x002fca00078e020e */
[----:B------:R-:W-:Y:S01]  /*5300*/  STL [R1+0x134c], R2 ;  /* 0x00134c0201007387 */ /* 0x000fe20000100800 */
        /* <DEDUP_REMOVED lines=19> */
[----:B------:R-:W-:-:S03]  /*5440*/  IMAD R0, R17, 0x1c, RZ ;  /* 0x0000001c11007824 */ /* 0x000fc600078e02ff */
[----:B------:R-:W-:Y:S01]  /*5450*/  STL [R1+0x1314], R4 ;  /* 0x0013140401007387 */ /* 0x000fe20000100800 */
[----:B-1----:R-:W-:-:S03]  /*5460*/  IMAD.WIDE R6, R10, 0x2, R8 ;  /* 0x000000020a067825 */ /* 0x002fc600078e0208 */
[----:B------:R1:W-:Y:S01]  /*5470*/  STL [R1+0x1308], R5 ;  /* 0x0013080501007387 */ /* 0x0003e20000100800 */
[----:B0-----:R-:W-:-:S05]  /*5480*/  IMAD.WIDE R2, R10, 0x2, R14 ;  /* 0x000000020a027825 */ /* 0x001fca00078e020e */
        /* <DEDUP_REMOVED lines=96> */
[----:B------:R-:W-:Y:S01]  /*5a90*/  STL [R1+0xc30], R4 ;  /* 0x000c300401007387 */ /* 0x000fe20000100800 */
[----:B------:R-:W-:-:S03]  /*5aa0*/  IMAD R0, R17, 0x18, RZ ;  /* 0x0000001811007824 */ /* 0x000fc600078e02ff */
        /* <DEDUP_REMOVED lines=199> */
[----:B------:R-:W-:-:S03]  /*6720*/  IMAD.SHL.U32 R0, R17, 0x10, RZ ;  /* 0x0000001011007824 */ /* 0x000fc600078e00ff */
        /* <DEDUP_REMOVED lines=362> */
[----:B------:R-:W-:-:S03]  /*7dd0*/  IMAD.WIDE R10, R0, 0x2, R20 ;  /* 0x00000002000a7825 */ /* 0x000fc600078e0214 */
        /* <DEDUP_REMOVED lines=33> */
[----:B------:R-:W-:Y:S01]  /*7ff0*/  STL [R1+0x1224], R11 ;  /* 0x0012240b01007387 */ /* 0x000fe20000100800 */
[----:B-1----:R-:W-:-:S03]  /*8000*/  IMAD.WIDE R6, R17, 0x2, R12 ;  /* 0x0000000211067825 */ /* 0x002fc600078e020c */
[----:B------:R-:W-:Y:S04]  /*8010*/  STL [R1+0x1230], R2 ;  /* 0x0012300201007387 */ /* 0x000fe80000100800 */
[----:B------:R0:W-:Y:S04]  /*8020*/  STL [R1+0x122c], R3 ;  /* 0x00122c0301007387 */ /* 0x0001e80000100800 */
[----:B------:R-:W-:Y:S04]  /*8030*/  STL [R1+0x1238], R4 ;  /* 0x0012380401007387 */ /* 0x000fe80000100800 */
[----:B------:R-:W-:Y:S01]  /*8040*/  STL [R1+0x1234], R5 ;  /* 0x0012340501007387 */ /* 0x000fe20000100800 */
[----:B0-----:R-:W-:-:S03]  /*8050*/  IMAD.WIDE R2, R17, 0x2, R8 ;  /* 0x0000000211027825 */ /* 0x001fc600078e0208 */
[----:B------:R-:W-:Y:S04]  /*8060*/  STL [R1+0x1240], R6 ;  /* 0x0012400601007387 */ /* 0x000fe80000100800 */
[----:B------:R-:W-:Y:S04]  /*8070*/  STL [R1+0x123c], R7 ;  /* 0x00123c0701007387 */ /* 0x000fe80000100800 */
[----:B------:R0:W-:Y:S04]  /*8080*/  STL [R1+0x1248], R2 ;  /* 0x0012480201007387 */ /* 0x0001e80000100800 */
[----:B------:R1:W-:Y:S04]  /*8090*/  STL [R1+0x1244], R3 ;  /* 0x0012440301007387 */ /* 0x0003e80000100800 */
[----:B------:R3:W-:Y:S04]  /*80a0*/  STL [R1+0xbe4], RZ ;  /* 0x000be4ff01007387 */ /* 0x0007e80000100800 */
        /* <DEDUP_REMOVED lines=424> */
[----:B------:R3:W-:Y:S01]  /*9b30*/  STL [R1+0x150], RZ ;  /* 0x000150ff01007387 */ /* 0x0007e20000100800 */
[----:B------:R-:W4:Y:S03]  /*9b40*/  S2R R20, SR_TID.X ;  /* 0x0000000000147919 */ /* 0x000f260000002100 */
        /* <DEDUP_REMOVED lines=29> */
[----:B----4-:R-:W-:-:S03]  /*9d20*/  LOP3.LUT R20, R20, 0x3f, RZ, 0xc0, !PT ;  /* 0x0000003f14147812 */ /* 0x010fc600078ec0ff */
[----:B------:R3:W-:Y:S04]  /*9d30*/  STL [R1+0x1f8], RZ ;  /* 0x0001f8ff01007387 */ /* 0x0007e80000100800 */
[----:B------:R3:W-:Y:S04]  /*9d40*/  STL [R1+0x1fc], RZ ;  /* 0x0001fcff01007387 */ /* 0x0007e80000100800 */
[----:B------:R3:W-:Y:S04]  /*9d50*/  STL [R1+0x1e0], RZ ;  /* 0x0001e0ff01007387 */ /* 0x0007e80000100800 */
[----:B------:R3:W-:Y:S04]  /*9d60*/  STL [R1+0x1e4], RZ ;  /* 0x0001e4ff01007387 */ /* 0x0007e80000100800 */
[----:B------:R3:W-:Y:S01]  /*9d70*/  STL [R1+0x1e8], RZ ;  /* 0x0001e8ff01007387 */ /* 0x0007e20000100800 */
[----:B0-----:R-:W-:-:S02]  /*9d80*/  IMAD.SHL.U32 R2, R20, 0x2, RZ ;  /* 0x0000000214027824 */ /* 0x001fc400078e00ff */
[----:B------:R-:W0:Y:S01]  /*9d90*/  LDC R20, c[0x0][0x230] ;  /* 0x00008c00ff147b82 */ /* 0x000e220000000800 */
        /* <DEDUP_REMOVED lines=25> */
[----:B0-----:R-:W-:-:S03]  /*9f30*/  VIADD R20, R20, 0x1f ;  /* 0x0000001f14147836 */ /* 0x001fc60000000000 */
[----:B------:R3:W-:Y:S04]  /*9f40*/  STL [R1+0xe0], RZ ;  /* 0x0000e0ff01007387 */ /* 0x0007e80000100800 */
[----:B------:R3:W-:Y:S04]  /*9f50*/  STL [R1+0xe4], RZ ;  /* 0x0000e4ff01007387 */ /* 0x0007e80000100800 */
[----:B------:R3:W-:Y:S04]  /*9f60*/  STL [R1+0xe8], RZ ;  /* 0x0000e8ff01007387 */ /* 0x0007e80000100800 */
[----:B------:R3:W-:Y:S01]  /*9f70*/  STL [R1+0xec], RZ ;  /* 0x0000ecff01007387 */ /* 0x0007e20000100800 */
[----:B-1----:R-:W-:-:S03]  /*9f80*/  IMAD.SHL.U32 R3, R17, 0x20, RZ ;  /* 0x0000002011037824 */ /* 0x002fc600078e00ff */
[----:B------:R3:W-:Y:S01]  /*9f90*/  STL [R1+0xd0], RZ ;  /* 0x0000d0ff01007387 */ /* 0x0007e20000100800 */
[----:B------:R-:W-:-:S03]  /*9fa0*/  SHF.R.S32.HI R17, RZ, 0x1f, R20 ;  /* 0x0000001fff117819 */ /* 0x000fc60000011414 */
[----:B------:R3:W-:Y:S04]  /*9fb0*/  STL [R1+0xd4], RZ ;  /* 0x0000d4ff01007387 */ /* 0x0007e80000100800 */
[----:B------:R3:W-:Y:S04]  /*9fc0*/  STL [R1+0xd8], RZ ;  /* 0x0000d8ff01007387 */ /* 0x0007e80000100800 */
[----:B------:R3:W-:Y:S04]  /*9fd0*/  STL [R1+0xdc], RZ ;  /* 0x0000dcff01007387 */ /* 0x0007e80000100800 */
[----:B------:R3:W-:Y:S01]  /*9fe0*/  STL [R1+0xc0], RZ ;  /* 0x0000c0ff01007387 */ /* 0x0007e20000100800 */
[----:B------:R-:W-:-:S03]  /*9ff0*/  LEA.HI R17, R17, R20, RZ, 0x5 ;  /* 0x0000001411117211 */ /* 0x000fc600078f28ff */
[----:B------:R3:W-:Y:S04]  /*a000*/  STL [R1+0xc4], RZ ;  /* 0x0000c4ff01007387 */ /* 0x0007e80000100800 */
[----:B------:R3:W-:Y:S04]  /*a010*/  STL [R1+0xc8], RZ ;  /* 0x0000c8ff01007387 */ /* 0x0007e80000100800 */
[----:B------:R3:W-:Y:S04]  /*a020*/  STL [R1+0xcc], RZ ;  /* 0x0000ccff01007387 */ /* 0x0007e80000100800 */
[----:B------:R3:W-:Y:S01]  /*a030*/  STL [R1+0xb0], RZ ;  /* 0x0000b0ff01007387 */ /* 0x0007e20000100800 */
[----:B------:R-:W-:-:S03]  /*a040*/  SHF.R.S32.HI R4, RZ, 0x5, R17 ;  /* 0x00000005ff047819 */ /* 0x000fc60000011411 */
[----:B------:R3:W-:Y:S01]  /*a050*/  STL [R1+0xb4], RZ ;  /* 0x0000b4ff01007387 */ /* 0x0007e20000100800 */
[----:B------:R-:W-:-:S03]  /*a060*/  LOP3.LUT R4, R2, 0x20, RZ, 0x3c, !PT ;  /* 0x0000002002047812 */ /* 0x000fc600078e3cff */
[----:B------:R3:W-:Y:S01]  /*a070*/  STL [R1+0xb8], RZ ;  /* 0x0000b8ff01007387 */ /* 0x0007e20000100800 */
[----:B------:R-:W-:-:S03]  /*a080*/  LOP3.LUT R4, R2, 0x50, RZ, 0x3c, !PT ;  /* 0x0000005002047812 */ /* 0x000fc600078e3cff */
[----:B------:R3:W-:Y:S01]  /*a090*/  STL [R1+0xbc], RZ ;  /* 0x0000bcff01007387 */ /* 0x0007e20000100800 */
[----:B--2---:R-:W-:-:S03]  /*a0a0*/  LOP3.LUT R4, R28, 0x40, RZ, 0x3c, !PT ;  /* 0x000000401c047812 */ /* 0x004fc600078e3cff */
        /* <DEDUP_REMOVED lines=8> */
[----:B------:R3:W-:Y:S01]  /*a130*/  STL [R1+0x14f4], R4 ;  /* 0x0014f40401007387 */ /* 0x0007e20000100800 */
[----:B------:R-:W-:Y:S01]  /*a140*/  USHF.L.U32 UR5, UR5, 0x5, URZ ;  /* 0x0000000505057899 */ /* 0x000fe2000800063f */
[----:B------:R-:W-:-:S02]  /*a150*/  SHF.R.S32.HI R0, RZ, 0x1f, R3 ;  /* 0x0000001fff007819 */ /* 0x000fc40000011403 */
[C---:B------:R-:W-:Y:S01]  /*a160*/  LOP3.LUT R5, R2.reuse, 0x10, RZ, 0x3c, !PT ;  /* 0x0000001002057812 */ /* 0x040fe200078e3cff */
[----:B------:R-:W-:Y:S01]  /*a170*/  USHF.R.S32.HI UR6, URZ, 0x1f, UR5 ;  /* 0x0000001f3f067899 */ /* 0x000fe20008011405 */
[C---:B------:R-:W-:Y:S01]  /*a180*/  SHF.L.U64.HI R0, R3.reuse, 0x1, R0 ;  /* 0x0000000103007819 */ /* 0x040fe20000010200 */
[----:B------:R-:W-:Y:S01]  /*a190*/  IMAD.SHL.U32 R3, R3, 0x2, RZ ;  /* 0x0000000203037824 */ /* 0x000fe200078e00ff */
[C---:B------:R-:W-:Y:S02]  /*a1a0*/  LOP3.LUT R6, R2.reuse, 0x30, RZ, 0x3c, !PT ;  /* 0x0000003002067812 */ /* 0x040fe400078e3cff */
[----:B------:R-:W-:Y:S02]  /*a1b0*/  CS2R R24, SRZ ;  /* 0x0000000000187805 */ /* 0x000fe4000001ff00 */
[----:B------:R-:W-:Y:S02]  /*a1c0*/  LOP3.LUT R5, R2, 0x40, RZ, 0x3c, !PT ;  /* 0x0000004002057812 */ /* 0x000fe400078e3cff */
[----:B------:R-:W-:-:S02]  /*a1d0*/  CS2R R26, SRZ ;  /* 0x00000000001a7805 */ /* 0x000fc4000001ff00 */
[C---:B------:R-:W-:Y:S02]  /*a1e0*/  LOP3.LUT R6, R2.reuse, 0x60, RZ, 0x3c, !PT ;  /* 0x0000006002067812 */ /* 0x040fe400078e3cff */
[----:B------:R-:W-:Y:S01]  /*a1f0*/  LOP3.LUT R5, R2, 0x70, RZ, 0x3c, !PT ;  /* 0x0000007002057812 */ /* 0x000fe200078e3cff */
[----:B------:R-:W-:Y:S02]  /*a200*/  USHF.L.U32 UR7, UR5, 0x1, URZ ;  /* 0x0000000105077899 */ /* 0x000fe4000800063f */
[----:B---3--:R-:W-:-:S12]  /*a210*/  USHF.L.U64.HI UR6, UR5, 0x1, UR6 ;  /* 0x0000000105067899 */ /* 0x008fd80008010206 */
.L_x_1:
[----:B0-----:R-:W2:Y:S01]  /*a220*/  LDL R7, [R1+0xbe8] ;  /* 0x000be80001077983 */ /* 0x001ea20000100800 */
[----:B------:R-:W0:Y:S03]  /*a230*/  LDC R4, c[0x0][0x230] ;  /* 0x00008c00ff047b82 */ /* 0x000e260000000800 */
[----:B--2---:R1:W-:Y:S04]  /*a240*/  STL [R1+0x29a0], R7 ;  /* 0x0029a00701007387 */ /* 0x0043e80000100800 */
[----:B------:R-:W2:Y:S04]  /*a250*/  LDL R6, [R1+0xbec] ;  /* 0x000bec0001067983 */ /* 0x000ea80000100800 */
[----:B-1----:R-:W0:Y:S04]  /*a260*/  LDL R7, [R1+0xbe4] ;  /* 0x000be40001077983 */ /* 0x002e280000100800 */
[----:B-----5:R-:W-:Y:S04]  /*a270*/  STL [R1+0x26c0], R29 ;  /* 0x0026c01d01007387 */ /* 0x020fe80000100800 */
[----:B------:R-:W-:Y:S04]  /*a280*/  STL [R1+0x26c4], R29 ;  /* 0x0026c41d01007387 */ /* 0x000fe80000100800 */
        /* <DEDUP_REMOVED lines=183> */
[----:B------:R1:W-:Y:S04]  /*ae00*/  STL [R1+0x299c], R22 ;  /* 0x00299c1601007387 */ /* 0x0003e80000100800 */
        /* <DEDUP_REMOVED lines=25> */
[----:B------:R-:W-:Y:S01]  /*afa0*/  STL [R1+0x259c], R27 ;  /* 0x00259c1b01007387 */ /* 0x000fe20000100800 */
[----:B0-----:R-:W-:-:S03]  /*afb0*/  IMAD R4, R7, -0x20, R4 ;  /* 0xffffffe007047824 */ /* 0x001fc600078e0204 */
[----:B------:R-:W-:Y:S04]  /*afc0*/  STL.64 [R1+0x24a0], R24 ;  /* 0x0024a01801007387 */ /* 0x000fe80000100a00 */
[----:B------:R-:W-:Y:S04]  /*afd0*/  STL [R1+0x25a4], R24 ;  /* 0x0025a41801007387 */ /* 0x000fe80000100800 */
[----:B------:R-:W-:Y:S04]  /*afe0*/  STL [R1+0x25a0], R25 ;  /* 0x0025a01901007387 */ /* 0x000fe80000100800 */
[----:B------:R-:W-:Y:S04]  /*aff0*/  STL [R1+0x1698], R0 ;  /* 0x0016980001007387 */ /* 0x000fe80000100800 */
[----:B------:R-:W2:Y:S01]  /*b000*/  LDL.LU R7, [R1+0x29a0] ;  /* 0x0029a00001077983 */ /* 0x000ea20000300800 */
[----:B------:R-:W-:-:S02]  /*b010*/  ISETP.GT.AND P0, PT, R4, RZ, PT ;  /* 0x000000ff0400720c */ /* 0x000fc40003f04270 */
[----:B-1----:R-:W-:-:S11]  /*b020*/  PRMT R22, RZ, 0x7610, R22 ;  /* 0x00007610ff167816 */ /* 0x002fd60000000016 */
[----:B--2---:R-:W2:Y:S01]  /*b030*/  @P0 LDG.E.U16 R22, desc[UR8][R6.64] ;  /* 0x0000000806160981 */ /* 0x004ea2000c1e1500 */
[----:B------:R-:W-:-:S03]  /*b040*/  PRMT R29, RZ, 0x7610, R29 ;  /* 0x00007610ff1d7816 */ /* 0x000fc6000000001d */
[----:B--2---:R0:W-:Y:S04]  /*b050*/  STL [R1+0xbe0], R22 ;  /* 0x000be01601007387 */ /* 0x0041e80000100800 */
[----:B0-----:R-:W2:Y:S04]  /*b060*/  LDL.LU R22, [R1+0x299c] ;  /* 0x00299c0001167983 */ /* 0x001ea80000300800 */
[----:B------:R-:W3:Y:S04]  /*b070*/  LDL.64 R6, [R1+0x898] ;  /* 0x0008980001067983 */ /* 0x000ee80000100a00 */
[----:B---3--:R-:W3:Y:S01]  /*b080*/  @P0 LDG.E.U16 R29, desc[UR8][R6.64] ;  /* 0x00000008061d0981 */ /* 0x008ee2000c1e1500 */
[----:B------:R-:W-:-:S03]  /*b090*/  PRMT R23, RZ, 0x7610, R23 ;  /* 0x00007610ff177816 */ /* 0x000fc60000000017 */
[----:B---3--:R0:W-:Y:S04]  /*b0a0*/  STL [R1+0xbdc], R29 ;  /* 0x000bdc1d01007387 */ /* 0x0081e80000100800 */
[----:B0-----:R-:W3:Y:S04]  /*b0b0*/  LDL.LU R29, [R1+0x2998] ;  /* 0x00299800011d7983 */ /* 0x001ee80000300800 */
[----:B------:R-:W4:Y:S04]  /*b0c0*/  LDL.64 R6, [R1+0x8b0] ;  /* 0x0008b00001067983 */ /* 0x000f280000100a00 */
[----:B----4-:R-:W4:Y:S01]  /*b0d0*/  @P0 LDG.E.U16 R23, desc[UR8][R6.64] ;  /* 0x0000000806170981 */ /* 0x010f22000c1e1500 */
[----:B---3--:R-:W-:-:S03]  /*b0e0*/  PRMT R29, RZ, 0x7610, R29 ;  /* 0x00007610ff1d7816 */ /* 0x008fc6000000001d */
[----:B----4-:R0:W-:Y:S04]  /*b0f0*/  STL [R1+0xbd8], R23 ;  /* 0x000bd81701007387 */ /* 0x0101e80000100800 */
        /* <DEDUP_REMOVED lines=23> */
[----:B------:R-:W-:-:S03]  /*b270*/  ISETP.GT.AND P1, PT, R4, 0x1, PT ;  /* 0x000000010400780c */ /* 0x000fc60003f24270 */
[----:B----4-:R0:W-:Y:S04]  /*b280*/  STL [R1+0xbc4], R29 ;  /* 0x000bc41d01007387 */ /* 0x0101e80000100800 */
[----:B0-----:R-:W4:Y:S04]  /*b290*/  LDL.LU R29, [R1+0x2980] ;  /* 0x00298000011d7983 */ /* 0x001f280000300800 */
[----:B------:R-:W2:Y:S04]  /*b2a0*/  LDL R6, [R1+0x1244] ;  /* 0x0012440001067983 */ /* 0x000ea80000100800 */
[----:B------:R-:W2:Y:S01]  /*b2b0*/  LDL R7, [R1+0x1248] ;  /* 0x0012480001077983 */ /* 0x000ea20000100800 */
[----:B---3--:R-:W-:-:S02]  /*b2c0*/  PRMT R23, RZ, 0x7610, R23 ;  /* 0x00007610ff177816 */ /* 0x008fc40000000017 */
[----:B--2---:R-:W-:-:S04]  /*b2d0*/  @P1 LOP3.LUT R7, R7, R6, RZ, 0x3c, !PT ;  /* 0x0000000607071212 */ /* 0x004fc800078e3cff */
[----:B------:R-:W-:-:S04]  /*b2e0*/  @P1 LOP3.LUT R6, R7, R6, RZ, 0x3c, !PT ;  /* 0x0000000607061212 */ /* 0x000fc800078e3cff */
[----:B------:R-:W-:-:S05]  /*b2f0*/  @P1 LOP3.LUT R7, R7, R6, RZ, 0x3c, !PT ;  /* 0x0000000607071212 */ /* 0x000fca00078e3cff */
[----:B------:R-:W2:Y:S04]  /*b300*/  @P1 LDG.E.U16 R23, desc[UR8][R6.64] ;  /* 0x0000000806171981 */ /* 0x000ea8000c1e1500 */
[----:B--2---:R0:W-:Y:S04]  /*b310*/  STL [R1+0xbc0], R23 ;  /* 0x000bc01701007387 */ /* 0x0041e80000100800 */
[----:B0-----:R-:W2:Y:S04]  /*b320*/  LDL.LU R23, [R1+0x297c] ;  /* 0x00297c0001177983 */ /* 0x001ea80000300800 */
[----:B------:R-:W3:Y:S04]  /*b330*/  LDL R6, [R1+0x123c] ;  /* 0x00123c0001067983 */ /* 0x000ee80000100800 */
[----:B------:R-:W3:Y:S01]  /*b340*/  LDL R7, [R1+0x1240] ;  /* 0x0012400001077983 */ /* 0x000ee20000100800 */
[----:B----4-:R-:W-:-:S02]  /*b350*/  PRMT R29, RZ, 0x7610, R29 ;  /* 0x00007610ff1d7816 */ /* 0x010fc4000000001d */
[----:B---3--:R-:W-:-:S04]  /*b360*/  @P1 LOP3.LUT R7, R7, R6, RZ, 0x3c, !PT ;  /* 0x0000000607071212 */ /* 0x008fc800078e3cff */
[----:B------:R-:W-:-:S04]  /*b370*/  @P1 LOP3.LUT R6, R7, R6, RZ, 0x3c, !PT ;  /* 0x0000000607061212 */ /* 0x000fc800078e3cff */
[----:B------:R-:W-:-:S05]  /*b380*/  @P1 LOP3.LUT R7, R7, R6, RZ, 0x3c, !PT ;  /* 0x0000000607071212 */ /* 0x000fca00078e3cff */
[----:B------:R-:W3:Y:S04]  /*b390*/  @P1 LDG.E.U16 R29, desc[UR8][R6.64] ;  /* 0x00000008061d1981 */ /* 0x000ee8000c1e1500 */
[----:B---3--:R0:W-:Y:S04]  /*b3a0*/  STL [R1+0xbb8], R29 ;  /* 0x000bb81d01007387 */ /* 0x0081e80000100800 */
[----:B0-----:R-:W3:Y:S04]  /*b3b0*/  LDL.LU R29, [R1+0x2978] ;  /* 0x00297800011d7983 */ /* 0x001ee80000300800 */
[----:B------:R-:W4:Y:S04]  /*b3c0*/  LDL R6, [R1+0x1234] ;  /* 0x0012340001067983 */ /* 0x000f280000100800 */
[----:B------:R-:W4:Y:S01]  /*b3d0*/  LDL R7, [R1+0x1238] ;  /* 0x0012380001077983 */ /* 0x000f220000100800 */
[----:B--2---:R-:W-:-:S02]  /*b3e0*/  PRMT R23, RZ, 0x7610, R23 ;  /* 0x00007610ff177816 */ /* 0x004fc40000000017 */
[----:B----4-:R-:W-:-:S04]  /*b3f0*/  @P1 LOP3.LUT R7, R7, R6, RZ, 0x3c, !PT ;  /* 0x0000000607071212 */ /* 0x010fc800078e3cff */
[----:B------:R-:W-:-:S04]  /*b400*/  @P1 LOP3.LUT R6, R7, R6, RZ, 0x3c, !PT ;  /* 0x0000000607061212 */ /* 0x000fc800078e3cff */
[----:B------:R-:W-:-:S05]  /*b410*/  @P1 LOP3.LUT R7, R7, R6, RZ, 0x3c, !PT ;  /* 0x0000000607071212 */ /* 0x000fca00078e3cff */
[----:B------:R-:W2:Y:S04]  /*b420*/  @P1 LDG.E.U16 R23, desc[UR8][R6.64] ;  /* 0x0000000806171981 */ /* 0x000ea8000c1e1500 */
[----:B--2---:R0:W-:Y:S04]  /*b430*/  STL [R1+0xbb0], R23 ;  /* 0x000bb01701007387 */ /* 0x0041e80000100800 */
[----:B0-----:R-:W2:Y:S04]  /*b440*/  LDL.LU R23, [R1+0x2974] ;  /* 0x0029740001177983 */ /* 0x001ea80000300800 */
[----:B------:R-:W4:Y:S04]  /*b450*/  LDL R6, [R1+0x122c] ;  /* 0x00122c0001067983 */ /* 0x000f280000100800 */
[----:B------:R-:W4:Y:S01]  /*b460*/  LDL R7, [R1+0x1230] ;  /* 0x0012300001077983 */ /* 0x000f220000100800 */
[----:B---3--:R-:W-:-:S02]  /*b470*/  PRMT R29, RZ, 0x7610, R29 ;  /* 0x00007610ff1d7816 */ /* 0x008fc4000000001d */
[----:B----4-:R-:W-:-:S04]  /*b480*/  @P1 LOP3.LUT R7, R7, R6, RZ, 0x3c, !PT ;  /* 0x0000000607071212 */ /* 0x010fc800078e3cff */
        /* <DEDUP_REMOVED lines=38> */
[----:B------:R-:W3:Y:S01]  /*b6f0*/  @P1 LDG.E.U16 R29, desc[UR8][R6.64] ;  /* 0x00000008061d1981 */ /* 0x000ee2000c1e1500 */
[----:B------:R-:W-:-:S03]  /*b700*/  ISETP.GT.AND P0, PT, R4, 0x2, PT ;  /* 0x000000020400780c */ /* 0x000fc60003f04270 */
        /* <DEDUP_REMOVED lines=332> */
[----:B------:R-:W-:-:S02]  /*cbd0*/  PRMT R24, RZ, 0x7610, R24 ;  /* 0x00007610ff187816 */ /* 0x000fc40000000018 */
[----:B----4-:R-:W-:-:S04]  /*cbe0*/  @P0 LOP3.LUT R7, R7, R6, RZ, 0x3c, !PT ;  /* 0x0000000607070212 */ /* 0x010fc800078e3cff */
[----:B------:R-:W-:-:S04]  /*cbf0*/  @P0 LOP3.LUT R6, R7, R6, RZ, 0x3c, !PT ;  /* 0x0000000607060212 */ /* 0x000fc800078e3cff */
[----:B------:R-:W-:-:S05]  /*cc00*/  @P0 LOP3.LUT R7, R7, R6, RZ, 0x3c, !PT ;  /* 0x0000000607070212 */ /* 0x000fca00078e3cff */
[----:B------:R-:W4:Y:S04]  /*cc10*/  @P0 LDG.E.U16 R24, desc[UR8][R6.64] ;  /* 0x0000000806180981 */ /* 0x000f28000c1e1500 */
[----:B------:R-:W2:Y:S04]  /*cc20*/  LDL R6, [R1+0x10dc] ;  /* 0x0010dc0001067983 */ /* 0x000ea80000100800 */
[----:B------:R-:W2:Y:S01]  /*cc30*/  LDL R7, [R1+0x10e0] ;  /* 0x0010e00001077983 */ /* 0x000ea20000100800 */
[----:B------:R-:W-:-:S03]  /*cc40*/  PRMT R25, RZ, 0x7610, R25 ;  /* 0x00007610ff197816 */ /* 0x000fc60000000019 */
[----:B----4-:R-:W-:Y:S01]  /*cc50*/  STL [R1+0x25a8], R24 ;  /* 0x0025a81801007387 */ /* 0x010fe20000100800 */
[----:B--2---:R-:W-:-:S04]  /*cc60*/  @P0 LOP3.LUT R7, R7, R6, RZ, 0x3c, !PT ;  /* 0x0000000607070212 */ /* 0x004fc800078e3cff */
[----:B------:R-:W-:-:S04]  /*cc70*/  @P0 LOP3.LUT R6, R7, R6, RZ, 0x3c, !PT ;  /* 0x0000000607060212 */ /* 0x000fc800078e3cff */
[----:B------:R-:W-:-:S05]  /*cc80*/  @P0 LOP3.LUT R7, R7, R6, RZ, 0x3c, !PT ;  /* 0x0000000607070212 */ /* 0x000fca00078e3cff */
[----:B------:R-:W2:Y:S04]  /*cc90*/  @P0 LDG.E.U16 R25, desc[UR8][R6.64] ;  /* 0x0000000806190981 */ /* 0x000ea8000c1e1500 */
[----:B------:R-:W4:Y:S04]  /*cca0*/  LDL R6, [R1+0x10d4] ;  /* 0x0010d40001067983 */ /* 0x000f280000100800 */
[----:B------:R-:W4:Y:S01]  /*ccb0*/  LDL R7, [R1+0x10d8] ;  /* 0x0010d80001077983 */ /* 0x000f220000100800 */
[----:B------:R-:W-:-:S03]  /*ccc0*/  PRMT R27, RZ, 0x7610, R27 ;  /* 0x00007610ff1b7816 */ /* 0x000fc6000000001b */
[----:B--2---:R-:W-:Y:S01]  /*ccd0*/  STL [R1+0x25ac], R25 ;  /* 0x0025ac1901007387 */ /* 0x004fe20000100800 */
[----:B----4-:R-:W-:-:S04]  /*cce0*/  @P0 LOP3.LUT R7, R7, R6, RZ, 0x3c, !PT ;  /* 0x0000000607070212 */ /* 0x010fc800078e3cff */
        /* <DEDUP_REMOVED lines=10> */
[----:B------:R0:W2:Y:S04]  /*cd90*/  @P0 LDG.E.U16 R3, desc[UR8][R6.64] ;  /* 0x0000000806030981 */ /* 0x0000a8000c1e1500 */
[----:B------:R-:W0:Y:S04]  /*cda0*/  LDL R6, [R1+0x10c4] ;  /* 0x0010c40001067983 */ /* 0x000e280000100800 */
[----:B------:R-:W0:Y:S01]  /*cdb0*/  LDL R7, [R1+0x10c8] ;  /* 0x0010c80001077983 */ /* 0x000e220000100800 */
[----:B------:R-:W-:Y:S02]  /*cdc0*/  ISETP.GT.AND P1, PT, R4, 0x7, PT ;  /* 0x000000070400780c */ /* 0x000fe40003f24270 */
[----:B------:R-:W-:-:S11]  /*cdd0*/  PRMT R23, RZ, 0x7610, R23 ;  /* 0x00007610ff177816 */ /* 0x000fd60000000017 */
[----:B0-----:R-:W-:-:S04]  /*cde0*/  @P1 LOP3.LUT R7, R7, R6, RZ, 0x3c, !PT ;  /* 0x0000000607071212 */ /* 0x001fc800078e3cff */
[----:B------:R-:W-:-:S04]  /*cdf0*/  @P1 LOP3.LUT R6, R7, R6, RZ, 0x3c, !PT ;  /* 0x0000000607061212 */ /* 0x000fc800078e3cff */
[----:B------:R-:W-:-:S05]  /*ce00*/  @P1 LOP3.LUT R7, R7, R6, RZ, 0x3c, !PT ;  /* 0x0000000607071212 */ /* 0x000fca00078e3cff */
[----:B------:R-:W4:Y:S04]  /*ce10*/  @P1 LDG.E.U16 R23, desc[UR8][R6.64] ;  /* 0x0000000806171981 */ /* 0x000f28000c1e1500 */
[----:B--2---:R-:W-:Y:S04]  /*ce20*/  STL [R1+0x25b4], R3 ;  /* 0x0025b40301007387 */ /* 0x004fe80000100800 */
[----:B----4-:R0:W-:Y:S04]  /*ce30*/  STL [R1+0xbbc], R23 ;  /* 0x000bbc1701007387 */ /* 0x0101e80000100800 */
        /* <DEDUP_REMOVED lines=444> */
[----:B------:R0:W2:Y:S04]  /*ea00*/  @P1 LDG.E.U16 R24, desc[UR8][R6.64] ;  /* 0x0000000806181981 */ /* 0x0000a8000c1e1500 */
[----:B------:R-:W0:Y:S04]  /*ea10*/  LDL R6, [R1+0xf34] ;  /* 0x000f340001067983 */ /* 0x000e280000100800 */
[----:B------:R-:W0:Y:S01]  /*ea20*/  LDL R7, [R1+0xf38] ;  /* 0x000f380001077983 */ /* 0x000e220000100800 */
[----:B---3--:R-:W-:Y:S02]  /*ea30*/  PRMT R29, RZ, 0x7610, R29 ;  /* 0x00007610ff1d7816 */ /* 0x008fe4000000001d */
[----:B0-----:R-:W-:-:S04]  /*ea40*/  @P1 LOP3.LUT R7, R7, R6, RZ, 0x3c, !PT ;  /* 0x0000000607071212 */ /* 0x001fc800078e3cff */
[----:B------:R-:W-:-:S04]  /*ea50*/  @P1 LOP3.LUT R6, R7, R6, RZ, 0x3c, !PT ;  /* 0x0000000607061212 */ /* 0x000fc800078e3cff */
[----:B------:R-:W-:-:S05]  /*ea60*/  @P1 LOP3.LUT R7, R7, R6, RZ, 0x3c, !PT ;  /* 0x0000000607071212 */ /* 0x000fca00078e3cff */
[----:B------:R-:W3:Y:S04]  /*ea70*/  @P1 LDG.E.U16 R29, desc[UR8][R6.64] ;  /* 0x00000008061d1981 */ /* 0x000ee8000c1e1500 */
[----:B--2---:R-:W-:Y:S04]  /*ea80*/  STL [R1+0x25f0], R24 ;  /* 0x0025f01801007387 */ /* 0x004fe80000100800 */
[----:B---3--:R0:W-:Y:S04]  /*ea90*/  STL [R1+0x9f8], R29 ;  /* 0x0009f81d01007387 */ /* 0x0081e80000100800 */
[----:B0-----:R-:W2:Y:S04]  /*eaa0*/  LDL.LU R29, [R1+0x280c] ;  /* 0x00280c00011d7983 */ /* 0x001ea80000300800 */
[----:B------:R-:W3:Y:S04]  /*eab0*/  LDL R6, [R1+0xf2c] ;  /* 0x000f2c0001067983 */ /* 0x000ee80000100800 */
[----:B------:R-:W3:Y:S01]  /*eac0*/  LDL R7, [R1+0xf30] ;  /* 0x000f300001077983 */ /* 0x000ee20000100800 */
[----:B------:R-:W-:-:S02]  /*ead0*/  PRMT R23, RZ, 0x7610, R23 ;  /* 0x00007610ff177816 */ /* 0x000fc40000000017 */
        /* <DEDUP_REMOVED lines=510> */
[----:B------:R-:W-:-:S02]  /*10ac0*/  PRMT R28, RZ, 0x7610, R28 ;  /* 0x00007610ff1c7816 */ /* 0x000fc4000000001c */
[----:B----4-:R-:W-:-:S04]  /*10ad0*/  @P0 LOP3.LUT R7, R7, R6, RZ, 0x3c, !PT ;  /* 0x0000000607070212 */ /* 0x010fc800078e3cff */
[----:B------:R-:W-:-:S04]  /*10ae0*/  @P0 LOP3.LUT R6, R7, R6, RZ, 0x3c, !PT ;  /* 0x0000000607060212 */ /* 0x000fc800078e3cff */
[----:B------:R-:W-:-:S05]  /*10af0*/  @P0 LOP3.LUT R7, R7, R6, RZ, 0x3c, !PT ;  /* 0x0000000607070212 */ /* 0x000fca00078e3cff */
[----:B------:R0:W4:Y:S04]  /*10b00*/  @P0 LDG.E.U16 R28, desc[UR8][R6.64] ;  /* 0x00000008061c0981 */ /* 0x000128000c1e1500 */
[----:B------:R-:W0:Y:S04]  /*10b10*/  LDL R6, [R1+0xd64] ;  /* 0x000d640001067983 */ /* 0x000e280000100800 */
[----:B------:R-:W0:Y:S01]  /*10b20*/  LDL R7, [R1+0xd68] ;  /* 0x000d680001077983 */ /* 0x000e220000100800 */
[----:B------:R-:W-:Y:S02]  /*10b30*/  PRMT R27, RZ, 0x7610, R27 ;  /* 0x00007610ff1b7816 */ /* 0x000fe4000000001b */
[----:B0-----:R-:W-:-:S04]  /*10b40*/  @P0 LOP3.LUT R7, R7, R6, RZ, 0x3c, !PT ;  /* 0x0000000607070212 */ /* 0x001fc800078e3cff */
[----:B------:R-:W-:-:S04]  /*10b50*/  @P0 LOP3.LUT R6, R7, R6, RZ, 0x3c, !PT ;  /* 0x0000000607060212 */ /* 0x000fc800078e3cff */
[----:B------:R-:W-:Y:S01]  /*10b60*/  @P0 LOP3.LUT R7, R7, R6, RZ, 0x3c, !PT ;  /* 0x0000000607070212 */ /* 0x000fe200078e3cff */
[----:B----4-:R-:W-:Y:S04]  /*10b70*/  STL [R1+0x2608], R28 ;  /* 0x0026081c01007387 */ /* 0x010fe80000100800 */
[----:B------:R0:W4:Y:S04]  /*10b80*/  @P0 LDG.E.U16 R27, desc[UR8][R6.64] ;  /* 0x00000008061b0981 */ /* 0x000128000c1e1500 */
[----:B------:R-:W0:Y:S04]  /*10b90*/  LDL R6, [R1+0xd5c] ;  /* 0x000d5c0001067983 */ /* 0x000e280000100800 */
[----:B------:R-:W0:Y:S01]  /*10ba0*/  LDL R7, [R1+0xd60] ;  /* 0x000d600001077983 */ /* 0x000e220000100800 */
[----:B------:R-:W-:-:S02]  /*10bb0*/  PRMT R25, RZ, 0x7610, R25 ;  /* 0x00007610ff197816 */ /* 0x000fc40000000019 */
        /* <DEDUP_REMOVED lines=23> */
[----:B------:R-:W-:-:S02]  /*10d30*/  ISETP.GT.AND P1, PT, R4, 0x15, PT ;  /* 0x000000150400780c */ /* 0x000fc40003f24270 */
[----:B---3--:R-:W-:-:S11]  /*10d40*/  PRMT R23, RZ, 0x7610, R23 ;  /* 0x00007610ff177816 */ /* 0x008fd60000000017 */
[----:B0-----:R-:W-:-:S04]  /*10d50*/  @P1 LOP3.LUT R7, R7, R6, RZ, 0x3c, !PT ;  /* 0x0000000607071212 */ /* 0x001fc800078e3cff */
[----:B------:R-:W-:-:S04]  /*10d60*/  @P1 LOP3.LUT R6, R7, R6, RZ, 0x3c, !PT ;  /* 0x0000000607061212 */ /* 0x000fc800078e3cff */
[----:B------:R-:W-:-:S05]  /*10d70*/  @P1 LOP3.LUT R7, R7, R6, RZ, 0x3c, !PT ;  /* 0x0000000607071212 */ /* 0x000fca00078e3cff */
[----:B------:R-:W3:Y:S04]  /*10d80*/  @P1 LDG.E.U16 R23, desc[UR8][R6.64] ;  /* 0x0000000806171981 */ /* 0x000ee8000c1e1500 */
[----:B----4-:R-:W-:Y:S04]  /*10d90*/  STL [R1+0x2618], R3 ;  /* 0x0026180301007387 */ /* 0x010fe80000100800 */
        /* <DEDUP_REMOVED lines=62> */
[----:B------:R-:W2:Y:S01]  /*11180*/  @P1 LDG.E.U16 R29, desc[UR8][R6.64] ;  /* 0x00000008061d1981 */ /* 0x000ea2000c1e1500 */
[----:B------:R-:W-:-:S03]  /*11190*/  ISETP.GT.AND P2, PT, R4, 0x16, PT ;  /* 0x000000160400780c */ /* 0x000fc60003f44270 */
        /* <DEDUP_REMOVED lines=21> */
[----:B------:R-:W4:Y:S02]  /*112f0*/  LDL R7, [R1+0xcf8] ;  /* 0x000cf80001077983 */ /* 0x000f240000100800 */
[----:B----4-:R-:W-:-:S02]  /*11300*/  @P2 LOP3.LUT R7, R7, R6, RZ, 0x3c, !PT ;  /* 0x0000000607072212 */ /* 0x010fc400078e3cff */
[----:B--2---:R-:W-:Y:S02]  /*11310*/  PRMT R29, RZ, 0x7610, R29 ;  /* 0x00007610ff1d7816 */ /* 0x004fe4000000001d */
        /* <DEDUP_REMOVED lines=47> */
[----:B------:R-:W2:Y:S01]  /*11610*/  @P2 LDG.E.U16 R29, desc[UR8][R6.64] ;  /* 0x00000008061d2981 */ /* 0x000ea2000c1e1500 */
[----:B------:R-:W-:-:S03]  /*11620*/  ISETP.GT.AND P0, PT, R4, 0x17, PT ;  /* 0x000000170400780c */ /* 0x000fc60003f04270 */
        /* <DEDUP_REMOVED lines=118> */
[----:B----4-:R0:W-:Y:S04]  /*11d90*/  STL [R1+0x8bc], R22 ;  /* 0x0008bc1601007387 */ /* 0x0101e80000100800 */
[----:B0-----:R-:W4:Y:S04]  /*11da0*/  LDL.LU R22, [R1+0x26b8] ;  /* 0x0026b80001167983 */ /* 0x001f280000300800 */
[----:B------:R-:W2:Y:S04]  /*11db0*/  LDL R6, [R1+0xc54] ;  /* 0x000c540001067983 */ /* 0x000ea80000100800 */
[----:B------:R-:W2:Y:S01]  /*11dc0*/  LDL R7, [R1+0xc58] ;  /* 0x000c580001077983 */ /* 0x000ea20000100800 */
[----:B------:R-:W-:-:S02]  /*11dd0*/  PRMT R21, RZ, 0x7610, R21 ;  /* 0x00007610ff157816 */ /* 0x000fc40000000015 */
        /* <DEDUP_REMOVED lines=8> */
[----:B------:R-:W-:-:S02]  /*11e60*/  PRMT R20, RZ, 0x7610, R20 ;  /* 0x00007610ff147816 */ /* 0x000fc40000000014 */
[----:B---3--:R-:W-:-:S04]  /*11e70*/  @P1 LOP3.LUT R7, R7, R6, RZ, 0x3c, !PT ;  /* 0x0000000607071212 */ /* 0x008fc800078e3cff */
        /* <DEDUP_REMOVED lines=48> */
[----:B------:R0:W2:Y:S04]  /*12180*/  @P2 LDG.E.U16 R26, desc[UR8][R6.64] ;  /* 0x00000008061a2981 */ /* 0x0000a8000c1e1500 */
[----:B------:R-:W0:Y:S04]  /*12190*/  LDL R6, [R1+0xc1c] ;  /* 0x000c1c0001067983 */ /* 0x000e280000100800 */
[----:B------:R-:W0:Y:S01]  /*121a0*/  LDL R7, [R1+0xc20] ;  /* 0x000c200001077983 */ /* 0x000e220000100800 */
[----:B------:R-:W-:Y:S02]  /*121b0*/  PRMT R15, RZ, 0x7610, R15 ;  /* 0x00007610ff0f7816 */ /* 0x000fe4000000000f */
        /* <DEDUP_REMOVED lines=13> */
[----:B------:R0:W3:Y:S04]  /*12290*/  @P2 LDG.E.U16 R26, desc[UR8][R6.64] ;  /* 0x00000008061a2981 */ /* 0x0000e8000c1e1500 */
[----:B------:R-:W0:Y:S04]  /*122a0*/  LDL R6, [R1+0xc0c] ;  /* 0x000c0c0001067983 */ /* 0x000e280000100800 */
[----:B------:R-:W0:Y:S01]  /*122b0*/  LDL R7, [R1+0xc10] ;  /* 0x000c100001077983 */ /* 0x000e220000100800 */
[----:B------:R-:W-:Y:S02]  /*122c0*/  PRMT R14, RZ, 0x7610, R14 ;  /* 0x00007610ff0e7816 */ /* 0x000fe4000000000e */
[----:B0-----:R-:W-:-:S04]  /*122d0*/  @P2 LOP3.LUT R7, R7, R6, RZ, 0x3c, !PT ;  /* 0x0000000607072212 */ /* 0x001fc800078e3cff */
[----:B------:R-:W-:-:S04]  /*122e0*/  @P2 LOP3.LUT R6, R7, R6, RZ, 0x3c, !PT ;  /* 0x0000000607062212 */ /* 0x000fc800078e3cff */
[----:B------:R-:W-:-:S05]  /*122f0*/  @P2 LOP3.LUT R7, R7, R6, RZ, 0x3c, !PT ;  /* 0x0000000607072212 */ /* 0x000fca00078e3cff */
[----:B------:R-:W4:Y:S04]  /*12300*/  @P2 LDG.E.U16 R14, desc[UR8][R6.64] ;  /* 0x00000008060e2981 */ /* 0x000f28000c1e1500 */
[----:B---3--:R0:W-:Y:S04]  /*12310*/  STL [R1+0x48], R26 ;  /* 0x0000481a01007387 */ /* 0x0081e80000100800 */
[----:B0-----:R-:W3:Y:S04]  /*12320*/  LDL R26, [R1+0x1258] ;  /* 0x00125800011a7983 */ /* 0x001ee80000100800 */
[----:B----4-:R0:W-:Y:S04]  /*12330*/  STL [R1+0x40], R14 ;  /* 0x0000400e01007387 */ /* 0x0101e80000100800 */
[----:B0-----:R-:W4:Y:S04]  /*12340*/  LDL.LU R14, [R1+0x2698] ;  /* 0x00269800010e7983 */ /* 0x001f280000300800 */
[----:B------:R-:W2:Y:S04]  /*12350*/  LDL R6, [R1+0xc04] ;  /* 0x000c040001067983 */ /* 0x000ea80000100800 */
[----:B------:R-:W2:Y:S01]  /*12360*/  LDL R7, [R1+0xc08] ;  /* 0x000c080001077983 */ /* 0x000ea20000100800 */
[----:B------:R-:W-:-:S02]  /*12370*/  ISETP.GT.AND P1, PT, R4, 0x1a, PT ;  /* 0x0000001a0400780c */ /* 0x000fc40003f24270 */
[----:B------:R-:W-:-:S11]  /*12380*/  PRMT R13, RZ, 0x7610, R13 ;  /* 0x00007610ff0d7816 */ /* 0x000fd6000000000d */
        /* <DEDUP_REMOVED lines=31> */
[----:B------:R-:W3:Y:S01]  /*12580*/  LDL R7, [R1+0x1250] ;  /* 0x0012500001077983 */ /* 0x000ee20000100800 */
[----:B------:R-:W-:Y:S01]  /*12590*/  PRMT R0, RZ, 0x7610, R0 ;  /* 0x00007610ff007816 */ /* 0x000fe20000000000 */
[----:B0-----:R-:W-:Y:S02]  /*125a0*/  @P1 IMAD.MOV.U32 R6, RZ, RZ, R26 ;  /* 0x000000ffff061224 */ /* 0x001fe400078e001a */
[----:B--2---:R0:W-:Y:S01]  /*125b0*/  STL [R1+0x2648], R28 ;  /* 0x0026481c01007387 */ /* 0x0041e20000100800 */
[----:B------:R-:W-:-:S03]  /*125c0*/  PRMT R27, RZ, 0x7610, R27 ;  /* 0x00007610ff1b7816 */ /* 0x000fc6000000001b */
[----:B------:R-:W2:Y:S04]  /*125d0*/  LDL R26, [R1+0x1284] ;  /* 0x00128400011a7983 */ /* 0x000ea80000100800 */
[----:B---3--:R1:W3:Y:S04]  /*125e0*/  @P1 LDG.E.U16 R0, desc[UR8][R6.64] ;  /* 0x0000000806001981 */ /* 0x0082e8000c1e1500 */
[----:B0-----:R-:W4:Y:S04]  /*125f0*/  LDL R28, [R1+0x1270] ;  /* 0x00127000011c7983 */ /* 0x001f280000100800 */
[----:B------:R-:W1:Y:S04]  /*12600*/  LDL R6, [R1+0xbf0] ;  /* 0x000bf00001067983 */ /* 0x000e680000100800 */
[----:B------:R-:W1:Y:S02]  /*12610*/  LDL R7, [R1+0x1260] ;  /* 0x0012600001077983 */ /* 0x000e640000100800 */
[----:B-1----:R-:W-:-:S04]  /*12620*/  @P1 LOP3.LUT R7, R7, R6, RZ, 0x3c, !PT ;  /* 0x0000000607071212 */ /* 0x002fc800078e3cff */
[----:B------:R-:W-:-:S04]  /*12630*/  @P1 LOP3.LUT R6, R7, R6, RZ, 0x3c, !PT ;  /* 0x0000000607061212 */ /* 0x000fc800078e3cff */
[----:B------:R-:W-:Y:S01]  /*12640*/  @P1 LOP3.LUT R7, R7, R6, RZ, 0x3c, !PT ;  /* 0x0000000607071212 */ /* 0x000fe200078e3cff */
[----:B---3--:R-:W-:Y:S04]  /*12650*/  STL [R1+0x264c], R0 ;  /* 0x00264c0001007387 */ /* 0x008fe80000100800 */
[----:B------:R0:W3:Y:S04]  /*12660*/  @P1 LDG.E.U16 R27, desc[UR8][R6.64] ;  /* 0x00000008061b1981 */ /* 0x0000e8000c1e1500 */
[----:B------:R-:W0:Y:S04]  /*12670*/  LDL R6, [R1+0x125c] ;  /* 0x00125c0001067983 */ /* 0x000e280000100800 */
[----:B------:R-:W0:Y:S01]  /*12680*/  LDL R7, [R1+0x126c] ;  /* 0x00126c0001077983 */ /* 0x000e220000100800 */
[----:B------:R-:W-:-:S02]  /*12690*/  PRMT R10, RZ, 0x7610, R10 ;  /* 0x00007610ff0a7816 */ /* 0x000fc4000000000a */
[----:B0-----:R-:W-:-:S04]  /*126a0*/  @P1 LOP3.LUT R7, R7, R6, RZ, 0x3c, !PT ;  /* 0x0000000607071212 */ /* 0x001fc800078e3cff */
[----:B------:R-:W-:-:S04]  /*126b0*/  @P1 LOP3.LUT R6, R7, R6, RZ, 0x3c, !PT ;  /* 0x0000000607061212 */ /* 0x000fc800078e3cff */
[----:B------:R-:W-:-:S05]  /*126c0*/  @P1 LOP3.LUT R7, R7, R6, RZ, 0x3c, !PT ;  /* 0x0000000607071212 */ /* 0x000fca00078e3cff */
[----:B------:R-:W2:Y:S04]  /*126d0*/  @P1 LDG.E.U16 R10, desc[UR8][R6.64] ;  /* 0x00000008060a1981 */ /* 0x000ea8000c1e1500 */
[----:B---3--:R0:W-:Y:S04]  /*126e0*/  STL [R1+0x2650], R27 ;  /* 0x0026501b01007387 */ /* 0x0081e80000100800 */
[----:B0-----:R-:W3:Y:S04]  /*126f0*/  LDL R27, [R1+0x1278] ;  /* 0x00127800011b7983 */ /* 0x001ee80000100800 */
        /* <DEDUP_REMOVED lines=8> */
[----:B------:R-:W4:Y:S01]  /*12780*/  @P1 LDG.E.U16 R9, desc[UR8][R6.64] ;  /* 0x0000000806091981 */ /* 0x000f22000c1e1500 */
[----:B------:R-:W-:Y:S02]  /*12790*/  ISETP.GT.AND P2, PT, R4, 0x1b, PT ;  /* 0x0000001b0400780c */ /* 0x000fe40003f44270 */
[----:B------:R-:W-:Y:S01]  /*127a0*/  PRMT R25, RZ, 0x7610, R25 ;  /* 0x00007610ff197816 */ /* 0x000fe20000000019 */
[----:B----4-:R0:W-:Y:S04]  /*127b0*/  STL [R1+0x18], R9 ;  /* 0x0000180901007387 */ /* 0x0101e80000100800 */
[----:B0-----:R-:W4:Y:S04]  /*127c0*/  LDL.LU R9, [R1+0x2684] ;  /* 0x0026840001097983 */ /* 0x001f280000300800 */
[----:B------:R-:W2:Y:S02]  /*127d0*/  LDL R7, [R1+0x1274] ;  /* 0x0012740001077983 */ /* 0x000ea40000100800 */
[----:B---3--:R-:W-:Y:S01]  /*127e0*/  @P2 IMAD.MOV.U32 R6, RZ, RZ, R27 ;  /* 0x000000ffff062224 */ /* 0x008fe200078e001b */
[----:B------:R-:W-:Y:S01]  /*127f0*/  PRMT R24, RZ, 0x7610, R24 ;  /* 0x00007610ff187816 */ /* 0x000fe20000000018 */
[----:B------:R-:W3:Y:S04]  /*12800*/  LDL R27, [R1+0x12a0] ;  /* 0x0012a000011b7983 */ /* 0x000ee80000100800 */
[----:B--2---:R0:W2:Y:S02]  /*12810*/  @P2 LDG.E.U16 R25, desc[UR8][R6.64] ;  /* 0x0000000806192981 */ /* 0x0040a4000c1e1500 */
[----:B0-----:R-:W-:-:S02]  /*12820*/  @P2 IMAD.MOV.U32 R6, RZ, RZ, R26 ;  /* 0x000000ffff062224 */ /* 0x001fc400078e001a */
[----:B------:R-:W-:-:S05]  /*12830*/  @P2 IMAD.MOV.U32 R7, RZ, RZ, R28 ;  /* 0x000000ffff072224 */ /* 0x000fca00078e001c */
[----:B------:R0:W4:Y:S04]  /*12840*/  @P2 LDG.E.U16 R24, desc[UR8][R6.64] ;  /* 0x0000000806182981 */ /* 0x000128000c1e1500 */
[----:B--2---:R-:W-:Y:S04]  /*12850*/  STL [R1+0x2624], R25 ;  /* 0x0026241901007387 */ /* 0x004fe80000100800 */
[----:B------:R-:W0:Y:S04]  /*12860*/  LDL R6, [R1+0x1280] ;  /* 0x0012800001067983 */ /* 0x000e280000100800 */
[----:B------:R-:W0:Y:S01]  /*12870*/  LDL R7, [R1+0x128c] ;  /* 0x00128c0001077983 */ /* 0x000e220000100800 */
[----:B------:R-:W-:-:S03]  /*12880*/  PRMT R8, RZ, 0x7610, R8 ;  /* 0x00007610ff087816 */ /* 0x000fc60000000008 */
[----:B------:R-:W2:Y:S04]  /*12890*/  LDL R28, [R1+0x129c] ;  /* 0x00129c00011c7983 */ /* 0x000ea80000100800 */
[----:B------:R-:W2:Y:S01]  /*128a0*/  LDL R26, [R1+0x12ac] ;  /* 0x0012ac00011a7983 */ /* 0x000ea20000100800 */
        /* <DEDUP_REMOVED lines=22> */
[----:B------:R-:W2:Y:S01]  /*12a10*/  @P2 LDG.E.U16 R2, desc[UR8][R6.64] ;  /* 0x0000000806022981 */ /* 0x000ea2000c1e1500 */
[----:B------:R-:W-:-:S03]  /*12a20*/  PRMT R3, RZ, 0x7610, R3 ;  /* 0x00007610ff037816 */ /* 0x000fc60000000003 */
[----:B--2---:R0:W-:Y:S04]  /*12a30*/  STL [R1+0x4], R2 ;  /* 0x0000040201007387 */ /* 0x0041e80000100800 */
[----:B0-----:R-:W2:Y:S04]  /*12a40*/  LDL.LU R2, [R1+0x2678] ;  /* 0x0026780001027983 */ /* 0x001ea80000300800 */
[----:B------:R-:W3:Y:S01]  /*12a50*/  LDL R7, [R1+0x1264] ;  /* 0x0012640001077983 */ /* 0x000ee20000100800 */
[----:B------:R-:W-:Y:S01]  /*12a60*/  @P2 IMAD.MOV.U32 R6, RZ, RZ, R27 ;  /* 0x000000ffff062224 */ /* 0x000fe200078e001b */
[----:B------:R-:W-:-:S02]  /*12a70*/  PRMT R29, RZ, 0x7610, R29 ;  /* 0x00007610ff1d7816 */ /* 0x000fc4000000001d */
[----:B------:R-:W4:Y:S04]  /*12a80*/  LDL R27, [R1+0x12b8] ;  /* 0x0012b800011b7983 */ /* 0x000f280000100800 */
[----:B---3--:R0:W3:Y:S02]  /*12a90*/  @P2 LDG.E.U16 R3, desc[UR8][R6.64] ;  /* 0x0000000806032981 */ /* 0x0080e4000c1e1500 */
[----:B0-----:R-:W-:Y:S02]  /*12aa0*/  @P2 IMAD.MOV.U32 R6, RZ, RZ, R26 ;  /* 0x000000ffff062224 */ /* 0x001fe400078e001a */
[----:B------:R-:W-:-:S05]  /*12ab0*/  @P2 IMAD.MOV.U32 R7, RZ, RZ, R28 ;  /* 0x000000ffff072224 */ /* 0x000fca00078e001c */
[----:B------:R-:W2:Y:S04]  /*12ac0*/  @P2 LDG.E.U16 R29, desc[UR8][R6.64] ;  /* 0x00000008061d2981 */ /* 0x000ea8000c1e1500 */
[----:B---3--:R0:W-:Y:S04]  /*12ad0*/  STL [R1+0x261c], R3 ;  /* 0x00261c0301007387 */ /* 0x0081e80000100800 */
[----:B------:R-:W3:Y:S04]  /*12ae0*/  LDL R6, [R1+0x12a8] ;  /* 0x0012a80001067983 */ /* 0x000ee80000100800 */
[----:B------:R-:W3:Y:S01]  /*12af0*/  LDL R7, [R1+0x12bc] ;  /* 0x0012bc0001077983 */ /* 0x000ee20000100800 */
[----:B------:R-:W-:-:S03]  /*12b00*/  PRMT R23, RZ, 0x7610, R23 ;  /* 0x00007610ff177816 */ /* 0x000fc60000000017 */
[----:B------:R-:W4:Y:S04]  /*12b10*/  LDL R28, [R1+0x12c0] ;  /* 0x0012c000011c7983 */ /* 0x000f280000100800 */
[----:B------:R-:W4:Y:S04]  /*12b20*/  LDL R26, [R1+0x12cc] ;  /* 0x0012cc00011a7983 */ /* 0x000f280000100800 */
[----:B0-----:R-:W4:Y:S04]  /*12b30*/  LDL R3, [R1+0x12c4] ;  /* 0x0012c40001037983 */ /* 0x001f280000100800 */
[----:B--2---:R0:W-:Y:S04]  /*12b40*/  STL [R1+0x2620], R29 ;  /* 0x0026201d01007387 */ /* 0x0041e80000100800 */
[----:B0-----:R-:W2:Y:S01]  /*12b50*/  LDL R29, [R1+0x12b0] ;  /* 0x0012b000011d7983 */ /* 0x001ea20000100800 */
[----:B---3--:R-:W-:-:S04]  /*12b60*/  @P2 LOP3.LUT R7, R7, R6, RZ, 0x3c, !PT ;  /* 0x0000000607072212 */ /* 0x008fc800078e3cff */
[----:B------:R-:W-:-:S04]  /*12b70*/  @P2 LOP3.LUT R6, R7, R6, RZ, 0x3c, !PT ;  /* 0x0000000607062212 */ /* 0x000fc800078e3cff */
[----:B------:R-:W-:-:S05]  /*12b80*/  @P2 LOP3.LUT R7, R7, R6, RZ, 0x3c, !PT ;  /* 0x0000000607072212 */ /* 0x000fca00078e3cff */
[----:B------:R4:W3:Y:S04]  /*12b90*/  @P2 LDG.E.U16 R23, desc[UR8][R6.64] ;  /* 0x0000000806172981 */ /* 0x0008e8000c1e1500 */
[----:B------:R-:W2:Y:S01]  /*12ba0*/  LDL R7, [R1+0x12b4] ;  /* 0x0012b40001077983 */ /* 0x000ea20000100800 */
[----:B------:R-:W-:Y:S02]  /*12bb0*/  ISETP.GT.AND P1, PT, R4, 0x1c, PT ;  /* 0x0000001c0400780c */ /* 0x000fe40003f24270 */
[----:B------:R-:W-:Y:S02]  /*12bc0*/  PRMT R22, RZ, 0x7610, R22 ;  /* 0x00007610ff167816 */ /* 0x000fe40000000016 */
[----:B------:R-:W-:-:S09]  /*12bd0*/  PRMT R21, RZ, 0x7610, R21 ;  /* 0x00007610ff157816 */ /* 0x000fd20000000015 */
[----:B----4-:R-:W-:-:S05]  /*12be0*/  @P1 IMAD.MOV.U32 R6, RZ, RZ, R27 ;  /* 0x000000ffff061224 */ /* 0x010fca00078e001b */
[----:B--2---:R0:W2:Y:S02]  /*12bf0*/  @P1 LDG.E.U16 R22, desc[UR8][R6.64] ;  /* 0x0000000806161981 */ /* 0x0040a4000c1e1500 */
[----:B0-----:R-:W-:Y:S02]  /*12c00*/  @P1 IMAD.MOV.U32 R6, RZ, RZ, R3 ;  /* 0x000000ffff061224 */ /* 0x001fe400078e0003 */
[----:B------:R-:W-:-:S05]  /*12c10*/  @P1 IMAD.MOV.U32 R7, RZ, RZ, R29 ;  /* 0x000000ffff071224 */ /* 0x000fca00078e001d */
[----:B------:R0:W4:Y:S01]  /*12c20*/  @P1 LDG.E.U16 R21, desc[UR8][R6.64] ;  /* 0x0000000806151981 */ /* 0x000122000c1e1500 */
[----:B------:R-:W-:-:S03]  /*12c30*/  PRMT R20, RZ, 0x7610, R20 ;  /* 0x00007610ff147816 */ /* 0x000fc60000000014 */
[----:B---3--:R-:W-:Y:S04]  /*12c40*/  STL [R1+0x262c], R23 ;  /* 0x00262c1701007387 */ /* 0x008fe80000100800 */
[----:B------:R-:W3:Y:S01]  /*12c50*/  LDL R27, [R1+0x12d8] ;  /* 0x0012d800011b7983 */ /* 0x000ee20000100800 */
[----:B0-----:R-:W-:Y:S02]  /*12c60*/  @P1 IMAD.MOV.U32 R6, RZ, RZ, R26 ;  /* 0x000000ffff061224 */ /* 0x001fe400078e001a */
[----:B------:R-:W-:-:S05]  /*12c70*/  @P1 IMAD.MOV.U32 R7, RZ, RZ, R28 ;  /* 0x000000ffff071224 */ /* 0x000fca00078e001c */
[----:B------:R0:W3:Y:S04]  /*12c80*/  @P1 LDG.E.U16 R20, desc[UR8][R6.64] ;  /* 0x0000000806141981 */ /* 0x0000e8000c1e1500 */
[----:B--2---:R-:W-:Y:S04]  /*12c90*/  STL [R1+0x2630], R22 ;  /* 0x0026301601007387 */ /* 0x004fe80000100800 */
[----:B------:R-:W2:Y:S04]  /*12ca0*/  LDL R29, [R1+0x12a4] ;  /* 0x0012a400011d7983 */ /* 0x000ea80000100800 */
[----:B------:R-:W2:Y:S04]  /*12cb0*/  LDL R3, [R1+0x12e0] ;  /* 0x0012e00001037983 */ /* 0x000ea80000100800 */
[----:B----4-:R1:W-:Y:S04]  /*12cc0*/  STL [R1+0x2634], R21 ;  /* 0x0026341501007387 */ /* 0x0103e80000100800 */
[----:B------:R-:W0:Y:S04]  /*12cd0*/  LDL R6, [R1+0x12c8] ;  /* 0x0012c80001067983 */ /* 0x000e280000100800 */
[----:B------:R-:W0:Y:S01]  /*12ce0*/  LDL R7, [R1+0x12d4] ;  /* 0x0012d40001077983 */ /* 0x000e220000100800 */
[----:B------:R-:W-:-:S02]  /*12cf0*/  PRMT R19, RZ, 0x7610, R19 ;  /* 0x00007610ff137816 */ /* 0x000fc40000000013 */
[----:B------:R-:W-:Y:S02]  /*12d00*/  PRMT R18, RZ, 0x7610, R18 ;  /* 0x00007610ff127816 */ /* 0x000fe40000000012 */
[----:B------:R-:W-:Y:S01]  /*12d10*/  PRMT R17, RZ, 0x7610, R17 ;  /* 0x00007610ff117816 */ /* 0x000fe20000000011 */
[----:B------:R-:W4:Y:S04]  /*12d20*/  LDL R28, [R1+0x12dc] ;  /* 0x0012dc00011c7983 */ /* 0x000f280000100800 */
[----:B------:R-:W4:Y:S04]  /*12d30*/  LDL R26, [R1+0x12ec] ;  /* 0x0012ec00011a7983 */ /* 0x000f280000100800 */
[----:B-1----:R-:W2:Y:S01]  /*12d40*/  LDL R21, [R1+0x12d0] ;  /* 0x0012d00001157983 */ /* 0x002ea20000100800 */
[----:B0-----:R-:W-:-:S04]  /*12d50*/  @P1 LOP3.LUT R7, R7, R6, RZ, 0x3c, !PT ;  /* 0x0000000607071212 */ /* 0x001fc800078e3cff */
[----:B------:R-:W-:-:S04]  /*12d60*/  @P1 LOP3.LUT R6, R7, R6, RZ, 0x3c, !PT ;  /* 0x0000000607061212 */ /* 0x000fc800078e3cff */
[----:B------:R-:W-:-:S05]  /*12d70*/  @P1 LOP3.LUT R7, R7, R6, RZ, 0x3c, !PT ;  /* 0x0000000607071212 */ /* 0x000fca00078e3cff */
[----:B------:R3:W4:Y:S02]  /*12d80*/  @P1 LDG.E.U16 R19, desc[UR8][R6.64] ;  /* 0x0000000806131981 */ /* 0x000724000c1e1500 */
[----:B---3--:R-:W-:Y:S02]  /*12d90*/  @P1 IMAD.MOV.U32 R6, RZ, RZ, R27 ;  /* 0x000000ffff061224 */ /* 0x008fe400078e001b */
[----:B--2---:R-:W-:-:S05]  /*12da0*/  @P1 IMAD.MOV.U32 R7, RZ, RZ, R21 ;  /* 0x000000ffff071224 */ /* 0x004fca00078e0015 */
[----:B------:R0:W2:Y:S04]  /*12db0*/  @P1 LDG.E.U16 R18, desc[UR8][R6.64] ;  /* 0x0000000806121981 */ /* 0x0000a8000c1e1500 */
[----:B------:R1:W-:Y:S01]  /*12dc0*/  STL [R1+0x2638], R20 ;  /* 0x0026381401007387 */ /* 0x0003e20000100800 */
[----:B0-----:R-:W-:Y:S02]  /*12dd0*/  @P1 IMAD.MOV.U32 R6, RZ, RZ, R3 ;  /* 0x000000ffff061224 */ /* 0x001fe400078e0003 */
[----:B------:R-:W-:-:S05]  /*12de0*/  @P1 IMAD.MOV.U32 R7, RZ, RZ, R29 ;  /* 0x000000ffff071224 */ /* 0x000fca00078e001d */
[----:B------:R0:W3:Y:S04]  /*12df0*/  @P1 LDG.E.U16 R17, desc[UR8][R6.64] ;  /* 0x0000000806111981 */ /* 0x0000e8000c1e1500 */
[----:B----4-:R-:W-:Y:S04]  /*12e00*/  STL [R1+0x263c], R19 ;  /* 0x00263c1301007387 */ /* 0x010fe80000100800 */
[----:B------:R-:W4:Y:S04]  /*12e10*/  LDL R27, [R1+0x12e8] ;  /* 0x0012e800011b7983 */ /* 0x000f280000100800 */
[----:B------:R-:W4:Y:S04]  /*12e20*/  LDL R21, [R1+0x12fc] ;  /* 0x0012fc0001157983 */ /* 0x000f280000100800 */
[----:B--2---:R-:W-:Y:S04]  /*12e30*/  STL [R1+0x2640], R18 ;  /* 0x0026401201007387 */ /* 0x004fe80000100800 */
[----:B-1----:R-:W2:Y:S04]  /*12e40*/  LDL R20, [R1+0x12f4] ;  /* 0x0012f40001147983 */ /* 0x002ea80000100800 */
[----:B------:R-:W2:Y:S01]  /*12e50*/  LDL R3, [R1+0x12f8] ;  /* 0x0012f80001037983 */ /* 0x000ea20000100800 */
[----:B------:R-:W-:-:S02]  /*12e60*/  PRMT R16, RZ, 0x7610, R16 ;  /* 0x00007610ff107816 */ /* 0x000fc40000000010 */
[----:B------:R-:W-:Y:S01]  /*12e70*/  ISETP.GT.AND P2, PT, R4, 0x1d, PT ;  /* 0x0000001d0400780c */ /* 0x000fe20003f44270 */
[----:B0-----:R-:W-:Y:S02]  /*12e80*/  @P1 IMAD.MOV.U32 R6, RZ, RZ, R26 ;  /* 0x000000ffff061224 */ /* 0x001fe400078e001a */
[----:B------:R-:W-:Y:S01]  /*12e90*/  @P1 IMAD.MOV.U32 R7, RZ, RZ, R28 ;  /* 0x000000ffff071224 */ /* 0x000fe200078e001c */
[----:B------:R-:W-:-:S04]  /*12ea0*/  PRMT R15, RZ, 0x7610, R15 ;  /* 0x00007610ff0f7816 */ /* 0x000fc8000000000f */
[----:B------:R4:W2:Y:S04]  /*12eb0*/  @P1 LDG.E.U16 R16, desc[UR8][R6.64] ;  /* 0x0000000806101981 */ /* 0x0008a8000c1e1500 */
[----:B---3--:R-:W-:Y:S04]  /*12ec0*/  STL [R1+0x2644], R17 ;  /* 0x0026441101007387 */ /* 0x008fe80000100800 */
[----:B------:R-:W3:Y:S04]  /*12ed0*/  LDL R28, [R1+0x12f0] ;  /* 0x0012f000011c7983 */ /* 0x000ee80000100800 */
[----:B------:R-:W3:Y:S01]  /*12ee0*/  LDL R26, [R1+0x1304] ;  /* 0x00130400011a7983 */ /* 0x000ee20000100800 */
[----:B------:R-:W-:Y:S01]  /*12ef0*/  PRMT R14, RZ, 0x7610, R14 ;  /* 0x00007610ff0e7816 */ /* 0x000fe2000000000e */
[----:B----4-:R-:W-:-:S02]  /*12f00*/  @P1 IMAD.MOV.U32 R7, RZ, RZ, R27 ;  /* 0x000000ffff071224 */ /* 0x010fc400078e001b */
[----:B------:R-:W-:-:S05]  /*12f10*/  @P1 IMAD.MOV.U32 R6, RZ, RZ, R21 ;  /* 0x000000ffff061224 */ /* 0x000fca00078e0015 */
[----:B------:R2:W4:Y:S02]  /*12f20*/  @P1 LDG.E.U16 R15, desc[UR8][R6.64] ;  /* 0x00000008060f1981 */ /* 0x000524000c1e1500 */
[----:B--2---:R-:W-:Y:S02]  /*12f30*/  @P2 IMAD.MOV.U32 R7, RZ, RZ, R20 ;  /* 0x000000ffff072224 */ /* 0x004fe400078e0014 */
[----:B------:R-:W-:-:S05]  /*12f40*/  @P2 IMAD.MOV.U32 R6, RZ, RZ, R3 ;  /* 0x000000ffff062224 */ /* 0x000fca00078e0003 */
[----:B------:R3:W2:Y:S01]  /*12f50*/  @P2 LDG.E.U16 R14, desc[UR8][R6.64] ;  /* 0x00000008060e2981 */ /* 0x0006a2000c1e1500 */
[----:B------:R-:W-:-:S03]  /*12f60*/  PRMT R13, RZ, 0x7610, R13 ;  /* 0x00007610ff0d7816 */ /* 0x000fc6000000000d */
[----:B------:R-:W-:Y:S04]  /*12f70*/  STL [R1+0x2654], R16 ;  /* 0x0026541001007387 */ /* 0x000fe80000100800 */
[----:B------:R-:W2:Y:S04]  /*12f80*/  LDL R27, [R1+0x1300] ;  /* 0x00130000011b7983 */ /* 0x000ea80000100800 */
[----:B------:R-:W2:Y:S01]  /*12f90*/  LDL R21, [R1+0x130c] ;  /* 0x00130c0001157983 */ /* 0x000ea20000100800 */
[----:B---3--:R-:W-:Y:S02]  /*12fa0*/  @P2 IMAD.MOV.U32 R7, RZ, RZ, R28 ;  /* 0x000000ffff072224 */ /* 0x008fe400078e001c */
[----:B------:R-:W-:-:S05]  /*12fb0*/  @P2 IMAD.MOV.U32 R6, RZ, RZ, R26 ;  /* 0x000000ffff062224 */ /* 0x000fca00078e001a */
[----:B------:R0:W3:Y:S04]  /*12fc0*/  @P2 LDG.E.U16 R13, desc[UR8][R6.64] ;  /* 0x00000008060d2981 */ /* 0x0000e8000c1e1500 */
[----:B----4-:R1:W-:Y:S04]  /*12fd0*/  STL [R1+0x2658], R15 ;  /* 0x0026580f01007387 */ /* 0x0103e80000100800 */
[----:B------:R-:W4:Y:S04]  /*12fe0*/  LDL R20, [R1+0x1308] ;  /* 0x0013080001147983 */ /* 0x000f280000100800 */
[----:B------:R-:W4:Y:S04]  /*12ff0*/  LDL R3, [R1+0x1314] ;  /* 0x0013140001037983 */ /* 0x000f280000100800 */
[----:B--2---:R-:W-:Y:S04]  /*13000*/  STL [R1+0x25b8], R14 ;  /* 0x0025b80e01007387 */ /* 0x004fe80000100800 */
[----:B------:R-:W2:Y:S04]  /*13010*/  LDL R29, [R1+0x1310] ;  /* 0x00131000011d7983 */ /* 0x000ea80000100800 */
[----:B------:R-:W2:Y:S04]  /*13020*/  LDL R28, [R1+0x1318] ;  /* 0x00131800011c7983 */ /* 0x000ea80000100800 */
[----:B------:R-:W2:Y:S04]  /*13030*/  LDL R26, [R1+0x12e4] ;  /* 0x0012e400011a7983 */ /* 0x000ea80000100800 */
[----:B-1----:R-:W2:Y:S01]  /*13040*/  LDL R15, [R1+0x1320] ;  /* 0x00132000010f7983 */ /* 0x002ea20000100800 */
[----:B------:R-:W-:Y:S01]  /*13050*/  PRMT R12, RZ, 0x7610, R12 ;  /* 0x00007610ff0c7816 */ /* 0x000fe2000000000c */
[----:B0-----:R-:W-:-:S02]  /*13060*/  @P2 IMAD.MOV.U32 R6, RZ, RZ, R21 ;  /* 0x000000ffff062224 */ /* 0x001fc400078e0015 */
[----:B------:R-:W-:Y:S01]  /*13070*/  @P2 IMAD.MOV.U32 R7, RZ, RZ, R27 ;  /* 0x000000ffff072224 */ /* 0x000fe200078e001b */
[----:B------:R-:W-:-:S04]  /*13080*/  PRMT R11, RZ, 0x7610, R11 ;  /* 0x00007610ff0b7816 */ /* 0x000fc8000000000b */
[----:B------:R4:W2:Y:S04]  /*13090*/  @P2 LDG.E.U16 R12, desc[UR8][R6.64] ;  /* 0x00000008060c2981 */ /* 0x0008a8000c1e1500 */
[----:B---3--:R-:W-:Y:S04]  /*130a0*/  STL [R1+0x25bc], R13 ;  /* 0x0025bc0d01007387 */ /* 0x008fe80000100800 */
[----:B------:R-:W3:Y:S04]  /*130b0*/  LDL R27, [R1+0x131c] ;  /* 0x00131c00011b7983 */ /* 0x000ee80000100800 */
[----:B------:R-:W3:Y:S01]  /*130c0*/  LDL R21, [R1+0x132c] ;  /* 0x00132c0001157983 */ /* 0x000ee20000100800 */
[----:B------:R-:W-:-:S02]  /*130d0*/  PRMT R10, RZ, 0x7610, R10 ;  /* 0x00007610ff0a7816 */ /* 0x000fc4000000000a */
[----:B------:R-:W-:Y:S01]  /*130e0*/  PRMT R9, RZ, 0x7610, R9 ;  /* 0x00007610ff097816 */ /* 0x000fe20000000009 */
[----:B----4-:R-:W-:Y:S02]  /*130f0*/  @P2 IMAD.MOV.U32 R7, RZ, RZ, R20 ;  /* 0x000000ffff072224 */ /* 0x010fe400078e0014 */
[----:B------:R-:W-:-:S05]  /*13100*/  @P2 IMAD.MOV.U32 R6, RZ, RZ, R3 ;  /* 0x000000ffff062224 */ /* 0x000fca00078e0003 */
[----:B------:R2:W4:Y:S02]  /*13110*/  @P2 LDG.E.U16 R11, desc[UR8][R6.64] ;  /* 0x00000008060b2981 */ /* 0x000524000c1e1500 */
[----:B--2---:R-:W-:Y:S02]  /*13120*/  @P2 IMAD.MOV.U32 R7, RZ, RZ, R29 ;  /* 0x000000ffff072224 */ /* 0x004fe400078e001d */
[----:B------:R-:W-:-:S05]  /*13130*/  @P2 IMAD.MOV.U32 R6, RZ, RZ, R28 ;  /* 0x000000ffff062224 */ /* 0x000fca00078e001c */
[----:B------:R0:W2:Y:S02]  /*13140*/  @P2 LDG.E.U16 R10, desc[UR8][R6.64] ;  /* 0x00000008060a2981 */ /* 0x0000a4000c1e1500 */
[----:B0-----:R-:W-:Y:S02]  /*13150*/  @P2 IMAD.MOV.U32 R6, RZ, RZ, R15 ;  /* 0x000000ffff062224 */ /* 0x001fe400078e000f */
        /* <DEDUP_REMOVED lines=10> */
[----:B--2---:R-:W-:Y:S04]  /*13200*/  STL [R1+0x25c8], R10 ;  /* 0x0025c80a01007387 */ /* 0x004fe80000100800 */
[----:B------:R-:W2:Y:S04]  /*13210*/  LDL R26, [R1+0xc8c] ;  /* 0x000c8c00011a7983 */ /* 0x000ea80000100800 */
[----:B------:R-:W4:Y:S04]  /*13220*/  LDL R15, [R1+0xc90] ;  /* 0x000c9000010f7983 */ /* 0x000f280000100800 */
[----:B------:R3:W-:Y:S04]  /*13230*/  STL [R1+0x25cc], R9 ;  /* 0x0025cc0901007387 */ /* 0x0007e80000100800 */
[----:B------:R-:W4:Y:S04]  /*13240*/  LDL R21, [R1+0x1334] ;  /* 0x0013340001157983 */ /* 0x000f280000100800 */
[----:B-1----:R-:W4:Y:S01]  /*13250*/  LDL R11, [R1+0x1338] ;  /* 0x00133800010b7983 */ /* 0x002f220000100800 */
[----:B0-----:R-:W-:-:S02]  /*13260*/  @P2 IMAD.MOV.U32 R6, RZ, RZ, R3 ;  /* 0x000000ffff062224 */ /* 0x001fc400078e0003 */
[----:B------:R-:W-:Y:S01]  /*13270*/  @P2 IMAD.MOV.U32 R7, RZ, RZ, R20 ;  /* 0x000000ffff072224 */ /* 0x000fe200078e0014 */
[----:B------:R-:W-:Y:S02]  /*13280*/  PRMT R5, RZ, 0x7610, R5 ;  /* 0x00007610ff057816 */ /* 0x000fe40000000005 */
[----:B------:R-:W-:Y:S02]  /*13290*/  ISETP.GT.AND P1, PT, R4, 0x1e, PT ;  /* 0x0000001e0400780c */ /* 0x000fe40003f24270 */
[----:B------:R-:W-:Y:S02]  /*132a0*/  PRMT R14, RZ, 0x7610, R14 ;  /* 0x00007610ff0e7816 */ /* 0x000fe4000000000e */
[----:B------:R2:W4:Y:S04]  /*132b0*/  @P2 LDG.E.U16 R5, desc[UR8][R6.64] ;  /* 0x0000000806052981 */ /* 0x000528000c1e1500 */
[----:B---3--:R-:W-:Y:S04]  /*132c0*/  STL [R1+0x25d0], R8 ;  /* 0x0025d00801007387 */ /* 0x008fe80000100800 */
[----:B------:R-:W3:Y:S04]  /*132d0*/  LDL R20, [R1+0x1330] ;  /* 0x0013300001147983 */ /* 0x000ee80000100800 */
[----:B------:R-:W3:Y:S01]  /*132e0*/  LDL R3, [R1+0x1344] ;  /* 0x0013440001037983 */ /* 0x000ee20000100800 */
[----:B------:R-:W-:Y:S01]  /*132f0*/  PRMT R9, RZ, 0x7610, R9 ;  /* 0x00007610ff097816 */ /* 0x000fe20000000009 */
[----:B--2---:R-:W-:-:S02]  /*13300*/  @P0 IMAD.MOV.U32 R7, RZ, RZ, R26 ;  /* 0x000000ffff070224 */ /* 0x004fc400078e001a */
[----:B----4-:R-:W-:-:S05]  /*13310*/  @P0 IMAD.MOV.U32 R6, RZ, RZ, R15 ;  /* 0x000000ffff060224 */ /* 0x010fca00078e000f */
[----:B------:R0:W2:Y:S02]  /*13320*/  @P0 LDG.E.U16 R14, desc[UR8][R6.64] ;  /* 0x00000008060e0981 */ /* 0x0000a4000c1e1500 */
[----:B0-----:R-:W-:Y:S02]  /*13330*/  @P1 IMAD.MOV.U32 R7, RZ, RZ, R21 ;  /* 0x000000ffff071224 */ /* 0x001fe400078e0015 */
[----:B------:R-:W-:-:S05]  /*13340*/  @P1 IMAD.MOV.U32 R6, RZ, RZ, R11 ;  /* 0x000000ffff061224 */ /* 0x000fca00078e000b */
[----:B------:R3:W4:Y:S01]  /*13350*/  @P1 LDG.E.U16 R9, desc[UR8][R6.64] ;  /* 0x0000000806091981 */ /* 0x000722000c1e1500 */
[----:B------:R-:W-:Y:S01]  /*13360*/  PRMT R2, RZ, 0x7610, R2 ;  /* 0x00007610ff027816 */ /* 0x000fe20000000002 */
[----:B---3--:R-:W-:Y:S02]  /*13370*/  @P1 IMAD.MOV.U32 R7, RZ, RZ, R20 ;  /* 0x000000ffff071224 */ /* 0x008fe400078e0014 */
[----:B------:R-:W-:-:S05]  /*13380*/  @P1 IMAD.MOV.U32 R6, RZ, RZ, R3 ;  /* 0x000000ffff061224 */ /* 0x000fca00078e0003 */
[----:B------:R-:W3:Y:S04]  /*13390*/  @P1 LDG.E.U16 R2, desc[UR8][R6.64] ;  /* 0x0000000806021981 */ /* 0x000ee8000c1e1500 */
[----:B------:R-:W-:Y:S04]  /*133a0*/  STL [R1+0x25d4], R5 ;  /* 0x0025d40501007387 */ /* 0x000fe80000100800 */
[----:B------:R-:W3:Y:S04]  /*133b0*/  LDL R27, [R1+0x1340] ;  /* 0x00134000011b7983 */ /* 0x000ee80000100800 */
[----:B------:R-:W3:Y:S04]  /*133c0*/  LDL R26, [R1+0x134c] ;  /* 0x00134c00011a7983 */ /* 0x000ee80000100800 */
[----:B------:R-:W3:Y:S04]  /*133d0*/  LDL R15, [R1+0x1348] ;  /* 0x00134800010f7983 */ /* 0x000ee80000100800 */
[----:B--2---:R0:W-:Y:S04]  /*133e0*/  STL [R1+0x8e4], R14 ;  /* 0x0008e40e01007387 */ /* 0x0041e80000100800 */
[----:B------:R-:W2:Y:S04]  /*133f0*/  LDL R11, [R1+0x1350] ;  /* 0x00135000010b7983 */ /* 0x000ea80000100800 */
[----:B0-----:R-:W2:Y:S04]  /*13400*/  LDL R14, [R1+0x1354] ;  /* 0x00135400010e7983 */ /* 0x001ea80000100800 */
[----:B----4-:R0:W-:Y:S04]  /*13410*/  STL [R1+0x8d8], R9 ;  /* 0x0008d80901007387 */ /* 0x0101e80000100800 */
[----:B------:R-:W4:Y:S04]  /*13420*/  LDL R21, [R1+0x1324] ;  /* 0x0013240001157983 */ /* 0x000f280000100800 */
[----:B------:R-:W4:Y:S04]  /*13430*/  LDL R20, [R1+0x1360] ;  /* 0x0013600001147983 */ /* 0x000f280000100800 */
[----:B------:R-:W4:Y:S04]  /*13440*/  LDL R3, [R1+0x135c] ;  /* 0x00135c0001037983 */ /* 0x000f280000100800 */
[----:B0-----:R-:W4:Y:S01]  /*13450*/  LDL R9, [R1+0x1358] ;  /* 0x0013580001097983 */ /* 0x001f220000100800 */
[----:B------:R-:W-:-:S03]  /*13460*/  PRMT R25, RZ, 0x7610, R25 ;  /* 0x00007610ff197816 */ /* 0x000fc60000000019 */
[----:B---3--:R0:W-:Y:S01]  /*13470*/  STL [R1+0x8d0], R2 ;  /* 0x0008d00201007387 */ /* 0x0081e20000100800 */
[----:B------:R-:W-:Y:S02]  /*13480*/  @P1 IMAD.MOV.U32 R7, RZ, RZ, R27 ;  /* 0x000000ffff071224 */ /* 0x000fe400078e001b */
[----:B------:R-:W-:Y:S01]  /*13490*/  @P1 IMAD.MOV.U32 R6, RZ, RZ, R26 ;  /* 0x000000ffff061224 */ /* 0x000fe200078e001a */
[----:B------:R-:W-:-:S04]  /*134a0*/  PRMT R24, RZ, 0x7610, R24 ;  /* 0x00007610ff187816 */ /* 0x000fc80000000018 */
[----:B------:R1:W3:Y:S04]  /*134b0*/  @P1 LDG.E.U16 R25, desc[UR8][R6.64] ;  /* 0x0000000806191981 */ /* 0x0002e8000c1e1500 */
[----:B0-----:R-:W3:Y:S01]  /*134c0*/  LDL R2, [R1+0x136c] ;  /* 0x00136c0001027983 */ /* 0x001ee20000100800 */
[----:B-1----:R-:W-:-:S03]  /*134d0*/  @P1 IMAD.MOV.U32 R7, RZ, RZ, R15 ;  /* 0x000000ffff071224 */ /* 0x002fc600078e000f */
[----:B------:R-:W3:Y:S01]  /*134e0*/  LDL R15, [R1+0x1368] ;  /* 0x00136800010f7983 */ /* 0x000ee20000100800 */
[----:B--2---:R-:W-:-:S03]  /*134f0*/  @P1 IMAD.MOV.U32 R6, RZ, RZ, R14 ;  /* 0x000000ffff061224 */ /* 0x004fc600078e000e */
[----:B------:R-:W2:Y:S04]  /*13500*/  LDL R14, [R1+0x1374] ;  /* 0x00137400010e7983 */ /* 0x000ea80000100800 */
[----:B------:R0:W2:Y:S02]  /*13510*/  @P1 LDG.E.U16 R24, desc[UR8][R6.64] ;  /* 0x0000000806181981 */ /* 0x0000a4000c1e1500 */
[----:B0-----:R-:W-:Y:S02]  /*13520*/  @P1 IMAD.MOV.U32 R7, RZ, RZ, R11 ;  /* 0x000000ffff071224 */ /* 0x001fe400078e000b */
[----:B------:R-:W2:Y:S01]  /*13530*/  LDL R11, [R1+0x1370] ;  /* 0x00137000010b7983 */ /* 0x000ea20000100800 */
[----:B----4-:R-:W-:-:S03]  /*13540*/  @P1 IMAD.MOV.U32 R6, RZ, RZ, R9 ;  /* 0x000000ffff061224 */ /* 0x010fc600078e0009 */
[----:B------:R-:W4:Y:S01]  /*13550*/  LDL R9, [R1+0x1378] ;  /* 0x0013780001097983 */ /* 0x000f220000100800 */
[----:B------:R-:W-:Y:S02]  /*13560*/  PRMT R23, RZ, 0x7610, R23 ;  /* 0x00007610ff177816 */ /* 0x000fe40000000017 */
[----:B------:R-:W-:-:S04]  /*13570*/  PRMT R18, RZ, 0x7610, R18 ;  /* 0x00007610ff127816 */ /* 0x000fc80000000012 */
[----:B------:R0:W4:Y:S01]  /*13580*/  @P1 LDG.E.U16 R23, desc[UR8][R6.64] ;  /* 0x0000000806171981 */ /* 0x000122000c1e1500 */
[----:B------:R-:W-:Y:S01]  /*13590*/  PRMT R17, RZ, 0x7610, R17 ;  /* 0x00007610ff117816 */ /* 0x000fe20000000011 */
[----:B0-----:R-:W-:Y:S02]  /*135a0*/  @P1 IMAD.MOV.U32 R6, RZ, RZ, R20 ;  /* 0x000000ffff061224 */ /* 0x001fe400078e0014 */
[----:B------:R-:W-:Y:S01]  /*135b0*/  @P1 IMAD.MOV.U32 R7, RZ, RZ, R21 ;  /* 0x000000ffff071224 */ /* 0x000fe200078e0015 */
[----:B------:R-:W-:Y:S02]  /*135c0*/  ISETP.GT.AND P0, PT, R4, 0x1f, PT ;  /* 0x0000001f0400780c */ /* 0x000fe40003f04270 */
[----:B------:R-:W-:Y:S02]  /*135d0*/  PRMT R12, RZ, 0x7610, R12 ;  /* 0x00007610ff0c7816 */ /* 0x000fe4000000000c */
[----:B------:R-:W-:Y:S01]  /*135e0*/  PRMT R8, RZ, 0x7610, R8 ;  /* 0x00007610ff087816 */ /* 0x000fe20000000008 */
[----:B------:R-:W4:Y:S04]  /*135f0*/  LDL R21, [R1+0x137c] ;  /* 0x00137c0001157983 */ /* 0x000f280000100800 */
[----:B------:R3:W4:Y:S04]  /*13600*/  @P1 LDG.E.U16 R18, desc[UR8][R6.64] ;  /* 0x0000000806121981 */ /* 0x000728000c1e1500 */
[----:B------:R-:W4:Y:S01]  /*13610*/  LDL R20, [R1+0x1394] ;  /* 0x0013940001147983 */ /* 0x000f220000100800 */
[----:B---3--:R-:W-:-:S02]  /*13620*/  @P1 IMAD.MOV.U32 R6, RZ, RZ, R2 ;  /* 0x000000ffff061224 */ /* 0x008fc400078e0002 */
[----:B------:R-:W-:Y:S01]  /*13630*/  @P1 IMAD.MOV.U32 R7, RZ, RZ, R3 ;  /* 0x000000ffff071224 */ /* 0x000fe200078e0003 */
[----:B------:R-:W3:Y:S04]  /*13640*/  LDL R2, [R1+0x1380] ;  /* 0x0013800001027983 */ /* 0x000ee80000100800 */
[----:B------:R-:W3:Y:S04]  /*13650*/  LDL R3, [R1+0x1364] ;  /* 0x0013640001037983 */ /* 0x000ee80000100800 */
[----:B------:R0:W3:Y:S02]  /*13660*/  @P1 LDG.E.U16 R17, desc[UR8][R6.64] ;  /* 0x0000000806111981 */ /* 0x0000e4000c1e1500 */
[----:B0-----:R-:W-:-:S02]  /*13670*/  @P1 IMAD.MOV.U32 R7, RZ, RZ, R15 ;  /* 0x000000ffff071224 */ /* 0x001fc400078e000f */
[----:B--2---:R-:W-:-:S05]  /*13680*/  @P1 IMAD.MOV.U32 R6, RZ, RZ, R14 ;  /* 0x000000ffff061224 */ /* 0x004fca00078e000e */
[----:B------:R4:W2:Y:S02]  /*13690*/  @P1 LDG.E.U16 R12, desc[UR8][R6.64] ;  /* 0x00000008060c1981 */ /* 0x0008a4000c1e1500 */
[----:B----4-:R-:W-:Y:S02]  /*136a0*/  @P0 IMAD.MOV.U32 R6, RZ, RZ, R9 ;  /* 0x000000ffff060224 */ /* 0x010fe400078e0009 */
[----:B------:R-:W-:-:S05]  /*136b0*/  @P0 IMAD.MOV.U32 R7, RZ, RZ, R11 ;  /* 0x000000ffff070224 */ /* 0x000fca00078e000b */
[----:B------:R-:W4:Y:S04]  /*136c0*/  @P0 LDG.E.U16 R8, desc[UR8][R6.64] ;  /* 0x0000000806080981 */ /* 0x000f28000c1e1500 */
[----:B------:R0:W-:Y:S04]  /*136d0*/  STL [R1+0x84], R18 ;  /* 0x0000841201007387 */ /* 0x0001e80000100800 */
[----:B0-----:R-:W4:Y:S04]  /*136e0*/  LDL R18, [R1+0x1390] ;  /* 0x0013900001127983 */ /* 0x001f280000100800 */
[----:B---3--:R0:W-:Y:S04]  /*136f0*/  STL [R1+0x7c], R17 ;  /* 0x00007c1101007387 */ /* 0x0081e80000100800 */
[----:B------:R-:W3:Y:S04]  /*13700*/  LDL R15, [R1+0x1398] ;  /* 0x00139800010f7983 */ /* 0x000ee80000100800 */
[----:B0-----:R-:W3:Y:S04]  /*13710*/  LDL R17, [R1+0x139c] ;  /* 0x00139c0001117983 */ /* 0x001ee80000100800 */
[----:B------:R-:W-:Y:S04]  /*13720*/  STL [R1+0x8c8], R25 ;  /* 0x0008c81901007387 */ /* 0x000fe80000100800 */
[----:B------:R-:W3:Y:S04]  /*13730*/  LDL R14, [R1+0x13b0] ;  /* 0x0013b000010e7983 */ /* 0x000ee80000100800 */
[----:B--2---:R0:W-:Y:S04]  /*13740*/  STL [R1+0x74], R12 ;  /* 0x0000740c01007387 */ /* 0x0041e80000100800 */
[----:B------:R-:W2:Y:S04]  /*13750*/  LDL R11, [R1+0x13ac] ;  /* 0x0013ac00010b7983 */ /* 0x000ea80000100800 */
[----:B0-----:R-:W2:Y:S04]  /*13760*/  LDL R12, [R1+0x13a8] ;  /* 0x0013a800010c7983 */ /* 0x001ea80000100800 */
[----:B------:R-:W-:Y:S04]  /*13770*/  STL [R1+0x8c0], R24 ;  /* 0x0008c01801007387 */ /* 0x000fe80000100800 */
[----:B------:R-:W2:Y:S04]  /*13780*/  LDL R9, [R1+0x13a0] ;  /* 0x0013a00001097983 */ /* 0x000ea80000100800 */
[----:B----4-:R0:W-:Y:S04]  /*13790*/  STL [R1+0x6c], R8 ;  /* 0x00006c0801007387 */ /* 0x0101e80000100800 */
[----:B0-----:R-:W4:Y:S01]  /*137a0*/  LDL R8, [R1+0x13a4] ;  /* 0x0013a40001087983 */ /* 0x001f220000100800 */
[----:B------:R-:W-:Y:S01]  /*137b0*/  PRMT R22, RZ, 0x7610, R22 ;  /* 0x00007610ff167816 */ /* 0x000fe20000000016 */
[----:B------:R-:W-:-:S02]  /*137c0*/  @P0 IMAD.MOV.U32 R6, RZ, RZ, R2 ;  /* 0x000000ffff060224 */ /* 0x000fc400078e0002 */
[----:B------:R-:W-:Y:S01]  /*137d0*/  @P0 IMAD.MOV.U32 R7, RZ, RZ, R3 ;  /* 0x000000ffff070224 */ /* 0x000fe200078e0003 */
[----:B------:R-:W-:-:S04]  /*137e0*/  PRMT R19, RZ, 0x7610, R19 ;  /* 0x00007610ff137816 */ /* 0x000fc80000000013 */
[----:B------:R0:W4:Y:S01]  /*137f0*/  @P0 LDG.E.U16 R22, desc[UR8][R6.64] ;  /* 0x0000000806160981 */ /* 0x000122000c1e1500 */
[----:B------:R-:W-:Y:S01]  /*13800*/  PRMT R16, RZ, 0x7610, R16 ;  /* 0x00007610ff107816 */ /* 0x000fe20000000010 */
[----:B0-----:R-:W-:Y:S02]  /*13810*/  @P0 IMAD.MOV.U32 R6, RZ, RZ, R20 ;  /* 0x000000ffff060224 */ /* 0x001fe400078e0014 */
[----:B------:R-:W-:-:S05]  /*13820*/  @P0 IMAD.MOV.U32 R7, RZ, RZ, R21 ;  /* 0x000000ffff070224 */ /* 0x000fca00078e0015 */
[----:B------:R3:W4:Y:S01]  /*13830*/  @P0 LDG.E.U16 R19, desc[UR8][R6.64] ;  /* 0x0000000806130981 */ /* 0x000722000c1e1500 */
[----:B------:R-:W-:Y:S01]  /*13840*/  PRMT R13, RZ, 0x7610, R13 ;  /* 0x00007610ff0d7816 */ /* 0x000fe2000000000d */
[----:B---3--:R-:W-:Y:S02]  /*13850*/  @P0 IMAD.MOV.U32 R6, RZ, RZ, R17 ;  /* 0x000000ffff060224 */ /* 0x008fe400078e0011 */
[----:B------:R-:W-:-:S05]  /*13860*/  @P0 IMAD.MOV.U32 R7, RZ, RZ, R18 ;  /* 0x000000ffff070224 */ /* 0x000fca00078e0012 */
[----:B------:R0:W3:Y:S01]  /*13870*/  @P0 LDG.E.U16 R16, desc[UR8][R6.64] ;  /* 0x0000000806100981 */ /* 0x0000e2000c1e1500 */
[----:B------:R-:W-:Y:S01]  /*13880*/  PRMT R10, RZ, 0x7610, R10 ;  /* 0x00007610ff0a7816 */ /* 0x000fe2000000000a */
[----:B0-----:R-:W-:Y:S02]  /*13890*/  @P0 IMAD.MOV.U32 R6, RZ, RZ, R14 ;  /* 0x000000ffff060224 */ /* 0x001fe400078e000e */
[----:B------:R-:W-:-:S05]  /*138a0*/  @P0 IMAD.MOV.U32 R7, RZ, RZ, R15 ;  /* 0x000000ffff070224 */ /* 0x000fca00078e000f */
[----:B------:R2:W3:Y:S01]  /*138b0*/  @P0 LDG.E.U16 R13, desc[UR8][R6.64] ;  /* 0x00000008060d0981 */ /* 0x0004e2000c1e1500 */
[----:B------:R-:W-:-:S03]  /*138c0*/  PRMT R5, RZ, 0x7610, R5 ;  /* 0x00007610ff057816 */ /* 0x000fc60000000005 */
[----:B------:R-:W-:Y:S04]  /*138d0*/  STL [R1+0x8c], R23 ;  /* 0x00008c1701007387 */ /* 0x000fe80000100800 */
[----:B------:R-:W3:Y:S04]  /*138e0*/  LDL R3, [R1+0x1388] ;  /* 0x0013880001037983 */ /* 0x000ee80000100800 */
[----:B------:R-:W3:Y:S01]  /*138f0*/  LDL R2, [R1+0x138c] ;  /* 0x00138c0001027983 */ /* 0x000ee20000100800 */
[----:B--2---:R-:W-:Y:S02]  /*13900*/  @P0 IMAD.MOV.U32 R6, RZ, RZ, R11 ;  /* 0x000000ffff060224 */ /* 0x004fe400078e000b */
[----:B------:R-:W-:-:S05]  /*13910*/  @P0 IMAD.MOV.U32 R7, RZ, RZ, R12 ;  /* 0x000000ffff070224 */ /* 0x000fca00078e000c */
[----:B------:R0:W2:Y:S02]  /*13920*/  @P0 LDG.E.U16 R10, desc[UR8][R6.64] ;  /* 0x00000008060a0981 */ /* 0x0000a4000c1e1500 */
[----:B0-----:R-:W-:Y:S02]  /*13930*/  @P0 IMAD.MOV.U32 R7, RZ, RZ, R9 ;  /* 0x000000ffff070224 */ /* 0x001fe400078e0009 */
[----:B----4-:R-:W-:-:S05]  /*13940*/  @P0 IMAD.MOV.U32 R6, RZ, RZ, R8 ;  /* 0x000000ffff060224 */ /* 0x010fca00078e0008 */
[----:B------:R3:W4:Y:S01]  /*13950*/  @P0 LDG.E.U16 R5, desc[UR8][R6.64] ;  /* 0x0000000806050981 */ /* 0x000722000c1e1500 */
[----:B------:R-:W-:Y:S01]  /*13960*/  PRMT R0, RZ, 0x7610, R0 ;  /* 0x00007610ff007816 */ /* 0x000fe20000000000 */
[----:B---3--:R-:W-:Y:S02]  /*13970*/  @P0 IMAD.MOV.U32 R7, RZ, RZ, R3 ;  /* 0x000000ffff070224 */ /* 0x008fe400078e0003 */
[----:B------:R-:W-:-:S05]  /*13980*/  @P0 IMAD.MOV.U32 R6, RZ, RZ, R2 ;  /* 0x000000ffff060224 */ /* 0x000fca00078e0002 */
[----:B------:R-:W3:Y:S04]  /*13990*/  @P0 LDG.E.U16 R0, desc[UR8][R6.64] ;  /* 0x0000000806000981 */ /* 0x000ee8000c1e1500 */
[----:B----4-:R0:W-:Y:S01]  /*139a0*/  STL [R1+0x3c], R5 ;  /* 0x00003c0501007387 */ /* 0x0101e20000100800 */
[----:B------:R-:W1:Y:S01]  /*139b0*/  S2R R2, SR_TID.X ;  /* 0x0000000000027919 */ /* 0x000e620000002100 */
[----:B------:R-:W-:Y:S06]  /*139c0*/  BAR.SYNC.DEFER_BLOCKING 0x0 ;  /* 0x0000000000007b1d */ /* 0x000fec0000010000 */
[----:B0-----:R-:W4:Y:S04]  /*139d0*/  LDL.LU R5, [R1+0xbd0] ;  /* 0x000bd00001057983 */ /* 0x001f280000300800 */
[----:B----4-:R0:W-:Y:S04]  /*139e0*/  STL [R1+0x2674], R5 ;  /* 0x0026740501007387 */ /* 0x0101e80000100800 */
[----:B0-----:R-:W4:Y:S04]  /*139f0*/  LDL.LU R5, [R1+0xbe0] ;  /* 0x000be00001057983 */ /* 0x001f280000300800 */
[----:B------:R-:W4:Y:S04]  /*13a00*/  LDL.LU R8, [R1+0xbcc] ;  /* 0x000bcc0001087983 */ /* 0x000f280000300800 */
[----:B------:R-:W4:Y:S04]  /*13a10*/  LDL.LU R9, [R1+0xbc8] ;  /* 0x000bc80001097983 */ /* 0x000f280000300800 */
[----:B--2---:R0:W-:Y:S04]  /*13a20*/  STL [R1+0x44], R10 ;  /* 0x0000440a01007387 */ /* 0x0041e80000100800 */
[----:B0-----:R-:W2:Y:S04]  /*13a30*/  LDL.LU R10, [R1+0xbc4] ;  /* 0x000bc400010a7983 */ /* 0x001ea80000300800 */
[----:B------:R-:W2:Y:S04]  /*13a40*/  LDL.LU R11, [R1+0xae0] ;  /* 0x000ae000010b7983 */ /* 0x000ea80000300800 */
[----:B------:R-:W2:Y:S04]  /*13a50*/  LDL.LU R12, [R1+0xad8] ;  /* 0x000ad800010c7983 */ /* 0x000ea80000300800 */
[----:B------:R0:W-:Y:S04]  /*13a60*/  STL [R1+0x4c], R13 ;  /* 0x00004c0d01007387 */ /* 0x0001e80000100800 */
[----:B0-----:R-:W2:Y:S04]  /*13a70*/  LDL.LU R13, [R1+0xad0] ;  /* 0x000ad000010d7983 */ /* 0x001ea80000300800 */
[----:B------:R-:W2:Y:S04]  /*13a80*/  LDL.LU R14, [R1+0xac8] ;  /* 0x000ac800010e7983 */ /* 0x000ea80000300800 */
[----:B------:R-:W-:Y:S04]  /*13a90*/  STL [R1+0x64], R22 ;  /* 0x0000641601007387 */ /* 0x000fe80000100800 */
[----:B------:R-:W2:Y:S04]  /*13aa0*/  LDL.LU R15, [R1+0xac0] ;  /* 0x000ac000010f7983 */ /* 0x000ea80000300800 */
[----:B------:R0:W-:Y:S04]  /*13ab0*/  STL [R1+0x54], R16 ;  /* 0x0000541001007387 */ /* 0x0001e80000100800 */
[----:B0-----:R-:W2:Y:S04]  /*13ac0*/  LDL.LU R16, [R1+0xab8] ;  /* 0x000ab80001107983 */ /* 0x001ea80000300800 */
[----:B------:R0:W-:Y:S04]  /*13ad0*/  STL [R1+0x5c], R19 ;  /* 0x00005c1301007387 */ /* 0x0001e80000100800 */
[----:B------:R-:W2:Y:S04]  /*13ae0*/  LDL.LU R17, [R1+0xab0] ;  /* 0x000ab00001117983 */ /* 0x000ea80000300800 */
[----:B------:R-:W2:Y:S04]  /*13af0*/  LDL.LU R18, [R1+0xaa8] ;  /* 0x000aa80001127983 */ /* 0x000ea80000300800 */
[----:B0-----:R-:W2:Y:S04]  /*13b00*/  LDL.LU R19, [R1+0x9e0] ;  /* 0x0009e00001137983 */ /* 0x001ea80000300800 */
[----:B------:R-:W2:Y:S04]  /*13b10*/  LDL.LU R20, [R1+0x9d8] ;  /* 0x0009d80001147983 */ /* 0x000ea80000300800 */
        /* <DEDUP_REMOVED lines=8> */
[----:B---3--:R0:W-:Y:S04]  /*13ba0*/  STL [R1+0x34], R0 ;  /* 0x0000340001007387 */ /* 0x0081e80000100800 */
[----:B0-----:R-:W3:Y:S04]  /*13bb0*/  LDL.LU R0, [R1+0x8d4] ;  /* 0x0008d40001007983 */ /* 0x001ee80000300800 */
[----:B------:R-:W3:Y:S04]  /*13bc0*/  LDL.LU R28, [R1+0x8cc] ;  /* 0x0008cc00011c7983 */ /* 0x000ee80000300800 */
[----:B------:R-:W2:Y:S01]  /*13bd0*/  LDL.LU R26, [R1+0x8c4] ;  /* 0x0008c400011a7983 */ /* 0x000ea20000300800 */
[----:B-1----:R-:W-:-:S04]  /*13be0*/  LOP3.LUT R2, R2, 0x1f, RZ, 0xc0, !PT ;  /* 0x0000001f02027812 */ /* 0x002fc800078ec0ff */
[----:B------:R-:W-:Y:S02]  /*13bf0*/  ISETP.GE.AND P0, PT, R2, R4, PT ;  /* 0x000000040200720c */ /* 0x000fe40003f06270 */
[----:B------:R-:W0:Y:S01]  /*13c00*/  S2R R2, SR_TID.X ;  /* 0x0000000000027919 */ /* 0x000e220000002100 */
[----:B------:R1:W-:Y:S04]  /*13c10*/  STL [R1+0x25dc], R6 ;  /* 0x0025dc0601007387 */ /* 0x0003e80000100800 */
[----:B-1----:R-:W3:Y:S04]  /*13c20*/  LDL.LU R6, [R1+0xbd4] ;  /* 0x000bd40001067983 */ /* 0x002ee80000300800 */
[----:B------:R1:W-:Y:S04]  /*13c30*/  STL [R1+0x25d8], R7 ;  /* 0x0025d80701007387 */ /* 0x0003e80000100800 */
[----:B-1----:R-:W3:Y:S04]  /*13c40*/  LDL.LU R7, [R1+0xbd8] ;  /* 0x000bd80001077983 */ /* 0x002ee80000300800 */
[----:B------:R-:W3:Y:S01]  /*13c50*/  LDL.LU R4, [R1+0xbdc] ;  /* 0x000bdc0001047983 */ /* 0x000ee20000300800 */
[----:B0-----:R-:W-:-:S05]  /*13c60*/  LOP3.LUT R2, R2, 0x3f, RZ, 0xc0, !PT ;  /* 0x0000003f02027812 */ /* 0x001fca00078ec0ff */
[----:B------:R-:W-:-:S05]  /*13c70*/  IMAD.SHL.U32 R2, R2, 0x2, RZ ;  /* 0x0000000202027824 */ /* 0x000fca00078e00ff */
[----:B----4-:R0:W-:Y:S04]  /*13c80*/  STS.U16 [R2+UR4], R5 ;  /* 0x0000000502007988 */ /* 0x0101e80008000404 */
[----:B0-----:R-:W4:Y:S04]  /*13c90*/  LDL.LU R5, [R1+0x2674] ;  /* 0x0026740001057983 */ /* 0x001f280000300800 */
[----:B--2---:R0:W-:Y:S04]  /*13ca0*/  STS.U16 [R2+UR4+0x6200], R26 ;  /* 0x0062001a02007988 */ /* 0x0041e80008000404 */
[----:B0-----:R-:W2:Y:S04]  /*13cb0*/  LDL.LU R26, [R1+0xbc0] ;  /* 0x000bc000011a7983 */ /* 0x001ea80000300800 */
[----:B--2---:R0:W-:Y:S04]  /*13cc0*/  STL [R1+0x2668], R26 ;  /* 0x0026681a01007387 */ /* 0x0041e80000100800 */
[----:B0-----:R-:W2:Y:S04]  /*13cd0*/  LDL.LU R26, [R1+0x80] ;  /* 0x00008000011a7983 */ /* 0x001ea80000300800 */
[----:B--2---:R0:W-:Y:S04]  /*13ce0*/  STL [R1+0x266c], R26 ;  /* 0x00266c1a01007387 */ /* 0x0041e80000100800 */
[----:B0-----:R-:W2:Y:S04]  /*13cf0*/  LDL.LU R26, [R1+0x88] ;  /* 0x00008800011a7983 */ /* 0x001ea80000300800 */
[----:B---3--:R-:W-:Y:S04]  /*13d00*/  STS.U16 [R2+UR4+0x80], R4 ;  /* 0x0000800402007988 */ /* 0x008fe80008000404 */
[----:B------:R-:W-:Y:S04]  /*13d10*/  STS.U16 [R2+UR4+0x100], R7 ;  /* 0x0001000702007988 */ /* 0x000fe80008000404 */
[----:B------:R-:W-:Y:S04]  /*13d20*/  STS.U16 [R2+UR4+0x180], R6 ;  /* 0x0001800602007988 */ /* 0x000fe80008000404 */
[----:B----4-:R-:W-:Y:S04]  /*13d30*/  STS.U16 [R2+UR4+0x200], R5 ;  /* 0x0002000502007988 */ /* 0x010fe80008000404 */
[----:B------:R-:W-:Y:S04]  /*13d40*/  STS.U16 [R2+UR4+0x280], R8 ;  /* 0x0002800802007988 */ /* 0x000fe80008000404 */
        /* <DEDUP_REMOVED lines=8> */
[----:B--2---:R0:W-:Y:S04]  /*13dd0*/  STL [R1+0x2670], R26 ;  /* 0x0026701a01007387 */ /* 0x0041e80000100800 */
[----:B0-----:R-:W2:Y:S04]  /*13de0*/  LDL.LU R26, [R1+0x8bc] ;  /* 0x0008bc00011a7983 */ /* 0x001ea80000300800 */
[----:B------:R-:W3:Y:S04]  /*13df0*/  LDL.LU R4, [R1+0xbb0] ;  /* 0x000bb00001047983 */ /* 0x000ee80000300800 */
        /* <DEDUP_REMOVED lines=11> */
[----:B------:R0:W-:Y:S04]  /*13eb0*/  STS.U16 [R2+UR4+0x2300], R17 ;  /* 0x0023001102007988 */ /* 0x0001e80008000404 */
[----:B------:R-:W4:Y:S04]  /*13ec0*/  LDL.LU R16, [R1+0xa70] ;  /* 0x000a700001107983 */ /* 0x000f280000300800 */
[----:B------:R1:W-:Y:S04]  /*13ed0*/  STS.U16 [R2+UR4+0x2380], R18 ;  /* 0x0023801202007988 */ /* 0x0003e80008000404 */
[----:B------:R1:W-:Y:S04]  /*13ee0*/  STS.U16 [R2+UR4+0x4000], R19 ;  /* 0x0040001302007988 */ /* 0x0003e80008000404 */
[----:B------:R1:W-:Y:S04]  /*13ef0*/  STS.U16 [R2+UR4+0x4080], R20 ;  /* 0x0040801402007988 */ /* 0x0003e80008000404 */
[----:B------:R1:W-:Y:S04]  /*13f00*/  STS.U16 [R2+UR4+0x4100], R21 ;  /* 0x0041001502007988 */ /* 0x0003e80008000404 */
[----:B------:R1:W-:Y:S04]  /*13f10*/  STS.U16 [R2+UR4+0x4180], R22 ;  /* 0x0041801602007988 */ /* 0x0003e80008000404 */
[----:B0-----:R-:W4:Y:S04]  /*13f20*/  LDL.LU R17, [R1+0xa68] ;  /* 0x000a680001117983 */ /* 0x001f280000300800 */
[----:B-1----:R-:W4:Y:S04]  /*13f30*/  LDL.LU R18, [R1+0x9a4] ;  /* 0x0009a40001127983 */ /* 0x002f280000300800 */
        /* <DEDUP_REMOVED lines=17> */
[----:B0-----:R-:W4:Y:S04]  /*14050*/  LDL.LU R28, [R1+0x60] ;  /* 0x00006000011c7983 */ /* 0x001f280000300800 */
[----:B--2---:R0:W-:Y:S04]  /*14060*/  STS.U16 [R2+UR4+0x6280], R26 ;  /* 0x0062801a02007988 */ /* 0x0041e80008000404 */
[----:B0-----:R-:W2:Y:S04]  /*14070*/  LDL.LU R26, [R1+0x2670] ;  /* 0x00267000011a7983 */ /* 0x001ea80000300800 */
[----:B--2---:R0:W-:Y:S04]  /*14080*/  STS.U16 [R2+UR4+0x6300], R26 ;  /* 0x0063001a02007988 */ /* 0x0041e80008000404 */
[----:B0-----:R-:W2:Y:S04]  /*14090*/  LDL.LU R26, [R1+0x266c] ;  /* 0x00266c00011a7983 */ /* 0x001ea80000300800 */
[----:B------:R0:W-:Y:S02]  /*140a0*/  STS.U16 [R2+UR4+0x6100], R0 ;  /* 0x0061000002007988 */ /* 0x0001e40008000404 */
[----:B0-----:R-:W-:-:S02]  /*140b0*/  LOP3.LUT R0, R2, 0x10, RZ, 0x3c, !PT ;  /* 0x0000001002007812 */ /* 0x001fc400078e3cff */
[----:B--2---:R0:W-:Y:S04]  /*140c0*/  STS.U16 [R2+UR4+0x6380], R26 ;  /* 0x0063801a02007988 */ /* 0x0041e80008000404 */
[----:B0-----:R-:W2:Y:S04]  /*140d0*/  LDL.LU R26, [R1+0x2668] ;  /* 0x00266800011a7983 */ /* 0x001ea80000300800 */
[----:B------:R-:W3:Y:S04]  /*140e0*/  LDL.LU R2, [R1+0xbb8] ;  /* 0x000bb80001027983 */ /* 0x000ee80000300800 */
[----:B--2---:R0:W-:Y:S04]  /*140f0*/  STS.U16 [R0+UR4+0x400], R26 ;  /* 0x0004001a00007988 */ /* 0x0041e80008000404 */
[----:B---3--:R-:W-:Y:S04]  /*14100*/  STS.U16 [R0+UR4+0x480], R2 ;  /* 0x0004800200007988 */ /* 0x008fe80008000404 */
        /* <DEDUP_REMOVED lines=23> */
[----:B0-----:R-:W2:Y:S04]  /*14280*/  LDL.LU R26, [R1+0x2664] ;  /* 0x00266400011a7983 */ /* 0x001ea80000300800 */
[----:B------:R0:W-:Y:S04]  /*14290*/  STS.U16 [R0+UR4+0x6480], R25 ;  /* 0x0064801900007988 */ /* 0x0001e80008000404 */
[----:B0-----:R-:W3:Y:S04]  /*142a0*/  LDL.LU R25, [R1+0x50] ;  /* 0x0000500001197983 */ /* 0x001ee80000300800 */
[----:B------:R-:W4:Y:S01]  /*142b0*/  LDL.LU R15, [R1+0x40] ;  /* 0x00004000010f7983 */ /* 0x000f220000300800 */
[----:B------:R-:W0:Y:S03]  /*142c0*/  S2R R2, SR_TID.X ;  /* 0x0000000000027919 */ /* 0x000e260000002100 */
[----:B----4-:R1:W-:Y:S04]  /*142d0*/  STL [R1+0x2660], R15 ;  /* 0x0026600f01007387 */ /* 0x0103e80000100800 */
[----:B-1----:R-:W4:Y:S04]  /*142e0*/  LDL.LU R15, [R1+0x48] ;  /* 0x00004800010f7983 */ /* 0x002f280000300800 */
[----:B------:R-:W3:Y:S04]  /*142f0*/  LDL.LU R16, [R1+0xb80] ;  /* 0x000b800001107983 */ /* 0x000ee80000300800 */
[----:B------:R-:W-:Y:S04]  /*14300*/  STS.U16 [R0+UR4+0x6500], R27 ;  /* 0x0065001b00007988 */ /* 0x000fe80008000404 */
[----:B------:R-:W-:Y:S04]  /*14310*/  STS.U16 [R0+UR4+0x6580], R28 ;  /* 0x0065801c00007988 */ /* 0x000fe80008000404 */
[----:B--2---:R1:W-:Y:S01]  /*14320*/  STS.U16 [R0+UR4+0x6600], R26 ;  /* 0x0066001a00007988 */ /* 0x0043e20008000404 */
[----:B0-----:R-:W-:-:S05]  /*14330*/  LOP3.LUT R2, R2, 0x3f, RZ, 0xc0, !PT ;  /* 0x0000003f02027812 */ /* 0x001fca00078ec0ff */
[----:B------:R-:W-:-:S05]  /*14340*/  IMAD.SHL.U32 R2, R2, 0x2, RZ ;  /* 0x0000000202027824 */ /* 0x000fca00078e00ff */
[C---:B-1----:R-:W-:Y:S01]  /*14350*/  LOP3.LUT R26, R2.reuse, 0x20, RZ, 0x3c, !PT ;  /* 0x00000020021a7812 */ /* 0x042fe200078e3cff */
[----:B---3--:R0:W-:Y:S04]  /*14360*/  STL [R1+0x265c], R16 ;  /* 0x00265c1001007387 */ /* 0x0081e80000100800 */
[----:B------:R-:W2:Y:S04]  /*14370*/  LDL.LU R27, [R1+0xb7c] ;  /* 0x000b7c00011b7983 */ /* 0x000ea80000300800 */
[----:B------:R-:W3:Y:S04]  /*14380*/  LDL.LU R0, [R1+0xb78] ;  /* 0x000b780001007983 */ /* 0x000ee80000300800 */
        /* <DEDUP_REMOVED lines=17> */
[----:B------:R-:W3:Y:S01]  /*144a0*/  LDL.LU R22, [R1+0x950] ;  /* 0x0009500001167983 */ /* 0x000ee20000300800 */
[----:B0-----:R-:W-:-:S03]  /*144b0*/  LOP3.LUT R16, R2, 0x10, RZ, 0x3c, !PT ;  /* 0x0000001002107812 */ /* 0x001fc600078e3cff */
[----:B------:R-:W3:Y:S04]  /*144c0*/  LDL.LU R23, [R1+0x94c] ;  /* 0x00094c0001177983 */ /* 0x000ee80000300800 */
[----:B------:R-:W3:Y:S04]  /*144d0*/  LDL.LU R29, [R1+0x948] ;  /* 0x00094800011d7983 */ /* 0x000ee80000300800 */
[----:B------:R-:W3:Y:S04]  /*144e0*/  LDL.LU R3, [R1+0x38] ;  /* 0x0000380001037983 */ /* 0x000ee80000300800 */
[----:B------:R-:W3:Y:S04]  /*144f0*/  LDL.LU R2, [R1+0xb70] ;  /* 0x000b700001027983 */ /* 0x000ee80000300800 */
[----:B------:R0:W-:Y:S04]  /*14500*/  STS.U16 [R16+UR4+0x6680], R25 ;  /* 0x0066801910007988 */ /* 0x0001e80008000404 */
[----:B------:R-:W3:Y:S04]  /*14510*/  LDL.LU R24, [R1+0x30] ;  /* 0x0000300001187983 */ /* 0x000ee80000300800 */
[----:B----4-:R1:W-:Y:S04]  /*14520*/  STS.U16 [R16+UR4+0x6700], R15 ;  /* 0x0067000f10007988 */ /* 0x0103e80008000404 */
[----:B0-----:R-:W4:Y:S04]  /*14530*/  LDL.LU R25, [R1+0x2c] ;  /* 0x00002c0001197983 */ /* 0x001f280000300800 */
[----:B-1----:R-:W2:Y:S04]  /*14540*/  LDL.LU R15, [R1+0x2660] ;  /* 0x00266000010f7983 */ /* 0x002ea80000300800 */
[----:B--2---:R0:W-:Y:S04]  /*14550*/  STS.U16 [R16+UR4+0x6780], R15 ;  /* 0x0067800f10007988 */ /* 0x0041e80008000404 */
[----:B0-----:R-:W2:Y:S04]  /*14560*/  LDL.LU R16, [R1+0x265c] ;  /* 0x00265c0001107983 */ /* 0x001ea80000300800 */
[----:B------:R-:W4:Y:S04]  /*14570*/  LDL.LU R15, [R1+0x2658] ;  /* 0x00265800010f7983 */ /* 0x000f280000300800 */
[----:B--2---:R0:W-:Y:S04]  /*14580*/  STS.U16 [R26+UR4+0x800], R16 ;  /* 0x000800101a007988 */ /* 0x0041e80008000404 */
[----:B------:R1:W-:Y:S04]  /*14590*/  STS.U16 [R26+UR4+0x880], R27 ;  /* 0x0008801b1a007988 */ /* 0x0003e80008000404 */
[----:B---3--:R2:W-:Y:S04]  /*145a0*/  STS.U16 [R26+UR4+0x900], R0 ;  /* 0x000900001a007988 */ /* 0x0085e80008000404 */
[----:B------:R3:W-:Y:S04]  /*145b0*/  STS.U16 [R26+UR4+0x980], R28 ;  /* 0x0009801c1a007988 */ /* 0x0007e80008000404 */
[----:B------:R-:W-:Y:S04]  /*145c0*/  STS.U16 [R26+UR4+0xa00], R2 ;  /* 0x000a00021a007988 */ /* 0x000fe80008000404 */
[----:B------:R-:W-:Y:S04]  /*145d0*/  STS.U16 [R26+UR4+0xa80], R4 ;  /* 0x000a80041a007988 */ /* 0x000fe80008000404 */
[----:B------:R-:W-:Y:S04]  /*145e0*/  STS.U16 [R26+UR4+0xb00], R7 ;  /* 0x000b00071a007988 */ /* 0x000fe80008000404 */
[----:B0-----:R-:W4:Y:S04]  /*145f0*/  LDL.LU R16, [R1+0x2654] ;  /* 0x0026540001107983 */ /* 0x001f280000300800 */
[----:B-1----:R-:W4:Y:S04]  /*14600*/  LDL.LU R27, [R1+0x2650] ;  /* 0x00265000011b7983 */ /* 0x002f280000300800 */
[----:B--2---:R-:W2:Y:S04]  /*14610*/  LDL.LU R0, [R1+0x264c] ;  /* 0x00264c0001007983 */ /* 0x004ea80000300800 */
[----:B---3--:R-:W3:Y:S04]  /*14620*/  LDL.LU R28, [R1+0x2648] ;  /* 0x00264800011c7983 */ /* 0x008ee80000300800 */
        /* <DEDUP_REMOVED lines=9> */
[----:B------:R0:W-:Y:S04]  /*146c0*/  STS.U16 [R26+UR4+0x4800], R17 ;  /* 0x004800111a007988 */ /* 0x0001e80008000404 */
[----:B------:R1:W-:Y:S04]  /*146d0*/  STS.U16 [R26+UR4+0x4880], R18 ;  /* 0x004880121a007988 */ /* 0x0003e80008000404 */
[----:B0-----:R-:W2:Y:S04]  /*146e0*/  LDL.LU R17, [R1+0x1c] ;  /* 0x00001c0001117983 */ /* 0x001ea80000300800 */
[----:B-1----:R-:W2:Y:S01]  /*146f0*/  LDL.LU R18, [R1+0x18] ;  /* 0x0000180001127983 */ /* 0x002ea20000300800 */
[----:B------:R-:W0:Y:S03]  /*14700*/  S2R R2, SR_TID.X ;  /* 0x0000000000027919 */ /* 0x000e260000002100 */
[----:B------:R1:W-:Y:S04]  /*14710*/  STS.U16 [R26+UR4+0x4900], R19 ;  /* 0x004900131a007988 */ /* 0x0003e80008000404 */
[----:B------:R1:W-:Y:S04]  /*14720*/  STS.U16 [R26+UR4+0x4980], R20 ;  /* 0x004980141a007988 */ /* 0x0003e80008000404 */
[----:B------:R1:W-:Y:S04]  /*14730*/  STS.U16 [R26+UR4+0x4a00], R21 ;  /* 0x004a00151a007988 */ /* 0x0003e80008000404 */
[----:B------:R0:W-:Y:S04]  /*14740*/  STS.U16 [R26+UR4+0x4a80], R22 ;  /* 0x004a80161a007988 */ /* 0x0001e80008000404 */
[----:B------:R0:W-:Y:S04]  /*14750*/  STS.U16 [R26+UR4+0x4b00], R23 ;  /* 0x004b00171a007988 */ /* 0x0001e80008000404 */
[----:B------:R-:W-:Y:S04]  /*14760*/  STS.U16 [R26+UR4+0x4b80], R29 ;  /* 0x004b801d1a007988 */ /* 0x000fe80008000404 */
[----:B------:R-:W-:Y:S04]  /*14770*/  STS.U16 [R26+UR4+0x6800], R3 ;  /* 0x006800031a007988 */ /* 0x000fe80008000404 */
[----:B-1----:R-:W2:Y:S04]  /*14780*/  LDL.LU R19, [R1+0xb60] ;  /* 0x000b600001137983 */ /* 0x002ea80000300800 */
[----:B------:R-:W2:Y:S04]  /*14790*/  LDL.LU R20, [R1+0xb5c] ;  /* 0x000b5c0001147983 */ /* 0x000ea80000300800 */
[----:B------:R-:W2:Y:S04]  /*147a0*/  LDL.LU R21, [R1+0xb58] ;  /* 0x000b580001157983 */ /* 0x000ea80000300800 */
[----:B0-----:R-:W2:Y:S04]  /*147b0*/  LDL.LU R22, [R1+0xb54] ;  /* 0x000b540001167983 */ /* 0x001ea80000300800 */
[----:B------:R0:W-:Y:S04]  /*147c0*/  STS.U16 [R26+UR4+0x6880], R24 ;  /* 0x006880181a007988 */ /* 0x0001e80008000404 */
[----:B------:R-:W2:Y:S04]  /*147d0*/  LDL.LU R23, [R1+0xb50] ;  /* 0x000b500001177983 */ /* 0x000ea80000300800 */
[----:B----4-:R1:W-:Y:S04]  /*147e0*/  STS.U16 [R26+UR4+0x6900], R25 ;  /* 0x006900191a007988 */ /* 0x0103e80008000404 */
[----:B0-----:R-:W4:Y:S04]  /*147f0*/  LDL.LU R24, [R1+0xb4c] ;  /* 0x000b4c0001187983 */ /* 0x001f280000300800 */
[----:B-1----:R-:W4:Y:S04]  /*14800*/  LDL.LU R25, [R1+0xb48] ;  /* 0x000b480001197983 */ /* 0x002f280000300800 */
[----:B------:R-:W4:Y:S04]  /*14810*/  LDL.LU R4, [R1+0xa3c] ;  /* 0x000a3c0001047983 */ /* 0x000f280000300800 */
[----:B------:R-:W4:Y:S04]  /*14820*/  LDL.LU R7, [R1+0xa38] ;  /* 0x000a380001077983 */ /* 0x000f280000300800 */
[----:B------:R-:W4:Y:S04]  /*14830*/  LDL.LU R6, [R1+0xa34] ;  /* 0x000a340001067983 */ /* 0x000f280000300800 */
[----:B------:R-:W4:Y:S04]  /*14840*/  LDL.LU R5, [R1+0xa30] ;  /* 0x000a300001057983 */ /* 0x000f280000300800 */
[----:B------:R-:W4:Y:S01]  /*14850*/  LDL.LU R29, [R1+0xa2c] ;  /* 0x000a2c00011d7983 */ /* 0x000f220000300800 */
[----:B------:R-:W-:-:S03]  /*14860*/  LOP3.LUT R2, R2, 0x3f, RZ, 0xc0, !PT ;  /* 0x0000003f02027812 */ /* 0x000fc600078ec0ff */
[----:B------:R-:W4:Y:S02]  /*14870*/  LDL.LU R3, [R1+0xa28] ;  /* 0x000a280001037983 */ /* 0x000f240000300800 */
[----:B------:R-:W-:Y:S02]  /*14880*/  IMAD.SHL.U32 R2, R2, 0x2, RZ ;  /* 0x0000000202027824 */ /* 0x000fe400078e00ff */
[----:B---3--:R-:W-:Y:S04]  /*14890*/  STS.U16 [R26+UR4+0x6980], R28 ;  /* 0x0069801c1a007988 */ /* 0x008fe80008000404 */
[----:B--2---:R0:W-:Y:S04]  /*148a0*/  STS.U16 [R26+UR4+0x6a00], R0 ;  /* 0x006a00001a007988 */ /* 0x0041e80008000404 */
[----:B------:R1:W-:Y:S01]  /*148b0*/  STS.U16 [R26+UR4+0x6a80], R27 ;  /* 0x006a801b1a007988 */ /* 0x0003e20008000404 */
[----:B0-----:R-:W-:-:S03]  /*148c0*/  LOP3.LUT R0, R2, 0x30, RZ, 0x3c, !PT ;  /* 0x0000003002007812 */ /* 0x001fc600078e3cff */
        /* <DEDUP_REMOVED lines=8> */
[----:B-1----:R-:W3:Y:S04]  /*14950*/  LDL.LU R27, [R1+0x92c] ;  /* 0x00092c00011b7983 */ /* 0x002ee80000300800 */
[----:B------:R-:W3:Y:S04]  /*14960*/  LDL.LU R28, [R1+0x928] ;  /* 0x00092800011c7983 */ /* 0x000ee80000300800 */
[----:B------:R0:W-:Y:S04]  /*14970*/  STS.U16 [R26+UR4+0x6b00], R17 ;  /* 0x006b00111a007988 */ /* 0x0001e80008000404 */
[----:B------:R1:W-:Y:S04]  /*14980*/  STS.U16 [R26+UR4+0x6b80], R18 ;  /* 0x006b80121a007988 */ /* 0x0003e80008000404 */
[----:B0-----:R-:W3:Y:S04]  /*14990*/  LDL.LU R17, [R1+0x2644] ;  /* 0x0026440001117983 */ /* 0x001ee80000300800 */
[----:B-1----:R-:W3:Y:S04]  /*149a0*/  LDL.LU R18, [R1+0x2640] ;  /* 0x0026400001127983 */ /* 0x002ee80000300800 */
[----:B------:R-:W-:Y:S04]  /*149b0*/  STL [R1+0x250c], R26 ;  /* 0x00250c1a01007387 */ /* 0x000fe80000100800 */
[----:B------:R0:W-:Y:S04]  /*149c0*/  STL [R1+0x25e0], R26 ;  /* 0x0025e01a01007387 */ /* 0x0001e80000100800 */
[----:B0-----:R-:W2:Y:S04]  /*149d0*/  LDL.LU R26, [R1+0xb44] ;  /* 0x000b4400011a7983 */ /* 0x001ea80000300800 */
[----:B------:R0:W-:Y:S04]  /*149e0*/  STS.U16 [R0+UR4+0xc00], R19 ;  /* 0x000c001300007988 */ /* 0x0001e80008000404 */
[----:B------:R1:W-:Y:S04]  /*149f0*/  STS.U16 [R0+UR4+0xc80], R20 ;  /* 0x000c801400007988 */ /* 0x0003e80008000404 */
[----:B------:R1:W-:Y:S04]  /*14a00*/  STS.U16 [R0+UR4+0xd00], R21 ;  /* 0x000d001500007988 */ /* 0x0003e80008000404 */
[----:B------:R1:W-:Y:S04]  /*14a10*/  STS.U16 [R0+UR4+0xd80], R22 ;  /* 0x000d801600007988 */ /* 0x0003e80008000404 */
[----:B------:R1:W-:Y:S04]  /*14a20*/  STS.U16 [R0+UR4+0xe00], R23 ;  /* 0x000e001700007988 */ /* 0x0003e80008000404 */
[----:B----4-:R4:W-:Y:S04]  /*14a30*/  STS.U16 [R0+UR4+0xe80], R24 ;  /* 0x000e801800007988 */ /* 0x0109e80008000404 */
[----:B0-----:R-:W3:Y:S04]  /*14a40*/  LDL.LU R19, [R1+0x263c] ;  /* 0x00263c0001137983 */ /* 0x001ee80000300800 */
[----:B-1----:R-:W3:Y:S04]  /*14a50*/  LDL.LU R20, [R1+0x2638] ;  /* 0x0026380001147983 */ /* 0x002ee80000300800 */
[----:B------:R-:W3:Y:S04]  /*14a60*/  LDL.LU R21, [R1+0x2634] ;  /* 0x0026340001157983 */ /* 0x000ee80000300800 */
[----:B------:R-:W3:Y:S04]  /*14a70*/  LDL.LU R22, [R1+0x2630] ;  /* 0x0026300001167983 */ /* 0x000ee80000300800 */
[----:B------:R-:W3:Y:S04]  /*14a80*/  LDL.LU R23, [R1+0x262c] ;  /* 0x00262c0001177983 */ /* 0x000ee80000300800 */
[----:B----4-:R-:W4:Y:S04]  /*14a90*/  LDL.LU R24, [R1+0x2628] ;  /* 0x0026280001187983 */ /* 0x010f280000300800 */
[----:B------:R0:W-:Y:S04]  /*14aa0*/  STS.U16 [R0+UR4+0xf00], R25 ;  /* 0x000f001900007988 */ /* 0x0001e80008000404 */
[----:B0-----:R-:W4:Y:S04]  /*14ab0*/  LDL.LU R25, [R1+0x2624] ;  /* 0x0026240001197983 */ /* 0x001f280000300800 */
[----:B--2---:R-:W-:Y:S04]  /*14ac0*/  STS.U16 [R0+UR4+0xf80], R26 ;  /* 0x000f801a00007988 */ /* 0x004fe80008000404 */
        /* <DEDUP_REMOVED lines=8> */
[----:B------:R-:W2:Y:S04]  /*14b50*/  LDL.LU R2, [R1+0x8] ;  /* 0x0000080001027983 */ /* 0x000ea80000300800 */
[----:B-1----:R-:W2:Y:S04]  /*14b60*/  LDL.LU R3, [R1+0x4] ;  /* 0x0000040001037983 */ /* 0x002ea80000300800 */
[----:B---3--:R-:W-:Y:S04]  /*14b70*/  STS.U16 [R0+UR4+0x2f80], R8 ;  /* 0x002f800800007988 */ /* 0x008fe80008000404 */
        /* <DEDUP_REMOVED lines=8> */
[----:B----4-:R-:W-:Y:S04]  /*14c00*/  STS.U16 [R0+UR4+0x6c00], R25 ;  /* 0x006c001900007988 */ /* 0x010fe80008000404 */
[----:B------:R0:W-:Y:S04]  /*14c10*/  STS.U16 [R0+UR4+0x6c80], R24 ;  /* 0x006c801800007988 */ /* 0x0001e80008000404 */
[----:B0-----:R-:W3:Y:S04]  /*14c20*/  LDL.LU R24, [R1+0xb40] ;  /* 0x000b400001187983 */ /* 0x001ee80000300800 */
        /* <DEDUP_REMOVED lines=15> */
[----:B--2---:R0:W-:Y:S04]  /*14d20*/  STS.U16 [R0+UR4+0x6d00], R29 ;  /* 0x006d001d00007988 */ /* 0x0041e80008000404 */
[----:B------:R-:W-:Y:S04]  /*14d30*/  STS.U16 [R0+UR4+0x6d80], R2 ;  /* 0x006d800200007988 */ /* 0x000fe80008000404 */
[----:B------:R1:W-:Y:S04]  /*14d40*/  STS.U16 [R0+UR4+0x6e00], R3 ;  /* 0x006e000300007988 */ /* 0x0003e80008000404 */
[----:B0-----:R-:W2:Y:S04]  /*14d50*/  LDL.LU R29, [R1+0x2620] ;  /* 0x00262000011d7983 */ /* 0x001ea80000300800 */
[----:B-1----:R-:W3:Y:S01]  /*14d60*/  LDL.LU R3, [R1+0x261c] ;  /* 0x00261c0001037983 */ /* 0x002ee20000300800 */
[----:B------:R-:W0:Y:S03]  /*14d70*/  S2R R2, SR_TID.X ;  /* 0x0000000000027919 */ /* 0x000e260000002100 */
[----:B---3--:R1:W-:Y:S04]  /*14d80*/  STS.U16 [R0+UR4+0x6e80], R3 ;  /* 0x006e800300007988 */ /* 0x0083e80008000404 */
[----:B--2---:R-:W-:Y:S04]  /*14d90*/  STS.U16 [R0+UR4+0x6f00], R29 ;  /* 0x006f001d00007988 */ /* 0x004fe80008000404 */
[----:B------:R-:W-:Y:S04]  /*14da0*/  STS.U16 [R0+UR4+0x6f80], R23 ;  /* 0x006f801700007988 */ /* 0x000fe80008000404 */
[----:B-1----:R-:W2:Y:S04]  /*14db0*/  LDL.LU R3, [R1+0x2618] ;  /* 0x0026180001037983 */ /* 0x002ea80000300800 */
[----:B------:R1:W-:Y:S04]  /*14dc0*/  STL [R1+0x25e4], R29 ;  /* 0x0025e41d01007387 */ /* 0x0003e80000100800 */
[----:B-1----:R-:W3:Y:S04]  /*14dd0*/  LDL.LU R29, [R1+0xb28] ;  /* 0x000b2800011d7983 */ /* 0x002ee80000300800 */
[----:B------:R1:W-:Y:S04]  /*14de0*/  STL [R1+0x25e8], R23 ;  /* 0x0025e81701007387 */ /* 0x0003e80000100800 */
[----:B-1----:R-:W2:Y:S04]  /*14df0*/  LDL.LU R23, [R1+0xb2c] ;  /* 0x000b2c0001177983 */ /* 0x002ea80000300800 */
[----:B------:R-:W-:Y:S04]  /*14e00*/  STL [R1+0x2504], R0 ;  /* 0x0025040001007387 */ /* 0x000fe80000100800 */
[----:B------:R1:W-:Y:S04]  /*14e10*/  STL [R1+0x25f4], R0 ;  /* 0x0025f40001007387 */ /* 0x0003e80000100800 */
[----:B-1----:R-:W3:Y:S01]  /*14e20*/  LDL.LU R0, [R1+0xb30] ;  /* 0x000b300001007983 */ /* 0x002ee20000300800 */
[----:B0-----:R-:W-:-:S05]  /*14e30*/  LOP3.LUT R2, R2, 0x3f, RZ, 0xc0, !PT ;  /* 0x0000003f02027812 */ /* 0x001fca00078ec0ff */
[----:B------:R-:W-:-:S05]  /*14e40*/  IMAD.SHL.U32 R2, R2, 0x2, RZ ;  /* 0x0000000202027824 */ /* 0x000fca00078e00ff */
[----:B------:R-:W-:-:S05]  /*14e50*/  LOP3.LUT R2, R2, 0x40, RZ, 0x3c, !PT ;  /* 0x0000004002027812 */ /* 0x000fca00078e3cff */
[----:B------:R0:W-:Y:S04]  /*14e60*/  STS.U16 [R2+UR4+0x1000], R24 ;  /* 0x0010001802007988 */ /* 0x0001e80008000404 */
[----:B----4-:R1:W-:Y:S04]  /*14e70*/  STS.U16 [R2+UR4+0x1080], R25 ;  /* 0x0010801902007988 */ /* 0x0103e80008000404 */
[----:B------:R4:W-:Y:S04]  /*14e80*/  STS.U16 [R2+UR4+0x1100], R27 ;  /* 0x0011001b02007988 */ /* 0x0009e80008000404 */
[----:B------:R4:W-:Y:S04]  /*14e90*/  STS.U16 [R2+UR4+0x1180], R28 ;  /* 0x0011801c02007988 */ /* 0x0009e80008000404 */
[----:B0-----:R-:W2:Y:S04]  /*14ea0*/  LDL.LU R24, [R1+0x2614] ;  /* 0x0026140001187983 */ /* 0x001ea80000300800 */
[----:B-1----:R-:W2:Y:S04]  /*14eb0*/  LDL.LU R25, [R1+0x2610] ;  /* 0x0026100001197983 */ /* 0x002ea80000300800 */
[----:B----4-:R-:W4:Y:S04]  /*14ec0*/  LDL.LU R27, [R1+0x260c] ;  /* 0x00260c00011b7983 */ /* 0x010f280000300800 */
[----:B------:R-:W4:Y:S04]  /*14ed0*/  LDL.LU R28, [R1+0x2608] ;  /* 0x00260800011c7983 */ /* 0x000f280000300800 */
[----:B---3--:R0:W-:Y:S04]  /*14ee0*/  STS.U16 [R2+UR4+0x1200], R0 ;  /* 0x0012000002007988 */ /* 0x0081e80008000404 */
[----:B0-----:R-:W3:Y:S04]  /*14ef0*/  LDL.LU R0, [R1+0xb14] ;  /* 0x000b140001007983 */ /* 0x001ee80000300800 */
[----:B---3--:R0:W-:Y:S04]  /*14f00*/  STL [R1+0x25f8], R0 ;  /* 0x0025f80001007387 */ /* 0x0081e80000100800 */
[----:B0-----:R-:W3:Y:S04]  /*14f10*/  LDL.LU R0, [R1+0xb18] ;  /* 0x000b180001007983 */ /* 0x001ee80000300800 */
[----:B---3--:R0:W-:Y:S04]  /*14f20*/  STL [R1+0x25fc], R0 ;  /* 0x0025fc0001007387 */ /* 0x0081e80000100800 */
[----:B0-----:R-:W3:Y:S04]  /*14f30*/  LDL.LU R0, [R1+0xb1c] ;  /* 0x000b1c0001007983 */ /* 0x001ee80000300800 */
[----:B--2---:R-:W-:Y:S04]  /*14f40*/  STS.U16 [R2+UR4+0x1280], R23 ;  /* 0x0012801702007988 */ /* 0x004fe80008000404 */
        /* <DEDUP_REMOVED lines=13> */
[----:B----4-:R0:W-:Y:S02]  /*15020*/  STS.U16 [R2+UR4+0x5180], R28 ;  /* 0x0051801c02007988 */ /* 0x0101e40008000404 */
[----:B0-----:R-:W0:Y:S02]  /*15030*/  S2R R28, SR_TID.X ;  /* 0x00000000001c7919 */ /* 0x001e240000002100 */
[----:B---3--:R1:W-:Y:S04]  /*15040*/  STL [R1+0x2600], R0 ;  /* 0x0026000001007387 */ /* 0x0083e80000100800 */
[----:B-1----:R-:W2:Y:S01]  /*15050*/  LDL.LU R0, [R1+0xb20] ;  /* 0x000b200001007983 */ /* 0x002ea20000300800 */
[----:B0-----:R-:W-:-:S03]  /*15060*/  LOP3.LUT R28, R28, 0x3f, RZ, 0xc0, !PT ;  /* 0x0000003f1c1c7812 */ /* 0x001fc600078ec0ff */
[----:B------:R-:W-:Y:S04]  /*15070*/  STS.U16 [R2+UR4+0x5200], R27 ;  /* 0x0052001b02007988 */ /* 0x000fe80008000404 */
[----:B------:R-:W-:Y:S04]  /*15080*/  STS.U16 [R2+UR4+0x5280], R25 ;  /* 0x0052801902007988 */ /* 0x000fe80008000404 */
[----:B------:R0:W-:Y:S04]  /*15090*/  STS.U16 [R2+UR4+0x5300], R24 ;  /* 0x0053001802007988 */ /* 0x0001e80008000404 */
[----:B------:R1:W-:Y:S04]  /*150a0*/  STS.U16 [R2+UR4+0x5380], R3 ;  /* 0x0053800302007988 */ /* 0x0003e80008000404 */
[----:B--2---:R2:W-:Y:S04]  /*150b0*/  STL [R1+0x2604], R0 ;  /* 0x0026040001007387 */ /* 0x0045e80000100800 */
[----:B0-----:R-:W3:Y:S04]  /*150c0*/  LDL.LU R24, [R1+0xb10] ;  /* 0x000b100001187983 */ /* 0x001ee80000300800 */
[----:B------:R-:W4:Y:S04]  /*150d0*/  LDL.LU R25, [R1+0xb0c] ;  /* 0x000b0c0001197983 */ /* 0x000f280000300800 */
[----:B-1----:R-:W4:Y:S04]  /*150e0*/  LDL.LU R2, [R1+0xb08] ;  /* 0x000b080001027983 */ /* 0x002f280000300800 */
[----:B------:R-:W4:Y:S04]  /*150f0*/  LDL.LU R27, [R1+0xb04] ;  /* 0x000b0400011b7983 */ /* 0x000f280000300800 */
[----:B------:R-:W4:Y:S04]  /*15100*/  LDL.LU R23, [R1+0x9f8] ;  /* 0x0009f80001177983 */ /* 0x000f280000300800 */
[----:B------:R-:W4:Y:S04]  /*15110*/  LDL.LU R29, [R1+0x9f4] ;  /* 0x0009f400011d7983 */ /* 0x000f280000300800 */
[----:B------:R-:W4:Y:S01]  /*15120*/  LDL.LU R26, [R1+0x9f0] ;  /* 0x0009f000011a7983 */ /* 0x000f220000300800 */
[----:B--2---:R-:W-:-:S03]  /*15130*/  IMAD.SHL.U32 R0, R28, 0x2, RZ ;  /* 0x000000021c007824 */ /* 0x004fc600078e00ff */
[----:B------:R-:W2:Y:S04]  /*15140*/  LDL.LU R6, [R1+0x9ec] ;  /* 0x0009ec0001067983 */ /* 0x000ea80000300800 */
[----:B------:R-:W2:Y:S04]  /*15150*/  LDL.LU R7, [R1+0x9e8] ;  /* 0x0009e80001077983 */ /* 0x000ea80000300800 */
[----:B------:R-:W2:Y:S04]  /*15160*/  LDL.LU R5, [R1+0x9e4] ;  /* 0x0009e40001057983 */ /* 0x000ea80000300800 */
[----:B------:R-:W2:Y:S01]  /*15170*/  LDL.LU R8, [R1+0x904] ;  /* 0x0009040001087983 */ /* 0x000ea20000300800 */
[----:B------:R-:W-:-:S03]  /*15180*/  LOP3.LUT R0, R0, 0x40, RZ, 0x3c, !PT ;  /* 0x0000004000007812 */ /* 0x000fc600078e3cff */
[----:B------:R-:W2:Y:S04]  /*15190*/  LDL.LU R9, [R1+0x900] ;  /* 0x0009000001097983 */ /* 0x000ea80000300800 */
[----:B------:R-:W2:Y:S04]  /*151a0*/  LDL.LU R10, [R1+0x8fc] ;  /* 0x0008fc00010a7983 */ /* 0x000ea80000300800 */
[----:B------:R-:W2:Y:S04]  /*151b0*/  LDL.LU R11, [R1+0x8f8] ;  /* 0x0008f800010b7983 */ /* 0x000ea80000300800 */
[----:B------:R-:W2:Y:S04]  /*151c0*/  LDL.LU R12, [R1+0x8f4] ;  /* 0x0008f400010c7983 */ /* 0x000ea80000300800 */
[----:B------:R-:W-:Y:S04]  /*151d0*/  STS.U16 [R0+UR4+0x7000], R22 ;  /* 0x0070001600007988 */ /* 0x000fe80008000404 */
[----:B------:R-:W-:Y:S04]  /*151e0*/  STS.U16 [R0+UR4+0x7080], R21 ;  /* 0x0070801500007988 */ /* 0x000fe80008000404 */
[----:B------:R-:W-:Y:S04]  /*151f0*/  STS.U16 [R0+UR4+0x7100], R20 ;  /* 0x0071001400007988 */ /* 0x000fe80008000404 */
[----:B------:R-:W-:Y:S04]  /*15200*/  STS.U16 [R0+UR4+0x7180], R19 ;  /* 0x0071801300007988 */ /* 0x000fe80008000404 */
[----:B------:R-:W-:Y:S04]  /*15210*/  STS.U16 [R0+UR4+0x7200], R18 ;  /* 0x0072001200007988 */ /* 0x000fe80008000404 */
[----:B------:R-:W2:Y:S04]  /*15220*/  LDL.LU R13, [R1+0x8f0] ;  /* 0x0008f000010d7983 */ /* 0x000ea80000300800 */
[----:B------:R-:W-:Y:S04]  /*15230*/  STS.U16 [R0+UR4+0x7280], R17 ;  /* 0x0072801100007988 */ /* 0x000fe80008000404 */
[----:B------:R-:W2:Y:S04]  /*15240*/  LDL.LU R14, [R1+0x8ec] ;  /* 0x0008ec00010e7983 */ /* 0x000ea80000300800 */
[----:B------:R-:W-:Y:S04]  /*15250*/  STS.U16 [R0+UR4+0x7300], R16 ;  /* 0x0073001000007988 */ /* 0x000fe80008000404 */
[----:B------:R-:W2:Y:S04]  /*15260*/  LDL.LU R4, [R1+0x8e8] ;  /* 0x0008e80001047983 */ /* 0x000ea80000300800 */
[----:B------:R0:W-:Y:S04]  /*15270*/  STS.U16 [R0+UR4+0x7380], R15 ;  /* 0x0073800f00007988 */ /* 0x0001e80008000404 */
[----:B0-----:R-:W3:Y:S01]  /*15280*/  LDL.LU R0, [R1+0x2604] ;  /* 0x0026040001007983 */ /* 0x001ee20000300800 */
[----:B------:R-:W0:Y:S02]  /*15290*/  S2R R28, SR_TID.X ;  /* 0x00000000001c7919 */ /* 0x000e240000002100 */
[----:B0-----:R-:W-:-:S05]  /*152a0*/  LOP3.LUT R28, R28, 0x3f, RZ, 0xc0, !PT ;  /* 0x0000003f1c1c7812 */ /* 0x001fca00078ec0ff */
[----:B------:R-:W-:-:S05]  /*152b0*/  IMAD.SHL.U32 R3, R28, 0x2, RZ ;  /* 0x000000021c037824 */ /* 0x000fca00078e00ff */
[----:B------:R-:W-:-:S05]  /*152c0*/  LOP3.LUT R3, R3, 0x50, RZ, 0x3c, !PT ;  /* 0x0000005003037812 */ /* 0x000fca00078e3cff */
[----:B---3--:R0:W-:Y:S04]  /*152d0*/  STS.U16 [R3+UR4+0x1400], R0 ;  /* 0x0014000003007988 */ /* 0x0081e80008000404 */
[----:B0-----:R-:W3:Y:S04]  /*152e0*/  LDL.LU R0, [R1+0x2600] ;  /* 0x0026000001007983 */ /* 0x001ee80000300800 */
[----:B---3--:R0:W-:Y:S04]  /*152f0*/  STS.U16 [R3+UR4+0x1480], R0 ;  /* 0x0014800003007988 */ /* 0x0081e80008000404 */
[----:B0-----:R-:W3:Y:S04]  /*15300*/  LDL.LU R0, [R1+0x25fc] ;  /* 0x0025fc0001007983 */ /* 0x001ee80000300800 */
[----:B---3--:R0:W-:Y:S04]  /*15310*/  STS.U16 [R3+UR4+0x1500], R0 ;  /* 0x0015000003007988 */ /* 0x0081e80008000404 */
[----:B0-----:R-:W3:Y:S04]  /*15320*/  LDL.LU R0, [R1+0x25f8] ;  /* 0x0025f80001007983 */ /* 0x001ee80000300800 */
[----:B---3--:R0:W-:Y:S04]  /*15330*/  STS.U16 [R3+UR4+0x1580], R0 ;  /* 0x0015800003007988 */ /* 0x0081e80008000404 */
[----:B------:R1:W-:Y:S04]  /*15340*/  STS.U16 [R3+UR4+0x1600], R24 ;  /* 0x0016001803007988 */ /* 0x0003e80008000404 */
[----:B----4-:R3:W-:Y:S04]  /*15350*/  STS.U16 [R3+UR4+0x1680], R25 ;  /* 0x0016801903007988 */ /* 0x0107e80008000404 */
[----:B0-----:R-:W4:Y:S04]  /*15360*/  LDL.LU R0, [R1+0x25f4] ;  /* 0x0025f40001007983 */ /* 0x001f280000300800 */
[----:B-1----:R-:W2:Y:S04]  /*15370*/  LDL.LU R24, [R1+0x25f0] ;  /* 0x0025f00001187983 */ /* 0x002ea80000300800 */
[----:B---3--:R-:W3:Y:S04]  /*15380*/  LDL.LU R25, [R1+0x25ec] ;  /* 0x0025ec0001197983 */ /* 0x008ee80000300800 */
[----:B------:R-:W-:Y:S04]  /*15390*/  STS.U16 [R3+UR4+0x1700], R2 ;  /* 0x0017000203007988 */ /* 0x000fe80008000404 */
[----:B------:R0:W-:Y:S04]  /*153a0*/  STS.U16 [R3+UR4+0x1780], R27 ;  /* 0x0017801b03007988 */ /* 0x0001e80008000404 */
[----:B0-----:R-:W4:Y:S04]  /*153b0*/  LDL.LU R27, [R1+0xb00] ;  /* 0x000b0000011b7983 */ /* 0x001f280000300800 */
[----:B---3--:R0:W-:Y:S04]  /*153c0*/  STS.U16 [R3+UR4+0x3400], R25 ;  /* 0x0034001903007988 */ /* 0x0081e80008000404 */
[----:B--2---:R1:W-:Y:S04]  /*153d0*/  STS.U16 [R3+UR4+0x3480], R24 ;  /* 0x0034801803007988 */ /* 0x0043e80008000404 */
[----:B------:R2:W-:Y:S04]  /*153e0*/  STS.U16 [R3+UR4+0x3500], R23 ;  /* 0x0035001703007988 */ /* 0x0005e80008000404 */
[----:B------:R3:W-:Y:S04]  /*153f0*/  STS.U16 [R3+UR4+0x3580], R29 ;  /* 0x0035801d03007988 */ /* 0x0007e80008000404 */
[----:B------:R4:W-:Y:S04]  /*15400*/  STS.U16 [R3+UR4+0x3600], R26 ;  /* 0x0036001a03007988 */ /* 0x0009e80008000404 */
[----:B------:R4:W-:Y:S04]  /*15410*/  STS.U16 [R3+UR4+0x3680], R6 ;  /* 0x0036800603007988 */ /* 0x0009e80008000404 */
[----:B0-----:R-:W4:Y:S04]  /*15420*/  LDL.LU R25, [R1+0xafc] ;  /* 0x000afc0001197983 */ /* 0x001f280000300800 */
[----:B------:R-:W4:Y:S04]  /*15430*/  LDL.LU R2, [R1+0xaf8] ;  /* 0x000af80001027983 */ /* 0x000f280000300800 */
[----:B-1----:R-:W4:Y:S04]  /*15440*/  LDL.LU R24, [R1+0xaf4] ;  /* 0x000af40001187983 */ /* 0x002f280000300800 */
[----:B--2---:R-:W2:Y:S04]  /*15450*/  LDL.LU R23, [R1+0x25e8] ;  /* 0x0025e80001177983 */ /* 0x004ea80000300800 */
[----:B---3--:R-:W3:Y:S04]  /*15460*/  LDL.LU R29, [R1+0x25e4] ;  /* 0x0025e400011d7983 */ /* 0x008ee80000300800 */
[----:B----4-:R-:W4:Y:S04]  /*15470*/  LDL.LU R26, [R1+0x25e0] ;  /* 0x0025e000011a7983 */ /* 0x010f280000300800 */
[----:B------:R-:W2:Y:S04]  /*15480*/  LDL.LU R6, [R1+0x25dc] ;  /* 0x0025dc0001067983 */ /* 0x000ea80000300800 */
[----:B------:R0:W-:Y:S04]  /*15490*/  STS.U16 [R3+UR4+0x3700], R7 ;  /* 0x0037000703007988 */ /* 0x0001e80008000404 */
[----:B------:R1:W-:Y:S04]  /*154a0*/  STS.U16 [R3+UR4+0x3780], R5 ;  /* 0x0037800503007988 */ /* 0x0003e80008000404 */
[----:B------:R1:W-:Y:S04]  /*154b0*/  STS.U16 [R3+UR4+0x5400], R8 ;  /* 0x0054000803007988 */ /* 0x0003e80008000404 */
[----:B------:R1:W-:Y:S04]  /*154c0*/  STS.U16 [R3+UR4+0x5480], R9 ;  /* 0x0054800903007988 */ /* 0x0003e80008000404 */
[----:B------:R1:W-:Y:S04]  /*154d0*/  STS.U16 [R3+UR4+0x5500], R10 ;  /* 0x0055000a03007988 */ /* 0x0003e80008000404 */
[----:B------:R1:W-:Y:S04]  /*154e0*/  STS.U16 [R3+UR4+0x5580], R11 ;  /* 0x0055800b03007988 */ /* 0x0003e80008000404 */
[----:B0-----:R-:W2:Y:S04]  /*154f0*/  LDL.LU R7, [R1+0x25d8] ;  /* 0x0025d80001077983 */ /* 0x001ea80000300800 */
[----:B-1----:R-:W3:Y:S04]  /*15500*/  LDL.LU R5, [R1+0x25d4] ;  /* 0x0025d40001057983 */ /* 0x002ee80000300800 */
[----:B------:R-:W4:Y:S04]  /*15510*/  LDL.LU R8, [R1+0x25d0] ;  /* 0x0025d00001087983 */ /* 0x000f280000300800 */
[----:B------:R-:W2:Y:S04]  /*15520*/  LDL.LU R9, [R1+0x25cc] ;  /* 0x0025cc0001097983 */ /* 0x000ea80000300800 */
[----:B------:R-:W3:Y:S04]  /*15530*/  LDL.LU R10, [R1+0x25c8] ;  /* 0x0025c800010a7983 */ /* 0x000ee80000300800 */
[----:B------:R-:W4:Y:S04]  /*15540*/  LDL.LU R11, [R1+0x25c4] ;  /* 0x0025c400010b7983 */ /* 0x000f280000300800 */
[----:B------:R0:W-:Y:S04]  /*15550*/  STS.U16 [R3+UR4+0x5600], R12 ;  /* 0x0056000c03007988 */ /* 0x0001e80008000404 */
[----:B------:R1:W-:Y:S04]  /*15560*/  STS.U16 [R3+UR4+0x5680], R13 ;  /* 0x0056800d03007988 */ /* 0x0003e80008000404 */
[----:B------:R1:W-:Y:S04]  /*15570*/  STS.U16 [R3+UR4+0x5700], R14 ;  /* 0x0057000e03007988 */ /* 0x0003e80008000404 */
[----:B0-----:R-:W2:Y:S04]  /*15580*/  LDL.LU R12, [R1+0x25c0] ;  /* 0x0025c000010c7983 */ /* 0x001ea80000300800 */
[----:B-1----:R-:W3:Y:S04]  /*15590*/  LDL.LU R13, [R1+0x25bc] ;  /* 0x0025bc00010d7983 */ /* 0x002ee80000300800 */
[----:B------:R-:W4:Y:S04]  /*155a0*/  LDL.LU R14, [R1+0x25b8] ;  /* 0x0025b800010e7983 */ /* 0x000f280000300800 */
[----:B------:R0:W-:Y:S01]  /*155b0*/  STS.U16 [R3+UR4+0x5780], R4 ;  /* 0x0057800403007988 */ /* 0x0001e20008000404 */
[----:B------:R-:W-:-:S05]  /*155c0*/  IMAD.SHL.U32 R28, R28, 0x2, RZ ;  /* 0x000000021c1c7824 */ /* 0x000fca00078e00ff */
[----:B------:R-:W-:Y:S01]  /*155d0*/  LOP3.LUT R28, R28, 0x60, RZ, 0x3c, !PT ;  /* 0x000000601c1c7812 */ /* 0x000fe200078e3cff */
[----:B0-----:R-:W2:Y:S04]  /*155e0*/  LDL R4, [R1+0x13c8] ;  /* 0x0013c80001047983 */ /* 0x001ea80000100800 */
[----:B----4-:R-:W-:Y:S04]  /*155f0*/  STS.U16 [R3+UR4+0x7400], R14 ;  /* 0x0074000e03007988 */ /* 0x010fe80008000404 */
[----:B---3--:R-:W-:Y:S04]  /*15600*/  STS.U16 [R3+UR4+0x7480], R13 ;  /* 0x0074800d03007988 */ /* 0x008fe80008000404 */
[----:B--2---:R-:W-:Y:S04]  /*15610*/  STS.U16 [R3+UR4+0x7500], R12 ;  /* 0x0075000c03007988 */ /* 0x004fe80008000404 */
[----:B------:R-:W-:Y:S04]  /*15620*/  STS.U16 [R3+UR4+0x7580], R11 ;  /* 0x0075800b03007988 */ /* 0x000fe80008000404 */
[----:B------:R-:W-:Y:S04]  /*15630*/  STS.U16 [R3+UR4+0x7600], R10 ;  /* 0x0076000a03007988 */ /* 0x000fe80008000404 */
[----:B------:R-:W-:Y:S04]  /*15640*/  STS.U16 [R3+UR4+0x7680], R9 ;  /* 0x0076800903007988 */ /* 0x000fe80008000404 */
[----:B------:R-:W-:Y:S04]  /*15650*/  STS.U16 [R3+UR4+0x7700], R8 ;  /* 0x0077000803007988 */ /* 0x000fe80008000404 */
[----:B------:R0:W-:Y:S04]  /*15660*/  STS.U16 [R3+UR4+0x7780], R5 ;  /* 0x0077800503007988 */ /* 0x0001e80008000404 */
[----:B------:R1:W-:Y:S04]  /*15670*/  STS.U16 [R28+UR4+0x1800], R27 ;  /* 0x0018001b1c007988 */ /* 0x0003e80008000404 */
[----:B------:R2:W-:Y:S04]  /*15680*/  STS.U16 [R28+UR4+0x1880], R25 ;  /* 0x001880191c007988 */ /* 0x0005e80008000404 */
[----:B------:R3:W-:Y:S04]  /*15690*/  STS.U16 [R28+UR4+0x1900], R2 ;  /* 0x001900021c007988 */ /* 0x0007e80008000404 */
[----:B------:R4:W-:Y:S04]  /*156a0*/  STS.U16 [R28+UR4+0x1980], R24 ;  /* 0x001980181c007988 */ /* 0x0009e80008000404 */
[----:B0-----:R-:W4:Y:S04]  /*156b0*/  LDL.LU R3, [R1+0x25b4] ;  /* 0x0025b40001037983 */ /* 0x001f280000300800 */
[----:B------:R-:W4:Y:S04]  /*156c0*/  LDL R5, [R1+0x1384] ;  /* 0x0013840001057983 */ /* 0x000f280000100800 */
[----:B-1----:R-:W4:Y:S04]  /*156d0*/  LDL.LU R27, [R1+0x25b0] ;  /* 0x0025b000011b7983 */ /* 0x002f280000300800 */
[----:B--2---:R-:W2:Y:S04]  /*156e0*/  LDL.LU R25, [R1+0x25ac] ;  /* 0x0025ac0001197983 */ /* 0x004ea80000300800 */
[----:B---3--:R-:W3:Y:S04]  /*156f0*/  LDL R2, [R1+0x13e8] ;  /* 0x0013e80001027983 */ /* 0x008ee80000100800 */
[----:B----4-:R-:W4:Y:S04]  /*15700*/  LDL.LU R24, [R1+0x25a8] ;  /* 0x0025a80001187983 */ /* 0x010f280000300800 */
[----:B----4-:R0:W-:Y:S04]  /*15710*/  STS.U16 [R28+UR4+0x1a00], R24 ;  /* 0x001a00181c007988 */ /* 0x0101e80008000404 */
[----:B--2---:R1:W-:Y:S04]  /*15720*/  STS.U16 [R28+UR4+0x1a80], R25 ;  /* 0x001a80191c007988 */ /* 0x0043e80008000404 */
[----:B------:R2:W-:Y:S04]  /*15730*/  STS.U16 [R28+UR4+0x1b00], R27 ;  /* 0x001b001b1c007988 */ /* 0x0005e80008000404 */
[----:B0-----:R-:W4:Y:S04]  /*15740*/  LDL.LU R24, [R1+0x25a4] ;  /* 0x0025a40001187983 */ /* 0x001f280000300800 */
[----:B-1----:R-:W4:Y:S04]  /*15750*/  LDL.LU R25, [R1+0x25a0] ;  /* 0x0025a00001197983 */ /* 0x002f280000300800 */
[----:B--2---:R-:W2:Y:S02]  /*15760*/  LDL.LU R27, [R1+0x259c] ;  /* 0x00259c00011b7983 */ /* 0x004ea40000300800 */
[----:B--2---:R-:W-:-:S06]  /*15770*/  PRMT R27, RZ, 0x7610, R27 ;  /* 0x00007610ff1b7816 */ /* 0x004fcc000000001b */
[----:B------:R-:W2:Y:S04]  /*15780*/  @!P0 LDG.E.U16 R27, desc[UR8][R4.64] ;  /* 0x00000008041b8981 */ /* 0x000ea8000c1e1500 */
[----:B------:R0:W-:Y:S04]  /*15790*/  STS.U16 [R28+UR4+0x1b80], R3 ;  /* 0x001b80031c007988 */ /* 0x0001e80008000404 */
[----:B0-----:R-:W3:Y:S04]  /*157a0*/  LDL.LU R28, [R1+0x2598] ;  /* 0x00259800011c7983 */ /* 0x001ee80000300800 */
[----:B------:R-:W4:Y:S04]  /*157b0*/  LDL.LU R3, [R1+0x2594] ;  /* 0x0025940001037983 */ /* 0x000f280000300800 */
[----:B--2---:R0:W-:Y:S04]  /*157c0*/  STL [R1+0x30], R27 ;  /* 0x0000301b01007387 */ /* 0x0041e80000100800 */
[----:B0-----:R-:W2:Y:S04]  /*157d0*/  LDL.LU R27, [R1+0x2590] ;  /* 0x00259000011b7983 */ /* 0x001ea80000300800 */
[----:B------:R-:W3:Y:S04]  /*157e0*/  LDL R4, [R1+0x13b4] ;  /* 0x0013b40001047983 */ /* 0x000ee80000100800 */
[----:B------:R-:W3:Y:S01]  /*157f0*/  LDL R5, [R1+0x13d8] ;  /* 0x0013d80001057983 */ /* 0x000ee20000100800 */
[----:B----4-:R-:W-:-:S02]  /*15800*/  PRMT R3, RZ, 0x7610, R3 ;  /* 0x00007610ff037816 */ /* 0x010fc40000000003 */
[----:B---3--:R-:W-:-:S04]  /*15810*/  @!P0 LOP3.LUT R5, R5, R4, RZ, 0x3c, !PT ;  /* 0x0000000405058212 */ /* 0x008fc800078e3cff */
[----:B------:R-:W-:-:S04]  /*15820*/  @!P0 LOP3.LUT R4, R5, R4, RZ, 0x3c, !PT ;  /* 0x0000000405048212 */ /* 0x000fc800078e3cff */
[----:B------:R-:W-:-:S05]  /*15830*/  @!P0 LOP3.LUT R5, R5, R4, RZ, 0x3c, !PT ;  /* 0x0000000405058212 */ /* 0x000fca00078e3cff */
[----:B------:R-:W3:Y:S04]  /*15840*/  @!P0 LDG.E.U16 R3, desc[UR8][R4.64] ;  /* 0x0000000804038981 */ /* 0x000ee8000c1e1500 */
[----:B---3--:R0:W-:Y:S04]  /*15850*/  STL [R1+0x2c], R3 ;  /* 0x00002c0301007387 */ /* 0x0081e80000100800 */
[----:B0-----:R-:W3:Y:S04]  /*15860*/  LDL.LU R3, [R1+0x258c] ;  /* 0x00258c0001037983 */ /* 0x001ee80000300800 */
[----:B------:R-:W4:Y:S04]  /*15870*/  LDL R4, [R1+0x13b8] ;  /* 0x0013b80001047983 */ /* 0x000f280000100800 */
[----:B------:R-:W4:Y:S01]  /*15880*/  LDL R5, [R1+0x13e0] ;  /* 0x0013e00001057983 */ /* 0x000f220000100800 */
[----:B------:R-:W-:-:S02]  /*15890*/  PRMT R28, RZ, 0x7610, R28 ;  /* 0x00007610ff1c7816 */ /* 0x000fc4000000001c */
[----:B----4-:R-:W-:-:S04]  /*158a0*/  @!P0 LOP3.LUT R5, R5, R4, RZ, 0x3c, !PT ;  /* 0x0000000405058212 */ /* 0x010fc800078e3cff */
[----:B------:R-:W-:-:S04]  /*158b0*/  @!P0 LOP3.LUT R4, R5, R4, RZ, 0x3c, !PT ;  /* 0x0000000405048212 */ /* 0x000fc800078e3cff */
[----:B------:R-:W-:-:S05]  /*158c0*/  @!P0 LOP3.LUT R5, R5, R4, RZ, 0x3c, !PT ;  /* 0x0000000405058212 */ /* 0x000fca00078e3cff */
[----:B------:R-:W4:Y:S01]  /*158d0*/  @!P0 LDG.E.U16 R28, desc[UR8][R4.64] ;  /* 0x00000008041c8981 */ /* 0x000f22000c1e1500 */
[----:B---3--:R-:W-:-:S03]  /*158e0*/  PRMT R3, RZ, 0x7610, R3 ;  /* 0x00007610ff037816 */ /* 0x008fc60000000003 */
[----:B----4-:R0:W-:Y:S04]  /*158f0*/  STL [R1+0x28], R28 ;  /* 0x0000281c01007387 */ /* 0x0101e80000100800 */
[----:B0-----:R-:W3:Y:S04]  /*15900*/  LDL.LU R28, [R1+0x2588] ;  /* 0x00258800011c7983 */ /* 0x001ee80000300800 */
[----:B------:R-:W4:Y:S01]  /*15910*/  LDL R5, [R1+0x13bc] ;  /* 0x0013bc0001057983 */ /* 0x000f220000100800 */
[----:B------:R-:W-:-:S03]  /*15920*/  @!P0 IMAD.MOV.U32 R4, RZ, RZ, R2 ;  /* 0x000000ffff048224 */ /* 0x000fc600078e0002 */
[----:B------:R-:W2:Y:S04]  /*15930*/  LDL R2, [R1+0x1410] ;  /* 0x0014100001027983 */ /* 0x000ea80000100800 */
[----:B----4-:R0:W4:Y:S04]  /*15940*/  @!P0 LDG.E.U16 R3, desc[UR8][R4.64] ;  /* 0x0000000804038981 */ /* 0x010128000c1e1500 */
[----:B------:R-:W0:Y:S04]  /*15950*/  LDL R4, [R1+0x13c0] ;  /* 0x0013c00001047983 */ /* 0x000e280000100800 */
[----:B------:R-:W0:Y:S01]  /*15960*/  LDL R5, [R1+0x13f0] ;  /* 0x0013f00001057983 */ /* 0x000e220000100800 */
[----:B---3--:R-:W-:-:S02]  /*15970*/  PRMT R28, RZ, 0x7610, R28 ;  /* 0x00007610ff1c7816 */ /* 0x008fc4000000001c */
[----:B0-----:R-:W-:-:S04]  /*15980*/  @!P0 LOP3.LUT R5, R5, R4, RZ, 0x3c, !PT ;  /* 0x0000000405058212 */ /* 0x001fc800078e3cff */
[----:B------:R-:W-:-:S04]  /*15990*/  @!P0 LOP3.LUT R4, R5, R4, RZ, 0x3c, !PT ;  /* 0x0000000405048212 */ /* 0x000fc800078e3cff */
[----:B------:R-:W-:-:S05]  /*159a0*/  @!P0 LOP3.LUT R5, R5, R4, RZ, 0x3c, !PT ;  /* 0x0000000405058212 */ /* 0x000fca00078e3cff */
[----:B------:R-:W3:Y:S04]  /*159b0*/  @!P0 LDG.E.U16 R28, desc[UR8][R4.64] ;  /* 0x00000008041c8981 */ /* 0x000ee8000c1e1500 */
[----:B----4-:R-:W-:Y:S04]  /*159c0*/  STL [R1+0x2508], R3 ;  /* 0x0025080301007387 */ /* 0x010fe80000100800 */
        /* <DEDUP_REMOVED lines=8> */
[----:B------:R-:W4:Y:S04]  /*15a50*/  @!P0 LDG.E.U16 R3, desc[UR8][R4.64] ;  /* 0x0000000804038981 */ /* 0x000f28000c1e1500 */
[----:B------:R-:W2:Y:S04]  /*15a60*/  LDL R4, [R1+0x13cc] ;  /* 0x0013cc0001047983 */ /* 0x000ea80000100800 */
[----:B------:R-:W2:Y:S01]  /*15a70*/  LDL R5, [R1+0x1400] ;  /* 0x0014000001057983 */ /* 0x000ea20000100800 */
[----:B---3--:R-:W-:-:S03]  /*15a80*/  PRMT R28, RZ, 0x7610, R28 ;  /* 0x00007610ff1c7816 */ /* 0x008fc6000000001c */
[----:B----4-:R0:W-:Y:S04]  /*15a90*/  STL [R1+0x2514], R3 ;  /* 0x0025140301007387 */ /* 0x0101e80000100800 */
[----:B0-----:R-:W3:Y:S01]  /*15aa0*/  LDL R3, [R1+0x1408] ;  /* 0x0014080001037983 */ /* 0x001ee20000100800 */
[----:B--2---:R-:W-:-:S04]  /*15ab0*/  @!P0 LOP3.LUT R5, R5, R4, RZ, 0x3c, !PT ;  /* 0x0000000405058212 */ /* 0x004fc800078e3cff */
[----:B------:R-:W-:-:S04]  /*15ac0*/  @!P0 LOP3.LUT R4, R5, R4, RZ, 0x3c, !PT ;  /* 0x0000000405048212 */ /* 0x000fc800078e3cff */
[----:B------:R-:W-:-:S05]  /*15ad0*/  @!P0 LOP3.LUT R5, R5, R4, RZ, 0x3c, !PT ;  /* 0x0000000405058212 */ /* 0x000fca00078e3cff */
[----:B------:R3:W2:Y:S04]  /*15ae0*/  @!P0 LDG.E.U16 R28, desc[UR8][R4.64] ;  /* 0x00000008041c8981 */ /* 0x0006a8000c1e1500 */
[----:B------:R-:W4:Y:S01]  /*15af0*/  LDL R5, [R1+0x13d0] ;  /* 0x0013d00001057983 */ /* 0x000f220000100800 */
[----:B------:R-:W-:Y:S01]  /*15b00*/  PRMT R25, RZ, 0x7610, R25 ;  /* 0x00007610ff197816 */ /* 0x000fe20000000019 */
[----:B---3--:R-:W-:Y:S02]  /*15b10*/  @!P0 IMAD.MOV.U32 R4, RZ, RZ, R3 ;  /* 0x000000ffff048224 */ /* 0x008fe400078e0003 */
[----:B--2---:R0:W-:Y:S04]  /*15b20*/  STL [R1+0x2510], R28 ;  /* 0x0025101c01007387 */ /* 0x0041e80000100800 */
[----:B------:R-:W2:Y:S04]  /*15b30*/  LDL R3, [R1+0x1428] ;  /* 0x0014280001037983 */ /* 0x000ea80000100800 */
[----:B----4-:R1:W3:Y:S04]  /*15b40*/  @!P0 LDG.E.U16 R25, desc[UR8][R4.64] ;  /* 0x0000000804198981 */ /* 0x0102e8000c1e1500 */
[----:B------:R-:W4:Y:S01]  /*15b50*/  LDL R5, [R1+0x13d4] ;  /* 0x0013d40001057983 */ /* 0x000f220000100800 */
[----:B0-----:R-:W-:Y:S01]  /*15b60*/  PRMT R28, RZ, 0x7610, R28 ;  /* 0x00007610ff1c7816 */ /* 0x001fe2000000001c */
[----:B-1----:R-:W-:-:S02]  /*15b70*/  @!P0 IMAD.MOV.U32 R4, RZ, RZ, R2 ;  /* 0x000000ffff048224 */ /* 0x002fc400078e0002 */
[----:B---3--:R0:W-:Y:S01]  /*15b80*/  STL [R1+0x2518], R25 ;  /* 0x0025181901007387 */ /* 0x0081e20000100800 */
[----:B------:R-:W-:-:S03]  /*15b90*/  PRMT R0, RZ, 0x7610, R0 ;  /* 0x00007610ff007816 */ /* 0x000fc60000000000 */
[----:B------:R-:W3:Y:S04]  /*15ba0*/  LDL R2, [R1+0x1430] ;  /* 0x0014300001027983 */ /* 0x000ee80000100800 */
[----:B----4-:R1:W4:Y:S04]  /*15bb0*/  @!P0 LDG.E.U16 R28, desc[UR8][R4.64] ;  /* 0x00000008041c8981 */ /* 0x010328000c1e1500 */
[----:B0-----:R-:W3:Y:S04]  /*15bc0*/  LDL R25, [R1+0x13f4] ;  /* 0x0013f40001197983 */ /* 0x001ee80000100800 */
[----:B------:R-:W1:Y:S04]  /*15bd0*/  LDL R4, [R1+0x13dc] ;  /* 0x0013dc0001047983 */ /* 0x000e680000100800 */
[----:B------:R-:W1:Y:S02]  /*15be0*/  LDL R5, [R1+0x1418] ;  /* 0x0014180001057983 */ /* 0x000e640000100800 */
[----:B-1----:R-:W-:-:S04]  /*15bf0*/  @!P0 LOP3.LUT R5, R5, R4, RZ, 0x3c, !PT ;  /* 0x0000000405058212 */ /* 0x002fc800078e3cff */
[----:B------:R-:W-:-:S04]  /*15c00*/  @!P0 LOP3.LUT R4, R5, R4, RZ, 0x3c, !PT ;  /* 0x0000000405048212 */ /* 0x000fc800078e3cff */
[----:B------:R-:W-:Y:S01]  /*15c10*/  @!P0 LOP3.LUT R5, R5, R4, RZ, 0x3c, !PT ;  /* 0x0000000405058212 */ /* 0x000fe200078e3cff */
[----:B----4-:R0:W-:Y:S04]  /*15c20*/  STL [R1+0x251c], R28 ;  /* 0x00251c1c01007387 */ /* 0x0101e80000100800 */
[----:B------:R1:W4:Y:S04]  /*15c30*/  @!P0 LDG.E.U16 R0, desc[UR8][R4.64] ;  /* 0x0000000804008981 */ /* 0x000328000c1e1500 */
[----:B0-----:R-:W3:Y:S04]  /*15c40*/  LDL R28, [R1+0x13ec] ;  /* 0x0013ec00011c7983 */ /* 0x001ee80000100800 */
[----:B------:R-:W1:Y:S04]  /*15c50*/  LDL R4, [R1+0x13e4] ;  /* 0x0013e40001047983 */ /* 0x000e680000100800 */
[----:B------:R-:W1:Y:S01]  /*15c60*/  LDL R5, [R1+0x1420] ;  /* 0x0014200001057983 */ /* 0x000e620000100800 */
[----:B------:R-:W-:-:S02]  /*15c70*/  PRMT R27, RZ, 0x7610, R27 ;  /* 0x00007610ff1b7816 */ /* 0x000fc4000000001b */
[----:B------:R-:W-:Y:S02]  /*15c80*/  PRMT R24, RZ, 0x7610, R24 ;  /* 0x00007610ff187816 */ /* 0x000fe40000000018 */
[----:B-1----:R-:W-:-:S04]  /*15c90*/  @!P0 LOP3.LUT R5, R5, R4, RZ, 0x3c, !PT ;  /* 0x0000000405058212 */ /* 0x002fc800078e3cff */
[----:B------:R-:W-:-:S04]  /*15ca0*/  @!P0 LOP3.LUT R4, R5, R4, RZ, 0x3c, !PT ;  /* 0x0000000405048212 */ /* 0x000fc800078e3cff */
[----:B------:R-:W-:-:S05]  /*15cb0*/  @!P0 LOP3.LUT R5, R5, R4, RZ, 0x3c, !PT ;  /* 0x0000000405058212 */ /* 0x000fca00078e3cff */
[----:B------:R2:W4:Y:S02]  /*15cc0*/  @!P0 LDG.E.U16 R27, desc[UR8][R4.64] ;  /* 0x00000008041b8981 */ /* 0x000524000c1e1500 */
[----:B--2---:R-:W-:Y:S02]  /*15cd0*/  @!P0 IMAD.MOV.U32 R4, RZ, RZ, R3 ;  /* 0x000000ffff048224 */ /* 0x004fe400078e0003 */
[----:B---3--:R-:W-:-:S05]  /*15ce0*/  @!P0 IMAD.MOV.U32 R5, RZ, RZ, R28 ;  /* 0x000000ffff058224 */ /* 0x008fca00078e001c */
[----:B------:R0:W2:Y:S01]  /*15cf0*/  @!P0 LDG.E.U16 R24, desc[UR8][R4.64] ;  /* 0x0000000804188981 */ /* 0x0000a2000c1e1500 */
[----:B------:R-:W-:-:S03]  /*15d00*/  PRMT R26, RZ, 0x7610, R26 ;  /* 0x00007610ff1a7816 */ /* 0x000fc6000000001a */
[----:B----4-:R1:W-:Y:S01]  /*15d10*/  STL [R1+0x2520], R0 ;  /* 0x0025200001007387 */ /* 0x0103e20000100800 */
[----:B0-----:R-:W-:Y:S02]  /*15d20*/  @!P0 IMAD.MOV.U32 R4, RZ, RZ, R2 ;  /* 0x000000ffff048224 */ /* 0x001fe400078e0002 */
[----:B------:R-:W-:-:S05]  /*15d30*/  @!P0 IMAD.MOV.U32 R5, RZ, RZ, R25 ;  /* 0x000000ffff058224 */ /* 0x000fca00078e0019 */
[----:B------:R-:W3:Y:S04]  /*15d40*/  @!P0 LDG.E.U16 R26, desc[UR8][R4.64] ;  /* 0x00000008041a8981 */ /* 0x000ee8000c1e1500 */
[----:B------:R0:W-:Y:S04]  /*15d50*/  STL [R1+0x2524], R27 ;  /* 0x0025241b01007387 */ /* 0x0001e80000100800 */
[----:B------:R-:W4:Y:S04]  /*15d60*/  LDL R3, [R1+0x1404] ;  /* 0x0014040001037983 */ /* 0x000f280000100800 */
[----:B-1----:R-:W4:Y:S04]  /*15d70*/  LDL R0, [R1+0x1440] ;  /* 0x0014400001007983 */ /* 0x002f280000100800 */
[----:B--2---:R1:W-:Y:S04]  /*15d80*/  STL [R1+0x2528], R24 ;  /* 0x0025281801007387 */ /* 0x0043e80000100800 */
[----:B------:R-:W2:Y:S04]  /*15d90*/  LDL R5, [R1+0x13fc] ;  /* 0x0013fc0001057983 */ /* 0x000ea80000100800 */
[----:B------:R-:W4:Y:S04]  /*15da0*/  LDL R28, [R1+0x140c] ;  /* 0x00140c00011c7983 */ /* 0x000f280000100800 */
[----:B0-----:R-:W4:Y:S04]  /*15db0*/  LDL R27, [R1+0x1448] ;  /* 0x00144800011b7983 */ /* 0x001f280000100800 */
[----:B------:R-:W4:Y:S04]  /*15dc0*/  LDL R25, [R1+0x1414] ;  /* 0x0014140001197983 */ /* 0x000f280000100800 */
[----:B------:R-:W4:Y:S04]  /*15dd0*/  LDL R2, [R1+0x1450] ;  /* 0x0014500001027983 */ /* 0x000f280000100800 */
[----:B-1----:R-:W2:Y:S04]  /*15de0*/  LDL R24, [R1+0x1438] ;  /* 0x0014380001187983 */ /* 0x002ea80000100800 */
[----:B---3--:R0:W-:Y:S04]  /*15df0*/  STL [R1+0x252c], R26 ;  /* 0x00252c1a01007387 */ /* 0x0081e80000100800 */
[----:B0-----:R-:W3:Y:S01]  /*15e00*/  LDL R26, [R1+0x141c] ;  /* 0x00141c00011a7983 */ /* 0x001ee20000100800 */
[----:B------:R-:W-:-:S02]  /*15e10*/  PRMT R29, RZ, 0x7610, R29 ;  /* 0x00007610ff1d7816 */ /* 0x000fc4000000001d */
[----:B------:R-:W-:Y:S02]  /*15e20*/  PRMT R23, RZ, 0x7610, R23 ;  /* 0x00007610ff177816 */ /* 0x000fe40000000017 */
[----:B------:R-:W-:Y:S01]  /*15e30*/  PRMT R22, RZ, 0x7610, R22 ;  /* 0x00007610ff167816 */ /* 0x000fe20000000016 */
[----:B--2---:R-:W-:Y:S02]  /*15e40*/  @!P0 IMAD.MOV.U32 R4, RZ, RZ, R24 ;  /* 0x000000ffff048224 */ /* 0x004fe400078e0018 */
[----:B------:R-:W2:Y:S04]  /*15e50*/  LDL R24, [R1+0x1458] ;  /* 0x0014580001187983 */ /* 0x000ea80000100800 */
[----:B------:R4:W2:Y:S02]  /*15e60*/  @!P0 LDG.E.U16 R29, desc[UR8][R4.64] ;  /* 0x00000008041d8981 */ /* 0x0008a4000c1e1500 */
[----:B----4-:R-:W-:-:S02]  /*15e70*/  @!P0 IMAD.MOV.U32 R4, RZ, RZ, R0 ;  /* 0x000000ffff048224 */ /* 0x010fc400078e0000 */
[----:B------:R-:W-:-:S05]  /*15e80*/  @!P0 IMAD.MOV.U32 R5, RZ, RZ, R3 ;  /* 0x000000ffff058224 */ /* 0x000fca00078e0003 */
[----:B------:R0:W4:Y:S02]  /*15e90*/  @!P0 LDG.E.U16 R23, desc[UR8][R4.64] ;  /* 0x0000000804178981 */ /* 0x000124000c1e1500 */
[----:B0-----:R-:W-:Y:S02]  /*15ea0*/  @!P0 IMAD.MOV.U32 R4, RZ, RZ, R27 ;  /* 0x000000ffff048224 */ /* 0x001fe400078e001b */
[----:B------:R-:W-:-:S05]  /*15eb0*/  @!P0 IMAD.MOV.U32 R5, RZ, RZ, R28 ;  /* 0x000000ffff058224 */ /* 0x000fca00078e001c */
[----:B------:R0:W4:Y:S01]  /*15ec0*/  @!P0 LDG.E.U16 R22, desc[UR8][R4.64] ;  /* 0x0000000804168981 */ /* 0x000122000c1e1500 */
[----:B------:R-:W-:Y:S02]  /*15ed0*/  PRMT R21, RZ, 0x7610, R21 ;  /* 0x00007610ff157816 */ /* 0x000fe40000000015 */
[----:B------:R-:W-:Y:S01]  /*15ee0*/  PRMT R20, RZ, 0x7610, R20 ;  /* 0x00007610ff147816 */ /* 0x000fe20000000014 */
[----:B0-----:R-:W-:Y:S02]  /*15ef0*/  @!P0 IMAD.MOV.U32 R4, RZ, RZ, R2 ;  /* 0x000000ffff048224 */ /* 0x001fe400078e0002 */
[----:B------:R-:W-:-:S05]  /*15f00*/  @!P0 IMAD.MOV.U32 R5, RZ, RZ, R25 ;  /* 0x000000ffff058224 */ /* 0x000fca00078e0019 */
[----:B------:R3:W4:Y:S02]  /*15f10*/  @!P0 LDG.E.U16 R21, desc[UR8][R4.64] ;  /* 0x0000000804158981 */ /* 0x000724000c1e1500 */
[----:B---3--:R-:W-:Y:S02]  /*15f20*/  @!P0 IMAD.MOV.U32 R5, RZ, RZ, R26 ;  /* 0x000000ffff058224 */ /* 0x008fe400078e001a */
[----:B--2---:R-:W-:-:S05]  /*15f30*/  @!P0 IMAD.MOV.U32 R4, RZ, RZ, R24 ;  /* 0x000000ffff048224 */ /* 0x004fca00078e0018 */
[----:B------:R-:W2:Y:S04]  /*15f40*/  @!P0 LDG.E.U16 R20, desc[UR8][R4.64] ;  /* 0x0000000804148981 */ /* 0x000ea8000c1e1500 */
[----:B------:R-:W-:Y:S04]  /*15f50*/  STL [R1+0x2530], R29 ;  /* 0x0025301d01007387 */ /* 0x000fe80000100800 */
[----:B------:R-:W3:Y:S04]  /*15f60*/  LDL R3, [R1+0x1424] ;  /* 0x0014240001037983 */ /* 0x000ee80000100800 */
[----:B------:R-:W3:Y:S04]  /*15f70*/  LDL R0, [R1+0x1460] ;  /* 0x0014600001007983 */ /* 0x000ee80000100800 */
[----:B----4-:R0:W-:Y:S04]  /*15f80*/  STL [R1+0x2534], R23 ;  /* 0x0025341701007387 */ /* 0x0101e80000100800 */
[----:B------:R1:W-:Y:S04]  /*15f90*/  STL [R1+0x2538], R22 ;  /* 0x0025381601007387 */ /* 0x0003e80000100800 */
[----:B------:R-:W4:Y:S04]  /*15fa0*/  LDL R25, [R1+0x142c] ;  /* 0x00142c0001197983 */ /* 0x000f280000100800 */
[----:B------:R-:W4:Y:S04]  /*15fb0*/  LDL R2, [R1+0x1468] ;  /* 0x0014680001027983 */ /* 0x000f280000100800 */
[----:B------:R1:W-:Y:S04]  /*15fc0*/  STL [R1+0x253c], R21 ;  /* 0x00253c1501007387 */ /* 0x0003e80000100800 */
[----:B------:R-:W4:Y:S04]  /*15fd0*/  LDL R24, [R1+0x1434] ;  /* 0x0014340001187983 */ /* 0x000f280000100800 */
[----:B0-----:R-:W4:Y:S04]  /*15fe0*/  LDL R23, [R1+0x1470] ;  /* 0x0014700001177983 */ /* 0x001f280000100800 */
[----:B--2---:R0:W-:Y:S04]  /*15ff0*/  STL [R1+0x2540], R20 ;  /* 0x0025401401007387 */ /* 0x0041e80000100800 */
[----:B-1----:R-:W2:Y:S04]  /*16000*/  LDL R22, [R1+0x1454] ;  /* 0x0014540001167983 */ /* 0x002ea80000100800 */
[----:B------:R-:W2:Y:S01]  /*16010*/  LDL R21, [R1+0x1490] ;  /* 0x0014900001157983 */ /* 0x000ea20000100800 */
[----:B------:R-:W-:Y:S01]  /*16020*/  PRMT R19, RZ, 0x7610, R19 ;  /* 0x00007610ff137816 */ /* 0x000fe20000000013 */
[----:B---3--:R-:W-:-:S02]  /*16030*/  @!P0 IMAD.MOV.U32 R4, RZ, RZ, R0 ;  /* 0x000000ffff048224 */ /* 0x008fc400078e0000 */
[----:B------:R-:W-:Y:S01]  /*16040*/  @!P0 IMAD.MOV.U32 R5, RZ, RZ, R3 ;  /* 0x000000ffff058224 */ /* 0x000fe200078e0003 */
[----:B------:R-:W-:Y:S02]  /*16050*/  PRMT R18, RZ, 0x7610, R18 ;  /* 0x00007610ff127816 */ /* 0x000fe40000000012 */
[----:B------:R-:W-:Y:S02]  /*16060*/  PRMT R17, RZ, 0x7610, R17 ;  /* 0x00007610ff117816 */ /* 0x000fe40000000011 */
[----:B------:R-:W-:Y:S01]  /*16070*/  PRMT R16, RZ, 0x7610, R16 ;  /* 0x00007610ff107816 */ /* 0x000fe20000000010 */
[----:B------:R-:W3:Y:S04]  /*16080*/  LDL R3, [R1+0x1474] ;  /* 0x0014740001037983 */ /* 0x000ee80000100800 */
[----:B------:R4:W3:Y:S04]  /*16090*/  @!P0 LDG.E.U16 R19, desc[UR8][R4.64] ;  /* 0x0000000804138981 */ /* 0x0008e8000c1e1500 */
[----:B------:R-:W3:Y:S01]  /*160a0*/  LDL R0, [R1+0x14a0] ;  /* 0x0014a00001007983 */ /* 0x000ee20000100800 */
[----:B----4-:R-:W-:-:S02]  /*160b0*/  @!P0 IMAD.MOV.U32 R5, RZ, RZ, R25 ;  /* 0x000000ffff058224 */ /* 0x010fc400078e0019 */
[----:B------:R-:W-:-:S05]  /*160c0*/  @!P0 IMAD.MOV.U32 R4, RZ, RZ, R2 ;  /* 0x000000ffff048224 */ /* 0x000fca00078e0002 */
[----:B------:R1:W4:Y:S02]  /*160d0*/  @!P0 LDG.E.U16 R18, desc[UR8][R4.64] ;  /* 0x0000000804128981 */ /* 0x000324000c1e1500 */
[----:B-1----:R-:W-:Y:S02]  /*160e0*/  @!P0 IMAD.MOV.U32 R5, RZ, RZ, R24 ;  /* 0x000000ffff058224 */ /* 0x002fe400078e0018 */
[----:B------:R-:W-:-:S05]  /*160f0*/  @!P0 IMAD.MOV.U32 R4, RZ, RZ, R23 ;  /* 0x000000ffff048224 */ /* 0x000fca00078e0017 */
[----:B------:R2:W4:Y:S02]  /*16100*/  @!P0 LDG.E.U16 R17, desc[UR8][R4.64] ;  /* 0x0000000804118981 */ /* 0x000524000c1e1500 */
[----:B--2---:R-:W-:Y:S02]  /*16110*/  @!P0 IMAD.MOV.U32 R5, RZ, RZ, R22 ;  /* 0x000000ffff058224 */ /* 0x004fe400078e0016 */
[----:B------:R-:W-:-:S05]  /*16120*/  @!P0 IMAD.MOV.U32 R4, RZ, RZ, R21 ;  /* 0x000000ffff048224 */ /* 0x000fca00078e0015 */
[----:B------:R1:W2:Y:S04]  /*16130*/  @!P0 LDG.E.U16 R16, desc[UR8][R4.64] ;  /* 0x0000000804108981 */ /* 0x0002a8000c1e1500 */
[----:B---3--:R3:W-:Y:S04]  /*16140*/  STL [R1+0x2544], R19 ;  /* 0x0025441301007387 */ /* 0x0087e80000100800 */
[----:B0-----:R-:W2:Y:S04]  /*16150*/  LDL R20, [R1+0x143c] ;  /* 0x00143c0001147983 */ /* 0x001ea80000100800 */
[----:B------:R-:W2:Y:S04]  /*16160*/  LDL R2, [R1+0x1478] ;  /* 0x0014780001027983 */ /* 0x000ea80000100800 */
[----:B----4-:R0:W-:Y:S04]  /*16170*/  STL [R1+0x2548], R18 ;  /* 0x0025481201007387 */ /* 0x0101e80000100800 */
[----:B---3--:R-:W3:Y:S04]  /*16180*/  LDL R19, [R1+0x145c] ;  /* 0x00145c0001137983 */ /* 0x008ee80000100800 */
[----:B0-----:R-:W4:Y:S01]  /*16190*/  LDL R18, [R1+0x14ac] ;  /* 0x0014ac0001127983 */ /* 0x001f220000100800 */
[----:B------:R-:W-:Y:S01]  /*161a0*/  PRMT R15, RZ, 0x7610, R15 ;  /* 0x00007610ff0f7816 */ /* 0x000fe2000000000f */
[----:B-1----:R-:W-:-:S02]  /*161b0*/  @!P0 IMAD.MOV.U32 R4, RZ, RZ, R0 ;  /* 0x000000ffff048224 */ /* 0x002fc400078e0000 */
[----:B------:R-:W-:Y:S01]  /*161c0*/  @!P0 IMAD.MOV.U32 R5, RZ, RZ, R3 ;  /* 0x000000ffff058224 */ /* 0x000fe200078e0003 */
[----:B------:R0:W-:Y:S04]  /*161d0*/  STL [R1+0x254c], R17 ;  /* 0x00254c1101007387 */ /* 0x0001e80000100800 */
[----:B------:R1:W4:Y:S04]  /*161e0*/  @!P0 LDG.E.U16 R15, desc[UR8][R4.64] ;  /* 0x00000008040f8981 */ /* 0x000328000c1e1500 */
[----:B--2---:R2:W-:Y:S04]  /*161f0*/  STL [R1+0x2550], R16 ;  /* 0x0025501001007387 */ /* 0x0045e80000100800 */
[----:B------:R-:W2:Y:S04]  /*16200*/  LDL R3, [R1+0x147c] ;  /* 0x00147c0001037983 */ /* 0x000ea80000100800 */
[----:B------:R-:W2:Y:S01]  /*16210*/  LDL R0, [R1+0x149c] ;  /* 0x00149c0001007983 */ /* 0x000ea20000100800 */
[----:B------:R-:W-:Y:S01]  /*16220*/  PRMT R14, RZ, 0x7610, R14 ;  /* 0x00007610ff0e7816 */ /* 0x000fe2000000000e */
[----:B-1----:R-:W-:-:S02]  /*16230*/  @!P0 IMAD.MOV.U32 R4, RZ, RZ, R2 ;  /* 0x000000ffff048224 */ /* 0x002fc400078e0002 */
[----:B------:R-:W-:-:S05]  /*16240*/  @!P0 IMAD.MOV.U32 R5, RZ, RZ, R20 ;  /* 0x000000ffff058224 */ /* 0x000fca00078e0014 */
[----:B------:R3:W2:Y:S01]  /*16250*/  @!P0 LDG.E.U16 R14, desc[UR8][R4.64] ;  /* 0x00000008040e8981 */ /* 0x0006a2000c1e1500 */
[----:B------:R-:W-:Y:S01]  /*16260*/  PRMT R13, RZ, 0x7610, R13 ;  /* 0x00007610ff0d7816 */ /* 0x000fe2000000000d */
[----:B---3--:R-:W-:Y:S02]  /*16270*/  @!P0 IMAD.MOV.U32 R5, RZ, RZ, R19 ;  /* 0x000000ffff058224 */ /* 0x008fe400078e0013 */
[----:B----4-:R-:W-:-:S05]  /*16280*/  @!P0 IMAD.MOV.U32 R4, RZ, RZ, R18 ;  /* 0x000000ffff048224 */ /* 0x010fca00078e0012 */
[----:B------:R2:W3:Y:S01]  /*16290*/  @!P0 LDG.E.U16 R13, desc[UR8][R4.64] ;  /* 0x00000008040d8981 */ /* 0x0004e2000c1e1500 */
[----:B------:R-:W-:-:S03]  /*162a0*/  PRMT R12, RZ, 0x7610, R12 ;  /* 0x00007610ff0c7816 */ /* 0x000fc6000000000c */
[----:B------:R1:W-:Y:S04]  /*162b0*/  STL [R1+0x2554], R15 ;  /* 0x0025540f01007387 */ /* 0x0003e80000100800 */
[----:B------:R-:W4:Y:S04]  /*162c0*/  LDL R2, [R1+0x1480] ;  /* 0x0014800001027983 */ /* 0x000f280000100800 */
[----:B------:R-:W4:Y:S01]  /*162d0*/  LDL R20, [R1+0x1444] ;  /* 0x0014440001147983 */ /* 0x000f220000100800 */
[----:B--2---:R-:W-:Y:S02]  /*162e0*/  @!P0 IMAD.MOV.U32 R5, RZ, RZ, R3 ;  /* 0x000000ffff058224 */ /* 0x004fe400078e0003 */
[----:B------:R-:W-:-:S05]  /*162f0*/  @!P0 IMAD.MOV.U32 R4, RZ, RZ, R0 ;  /* 0x000000ffff048224 */ /* 0x000fca00078e0000 */
[----:B------:R4:W2:Y:S04]  /*16300*/  @!P0 LDG.E.U16 R12, desc[UR8][R4.64] ;  /* 0x00000008040c8981 */ /* 0x0008a8000c1e1500 */
[----:B------:R1:W-:Y:S04]  /*16310*/  STL [R1+0x2558], R14 ;  /* 0x0025580e01007387 */ /* 0x0003e80000100800 */
[----:B------:R-:W2:Y:S04]  /*16320*/  LDL R19, [R1+0x1464] ;  /* 0x0014640001137983 */ /* 0x000ea80000100800 */
[----:B------:R-:W2:Y:S04]  /*16330*/  LDL R18, [R1+0x14a8] ;  /* 0x0014a80001127983 */ /* 0x000ea80000100800 */
[----:B0-----:R-:W2:Y:S04]  /*16340*/  LDL R17, [R1+0x1484] ;  /* 0x0014840001117983 */ /* 0x001ea80000100800 */
[----:B------:R-:W2:Y:S04]  /*16350*/  LDL R16, [R1+0x1498] ;  /* 0x0014980001107983 */ /* 0x000ea80000100800 */
[----:B---3--:R0:W-:Y:S04]  /*16360*/  STL [R1+0x255c], R13 ;  /* 0x00255c0d01007387 */ /* 0x0081e80000100800 */
[----:B-1----:R-:W3:Y:S04]  /*16370*/  LDL R15, [R1+0x144c] ;  /* 0x00144c00010f7983 */ /* 0x002ee80000100800 */
[----:B------:R-:W3:Y:S04]  /*16380*/  LDL R14, [R1+0x1488] ;  /* 0x00148800010e7983 */ /* 0x000ee80000100800 */
[----:B------:R-:W3:Y:S04]  /*16390*/  LDL R3, [R1+0x14a4] ;  /* 0x0014a40001037983 */ /* 0x000ee80000100800 */
[----:B------:R-:W3:Y:S04]  /*163a0*/  LDL R0, [R1+0x1494] ;  /* 0x0014940001007983 */ /* 0x000ee80000100800 */
[----:B0-----:R-:W3:Y:S01]  /*163b0*/  LDL R13, [R1+0x146c] ;  /* 0x00146c00010d7983 */ /* 0x001ee20000100800 */
[----:B----4-:R-:W-:Y:S01]  /*163c0*/  @!P0 IMAD.MOV.U32 R4, RZ, RZ, R2 ;  /* 0x000000ffff048224 */ /* 0x010fe200078e0002 */
[----:B------:R-:W-:Y:S01]  /*163d0*/  PRMT R11, RZ, 0x7610, R11 ;  /* 0x00007610ff0b7816 */ /* 0x000fe2000000000b */
[----:B------:R-:W-:Y:S01]  /*163e0*/  @!P0 IMAD.MOV.U32 R5, RZ, RZ, R20 ;  /* 0x000000ffff058224 */ /* 0x000fe200078e0014 */
[----:B------:R-:W-:-:S04]  /*163f0*/  PRMT R10, RZ, 0x7610, R10 ;  /* 0x00007610ff0a7816 */ /* 0x000fc8000000000a */
[----:B------:R0:W4:Y:S04]  /*16400*/  @!P0 LDG.E.U16 R11, desc[UR8][R4.64] ;  /* 0x00000008040b8981 */ /* 0x000128000c1e1500 */
[----:B--2---:R-:W-:Y:S04]  /*16410*/  STL [R1+0x2560], R12 ;  /* 0x0025600c01007387 */ /* 0x004fe80000100800 */
[----:B------:R-:W2:Y:S01]  /*16420*/  LDL R2, [R1+0x148c] ;  /* 0x00148c0001027983 */ /* 0x000ea20000100800 */
[----:B0-----:R-:W-:Y:S02]  /*16430*/  @!P0 IMAD.MOV.U32 R4, RZ, RZ, R18 ;  /* 0x000000ffff048224 */ /* 0x001fe400078e0012 */
[----:B------:R-:W-:Y:S01]  /*16440*/  @!P0 IMAD.MOV.U32 R5, RZ, RZ, R19 ;  /* 0x000000ffff058224 */ /* 0x000fe200078e0013 */
[----:B------:R-:W-:-:S04]  /*16450*/  PRMT R9, RZ, 0x7610, R9 ;  /* 0x00007610ff097816 */ /* 0x000fc80000000009 */
[----:B------:R0:W4:Y:S01]  /*16460*/  @!P0 LDG.E.U16 R10, desc[UR8][R4.64] ;  /* 0x00000008040a8981 */ /* 0x000122000c1e1500 */
[----:B------:R-:W-:Y:S01]  /*16470*/  PRMT R8, RZ, 0x7610, R8 ;  /* 0x00007610ff087816 */ /* 0x000fe20000000008 */
[----:B0-----:R-:W-:Y:S02]  /*16480*/  @!P0 IMAD.MOV.U32 R4, RZ, RZ, R16 ;  /* 0x000000ffff048224 */ /* 0x001fe400078e0010 */
[----:B------:R-:W-:-:S05]  /*16490*/  @!P0 IMAD.MOV.U32 R5, RZ, RZ, R17 ;  /* 0x000000ffff058224 */ /* 0x000fca00078e0011 */
[----:B------:R3:W4:Y:S01]  /*164a0*/  @!P0 LDG.E.U16 R9, desc[UR8][R4.64] ;  /* 0x0000000804098981 */ /* 0x000722000c1e1500 */
[----:B------:R-:W-:Y:S01]  /*164b0*/  PRMT R7, RZ, 0x7610, R7 ;  /* 0x00007610ff077816 */ /* 0x000fe20000000007 */
[----:B---3--:R-:W-:Y:S02]  /*164c0*/  @!P0 IMAD.MOV.U32 R5, RZ, RZ, R15 ;  /* 0x000000ffff058224 */ /* 0x008fe400078e000f */
[----:B------:R-:W-:-:S05]  /*164d0*/  @!P0 IMAD.MOV.U32 R4, RZ, RZ, R14 ;  /* 0x000000ffff048224 */ /* 0x000fca00078e000e */
[----:B------:R0:W3:Y:S02]  /*164e0*/  @!P0 LDG.E.U16 R8, desc[UR8][R4.64] ;  /* 0x0000000804088981 */ /* 0x0000e4000c1e1500 */
[----:B0-----:R-:W-:Y:S02]  /*164f0*/  @!P0 IMAD.MOV.U32 R4, RZ, RZ, R3 ;  /* 0x000000ffff048224 */ /* 0x001fe400078e0003 */
[----:B------:R-:W-:-:S05]  /*16500*/  @!P0 IMAD.MOV.U32 R5, RZ, RZ, R13 ;  /* 0x000000ffff058224 */ /* 0x000fca00078e000d */
[----:B------:R0:W3:Y:S01]  /*16510*/  @!P0 LDG.E.U16 R7, desc[UR8][R4.64] ;  /* 0x0000000804078981 */ /* 0x0000e2000c1e1500 */
[----:B------:R-:W-:Y:S01]  /*16520*/  PRMT R6, RZ, 0x7610, R6 ;  /* 0x00007610ff067816 */ /* 0x000fe20000000006 */
[----:B0-----:R-:W-:Y:S02]  /*16530*/  @!P0 IMAD.MOV.U32 R4, RZ, RZ, R0 ;  /* 0x000000ffff048224 */ /* 0x001fe400078e0000 */
[----:B--2---:R-:W-:-:S05]  /*16540*/  @!P0 IMAD.MOV.U32 R5, RZ, RZ, R2 ;  /* 0x000000ffff058224 */ /* 0x004fca00078e0002 */
[----:B------:R-:W2:Y:S01]  /*16550*/  @!P0 LDG.E.U16 R6, desc[UR8][R4.64] ;  /* 0x0000000804068981 */ /* 0x000ea2000c1e1500 */
[----:B------:R-:W0:Y:S03]  /*16560*/  S2R R3, SR_TID.X ;  /* 0x0000000000037919 */ /* 0x000e260000002100 */
[----:B----4-:R-:W-:Y:S04]  /*16570*/  STL [R1+0x2564], R11 ;  /* 0x0025640b01007387 */ /* 0x010fe80000100800 */
[----:B------:R-:W-:Y:S04]  /*16580*/  STL [R1+0x2568], R10 ;  /* 0x0025680a01007387 */ /* 0x000fe80000100800 */
[----:B------:R-:W-:Y:S04]  /*16590*/  STL [R1+0x256c], R9 ;  /* 0x00256c0901007387 */ /* 0x000fe80000100800 */
[----:B---3--:R-:W-:Y:S04]  /*165a0*/  STL [R1+0x2570], R8 ;  /* 0x0025700801007387 */ /* 0x008fe80000100800 */
[----:B------:R1:W-:Y:S04]  /*165b0*/  STL [R1+0x2574], R7 ;  /* 0x0025740701007387 */ /* 0x0003e80000100800 */
[----:B-1----:R-:W3:Y:S04]  /*165c0*/  LDL.LU R7, [R1+0xac4] ;  /* 0x000ac40001077983 */ /* 0x002ee80000300800 */
        /* <DEDUP_REMOVED lines=20> */
[----:B------:R-:W4:Y:S01]  /*16710*/  LDL.LU R0, [R1+0xbbc] ;  /* 0x000bbc0001007983 */ /* 0x000f220000300800 */
[----:B0-----:R-:W-:-:S03]  /*16720*/  LOP3.LUT R25, R3, 0x3f, RZ, 0xc0, !PT ;  /* 0x0000003f03197812 */ /* 0x001fc600078ec0ff */
[----:B------:R-:W4:Y:S04]  /*16730*/  LDL.LU R28, [R1+0xbb4] ;  /* 0x000bb400011c7983 */ /* 0x000f280000300800 */
[----:B------:R-:W4:Y:S04]  /*16740*/  LDL.LU R3, [R1+0xbac] ;  /* 0x000bac0001037983 */ /* 0x000f280000300800 */
[----:B------:R-:W3:Y:S04]  /*16750*/  LDL.LU R4, [R1+0xad4] ;  /* 0x000ad40001047983 */ /* 0x000ee80000300800 */
[----:B------:R-:W4:Y:S04]  /*16760*/  LDL.LU R5, [R1+0xacc] ;  /* 0x000acc0001057983 */ /* 0x000f280000300800 */
[----:B--2---:R0:W-:Y:S04]  /*16770*/  STL [R1+0x2578], R6 ;  /* 0x0025780601007387 */ /* 0x0041e80000100800 */
[----:B0-----:R-:W2:Y:S01]  /*16780*/  LDL.LU R6, [R1+0xadc] ;  /* 0x000adc0001067983 */ /* 0x001ea20000300800 */
[----:B------:R-:W-:-:S05]  /*16790*/  IMAD.SHL.U32 R24, R25, 0x2, RZ ;  /* 0x0000000219187824 */ /* 0x000fca00078e00ff */
[----:B------:R-:W-:-:S05]  /*167a0*/  LOP3.LUT R24, R24, 0x60, RZ, 0x3c, !PT ;  /* 0x0000006018187812 */ /* 0x000fca00078e3cff */
[----:B--2---:R-:W-:Y:S04]  /*167b0*/  STS.U16 [R24+UR4+0x3800], R6 ;  /* 0x0038000618007988 */ /* 0x004fe80008000404 */
[----:B---3--:R-:W-:Y:S04]  /*167c0*/  STS.U16 [R24+UR4+0x3880], R4 ;  /* 0x0038800418007988 */ /* 0x008fe80008000404 */
        /* <DEDUP_REMOVED lines=13> */
[----:B0-----:R-:W2:Y:S04]  /*168a0*/  LDL.LU R2, [R1+0xba4] ;  /* 0x000ba40001027983 */ /* 0x001ea80000300800 */
[----:B------:R-:W3:Y:S04]  /*168b0*/  LDL.LU R6, [R1+0xb8c] ;  /* 0x000b8c0001067983 */ /* 0x000ee80000300800 */
[----:B---3--:R0:W-:Y:S04]  /*168c0*/  STL [R1+0x257c], R6 ;  /* 0x00257c0601007387 */ /* 0x0081e80000100800 */
[----:B0-----:R-:W3:Y:S01]  /*168d0*/  LDL.LU R6, [R1+0xb94] ;  /* 0x000b940001067983 */ /* 0x001ee20000300800 */
[----:B------:R-:W-:-:S03]  /*168e0*/  IMAD.SHL.U32 R25, R25, 0x2, RZ ;  /* 0x0000000219197824 */ /* 0x000fc600078e00ff */
[----:B------:R-:W-:Y:S04]  /*168f0*/  STS.U16 [R24+UR4+0x5b80], R18 ;  /* 0x005b801218007988 */ /* 0x000fe80008000404 */
[----:B------:R-:W-:Y:S04]  /*16900*/  STS.U16 [R24+UR4+0x7800], R19 ;  /* 0x0078001318007988 */ /* 0x000fe80008000404 */
[----:B------:R-:W-:Y:S04]  /*16910*/  STS.U16 [R24+UR4+0x7880], R20 ;  /* 0x0078801418007988 */ /* 0x000fe80008000404 */
[----:B------:R-:W-:Y:S04]  /*16920*/  STS.U16 [R24+UR4+0x7900], R21 ;  /* 0x0079001518007988 */ /* 0x000fe80008000404 */
[----:B------:R-:W-:Y:S01]  /*16930*/  STS.U16 [R24+UR4+0x7980], R22 ;  /* 0x0079801618007988 */ /* 0x000fe20008000404 */
[----:B------:R-:W-:-:S03]  /*16940*/  LOP3.LUT R25, R25, 0x70, RZ, 0x3c, !PT ;  /* 0x0000007019197812 */ /* 0x000fc600078e3cff */
[----:B------:R-:W-:Y:S04]  /*16950*/  STS.U16 [R24+UR4+0x7a00], R23 ;  /* 0x007a001718007988 */ /* 0x000fe80008000404 */
[----:B---3--:R0:W-:Y:S04]  /*16960*/  STL [R1+0x2580], R6 ;  /* 0x0025800601007387 */ /* 0x0081e80000100800 */
        /* <DEDUP_REMOVED lines=24> */
[----:B------:R-:W-:Y:S04]  /*16af0*/  STS.U16 [R25+UR4+0x1d00], R3 ;  /* 0x001d000319007988 */ /* 0x000fe80008000404 */
[----:B0-----:R-:W4:Y:S04]  /*16b00*/  LDL.LU R29, [R1+0x64] ;  /* 0x00006400011d7983 */ /* 0x001f280000300800 */
[----:B-1----:R-:W4:Y:S04]  /*16b10*/  LDL.LU R26, [R1+0x5c] ;  /* 0x00005c00011a7983 */ /* 0x002f280000300800 */
[----:B--2---:R-:W2:Y:S04]  /*16b20*/  LDL.LU R24, [R1+0x54] ;  /* 0x0000540001187983 */ /* 0x004ea80000300800 */
[----:B------:R-:W2:Y:S04]  /*16b30*/  LDL.LU R27, [R1+0x4c] ;  /* 0x00004c00011b7983 */ /* 0x000ea80000300800 */
[----:B------:R-:W2:Y:S04]  /*16b40*/  LDL.LU R0, [R1+0x44] ;  /* 0x0000440001007983 */ /* 0x000ea80000300800 */
[----:B------:R0:W-:Y:S04]  /*16b50*/  STS.U16 [R25+UR4+0x1d80], R2 ;  /* 0x001d800219007988 */ /* 0x0001e80008000404 */
[----:B------:R-:W2:Y:S04]  /*16b60*/  LDL.LU R28, [R1+0x3c] ;  /* 0x00003c00011c7983 */ /* 0x000ea80000300800 */
[----:B0-----:R-:W2:Y:S04]  /*16b70*/  LDL.LU R2, [R1+0x34] ;  /* 0x0000340001027983 */ /* 0x001ea80000300800 */
[----:B------:R-:W2:Y:S04]  /*16b80*/  LDL.LU R3, [R1+0x30] ;  /* 0x0000300001037983 */ /* 0x000ea80000300800 */
[----:B------:R-:W2:Y:S04]  /*16b90*/  LDL.LU R4, [R1+0x20] ;  /* 0x0000200001047983 */ /* 0x000ea80000300800 */
[----:B---3--:R0:W-:Y:S04]  /*16ba0*/  STS.U16 [R25+UR4+0x1e00], R6 ;  /* 0x001e000619007988 */ /* 0x0081e80008000404 */
[----:B0-----:R-:W3:Y:S04]  /*16bb0*/  LDL.LU R6, [R1+0x2580] ;  /* 0x0025800001067983 */ /* 0x001ee80000300800 */
[----:B---3--:R0:W-:Y:S04]  /*16bc0*/  STS.U16 [R25+UR4+0x1e80], R6 ;  /* 0x001e800619007988 */ /* 0x0081e80008000404 */
[----:B0-----:R-:W3:Y:S04]  /*16bd0*/  LDL.LU R6, [R1+0x257c] ;  /* 0x00257c0001067983 */ /* 0x001ee80000300800 */
[----:B---3--:R0:W-:Y:S04]  /*16be0*/  STS.U16 [R25+UR4+0x1f00], R6 ;  /* 0x001f000619007988 */ /* 0x0081e80008000404 */
[----:B----4-:R1:W-:Y:S04]  /*16bf0*/  STS.U16 [R25+UR4+0x1f80], R7 ;  /* 0x001f800719007988 */ /* 0x0103e80008000404 */
[----:B------:R3:W-:Y:S04]  /*16c00*/  STS.U16 [R25+UR4+0x3c00], R8 ;  /* 0x003c000819007988 */ /* 0x0007e80008000404 */
[----:B------:R4:W-:Y:S04]  /*16c10*/  STS.U16 [R25+UR4+0x3c80], R9 ;  /* 0x003c800919007988 */ /* 0x0009e80008000404 */
[----:B------:R2:W-:Y:S04]  /*16c20*/  STS.U16 [R25+UR4+0x3d00], R10 ;  /* 0x003d000a19007988 */ /* 0x0005e80008000404 */
[----:B------:R2:W-:Y:S04]  /*16c30*/  STS.U16 [R25+UR4+0x3d80], R11 ;  /* 0x003d800b19007988 */ /* 0x0005e80008000404 */
[----:B0-----:R-:W2:Y:S04]  /*16c40*/  LDL.LU R6, [R1+0x2578] ;  /* 0x0025780001067983 */ /* 0x001ea80000300800 */
[----:B-1----:R-:W2:Y:S04]  /*16c50*/  LDL.LU R7, [R1+0x2574] ;  /* 0x0025740001077983 */ /* 0x002ea80000300800 */
[----:B---3--:R-:W3:Y:S04]  /*16c60*/  LDL.LU R8, [R1+0x2570] ;  /* 0x0025700001087983 */ /* 0x008ee80000300800 */
[----:B----4-:R-:W4:Y:S04]  /*16c70*/  LDL.LU R9, [R1+0x256c] ;  /* 0x00256c0001097983 */ /* 0x010f280000300800 */
[----:B--2---:R-:W2:Y:S04]  /*16c80*/  LDL.LU R10, [R1+0x2568] ;  /* 0x00256800010a7983 */ /* 0x004ea80000300800 */
[----:B------:R-:W3:Y:S04]  /*16c90*/  LDL.LU R11, [R1+0x2564] ;  /* 0x00256400010b7983 */ /* 0x000ee80000300800 */
[----:B------:R0:W-:Y:S04]  /*16ca0*/  STS.U16 [R25+UR4+0x3e00], R12 ;  /* 0x003e000c19007988 */ /* 0x0001e80008000404 */
[----:B------:R1:W-:Y:S04]  /*16cb0*/  STS.U16 [R25+UR4+0x3e80], R13 ;  /* 0x003e800d19007988 */ /* 0x0003e80008000404 */
[----:B------:R1:W-:Y:S04]  /*16cc0*/  STS.U16 [R25+UR4+0x3f00], R14 ;  /* 0x003f000e19007988 */ /* 0x0003e80008000404 */
[----:B------:R1:W-:Y:S04]  /*16cd0*/  STS.U16 [R25+UR4+0x3f80], R15 ;  /* 0x003f800f19007988 */ /* 0x0003e80008000404 */
[----:B------:R1:W-:Y:S04]  /*16ce0*/  STS.U16 [R25+UR4+0x5c00], R16 ;  /* 0x005c001019007988 */ /* 0x0003e80008000404 */
[----:B------:R1:W-:Y:S04]  /*16cf0*/  STS.U16 [R25+UR4+0x5c80], R5 ;  /* 0x005c800519007988 */ /* 0x0003e80008000404 */
[----:B0-----:R-:W4:Y:S04]  /*16d00*/  LDL.LU R12, [R1+0x2560] ;  /* 0x00256000010c7983 */ /* 0x001f280000300800 */
[----:B-1----:R-:W2:Y:S04]  /*16d10*/  LDL.LU R13, [R1+0x255c] ;  /* 0x00255c00010d7983 */ /* 0x002ea80000300800 */
[----:B------:R-:W3:Y:S04]  /*16d20*/  LDL.LU R14, [R1+0x2558] ;  /* 0x00255800010e7983 */ /* 0x000ee80000300800 */
[----:B------:R-:W4:Y:S04]  /*16d30*/  LDL.LU R15, [R1+0x2554] ;  /* 0x00255400010f7983 */ /* 0x000f280000300800 */
[----:B------:R-:W2:Y:S04]  /*16d40*/  LDL.LU R16, [R1+0x2550] ;  /* 0x0025500001107983 */ /* 0x000ea80000300800 */
        /* <DEDUP_REMOVED lines=8> */
[----:B-1----:R-:W3:Y:S04]  /*16dd0*/  LDL.LU R18, [R1+0x2548] ;  /* 0x0025480001127983 */ /* 0x002ee80000300800 */
[----:B------:R-:W3:Y:S04]  /*16de0*/  LDL.LU R19, [R1+0x2544] ;  /* 0x0025440001137983 */ /* 0x000ee80000300800 */
[----:B------:R-:W3:Y:S04]  /*16df0*/  LDL.LU R20, [R1+0x2540] ;  /* 0x0025400001147983 */ /* 0x000ee80000300800 */
        /* <DEDUP_REMOVED lines=8> */
[----:B0-----:R-:W3:Y:S04]  /*16e80*/  LDL.LU R23, [R1+0x2534] ;  /* 0x0025340001177983 */ /* 0x001ee80000300800 */
[----:B-1----:R-:W3:Y:S04]  /*16e90*/  LDL.LU R29, [R1+0x2530] ;  /* 0x00253000011d7983 */ /* 0x002ee80000300800 */
[----:B------:R-:W4:Y:S04]  /*16ea0*/  LDL.LU R26, [R1+0x252c] ;  /* 0x00252c00011a7983 */ /* 0x000f280000300800 */
[----:B------:R-:W3:Y:S04]  /*16eb0*/  LDL.LU R24, [R1+0x2528] ;  /* 0x0025280001187983 */ /* 0x000ee80000300800 */
[----:B------:R-:W3:Y:S04]  /*16ec0*/  LDL.LU R27, [R1+0x2524] ;  /* 0x00252400011b7983 */ /* 0x000ee80000300800 */
[----:B------:R-:W3:Y:S04]  /*16ed0*/  LDL.LU R0, [R1+0x2520] ;  /* 0x0025200001007983 */ /* 0x000ee80000300800 */
[----:B------:R0:W-:Y:S04]  /*16ee0*/  STS.U16 [R25+UR4+0x7f00], R28 ;  /* 0x007f001c19007988 */ /* 0x0001e80008000404 */
[----:B0-----:R-:W3:Y:S04]  /*16ef0*/  LDL.LU R28, [R1+0x251c] ;  /* 0x00251c00011c7983 */ /* 0x001ee80000300800 */
[----:B------:R0:W-:Y:S02]  /*16f00*/  STS.U16 [R25+UR4+0x7f80], R2 ;  /* 0x007f800219007988 */ /* 0x0001e40008000404 */
[----:B0-----:R-:W0:Y:S02]  /*16f10*/  S2R R2, SR_TID.X ;  /* 0x0000000000027919 */ /* 0x001e240000002100 */
[----:B------:R-:W3:Y:S01]  /*16f20*/  LDL.LU R25, [R1+0x2518] ;  /* 0x0025180001197983 */ /* 0x000ee20000300800 */
[----:B0-----:R-:W-:-:S05]  /*16f30*/  LOP3.LUT R2, R2, 0x3f, RZ, 0xc0, !PT ;  /* 0x0000003f02027812 */ /* 0x001fca00078ec0ff */
[----:B------:R-:W-:-:S05]  /*16f40*/  IMAD.SHL.U32 R2, R2, 0x2, RZ ;  /* 0x0000000202027824 */ /* 0x000fca00078e00ff */
[----:B------:R0:W-:Y:S04]  /*16f50*/  STS.U16 [R2+UR4+0x8000], R3 ;  /* 0x0080000302007988 */ /* 0x0001e80008000404 */
[----:B0-----:R-:W3:Y:S04]  /*16f60*/  LDL.LU R3, [R1+0x2514] ;  /* 0x0025140001037983 */ /* 0x001ee80000300800 */
[----:B--2---:R-:W-:Y:S04]  /*16f70*/  STS.U16 [R2+UR4+0x8800], R21 ;  /* 0x0088001502007988 */ /* 0x004fe80008000404 */
[----:B----4-:R-:W-:Y:S04]  /*16f80*/  STS.U16 [R2+UR4+0x8600], R26 ;  /* 0x0086001a02007988 */ /* 0x010fe80008000404 */
[----:B---3--:R0:W-:Y:S04]  /*16f90*/  STS.U16 [R2+UR4+0x8400], R28 ;  /* 0x0084001c02007988 */ /* 0x0081e80008000404 */
[----:B0-----:R-:W2:Y:S04]  /*16fa0*/  LDL.LU R28, [R1+0x2510] ;  /* 0x00251000011c7983 */ /* 0x001ea80000300800 */
[----:B------:R-:W3:Y:S04]  /*16fb0*/  LDL.LU R26, [R1+0x250c] ;  /* 0x00250c00011a7983 */ /* 0x000ee80000300800 */
[----:B------:R-:W4:Y:S04]  /*16fc0*/  LDL.LU R21, [R1+0x2c] ;  /* 0x00002c0001157983 */ /* 0x000f280000300800 */
[----:B------:R0:W-:Y:S04]  /*16fd0*/  STS.U16 [R2+UR4+0x8200], R4 ;  /* 0x0082000402007988 */ /* 0x0001e80008000404 */
[----:B------:R-:W-:Y:S04]  /*16fe0*/  STS.U16 [R2+UR4+0x8a00], R17 ;  /* 0x008a001102007988 */ /* 0x000fe80008000404 */
[----:B------:R-:W-:Y:S04]  /*16ff0*/  STS.U16 [R2+UR4+0x8c00], R16 ;  /* 0x008c001002007988 */ /* 0x000fe80008000404 */
[----:B------:R-:W-:Y:S01]  /*17000*/  STS.U16 [R2+UR4+0x8e00], R15 ;  /* 0x008e000f02007988 */ /* 0x000fe20008000404 */
[----:B0-----:R-:W-:-:S05]  /*17010*/  LOP3.LUT R4, R2, 0x10, RZ, 0x3c, !PT ;  /* 0x0000001002047812 */ /* 0x001fca00078e3cff */
[----:B----4-:R-:W-:Y:S04]  /*17020*/  STS.U16 [R4+UR4+0x8080], R21 ;  /* 0x0080801504007988 */ /* 0x010fe80008000404 */
[----:B------:R0:W-:Y:S04]  /*17030*/  STS.U16 [R4+UR4+0x8280], R3 ;  /* 0x0082800304007988 */ /* 0x0001e80008000404 */
[----:B------:R1:W-:Y:S04]  /*17040*/  STS.U16 [R4+UR4+0x8480], R0 ;  /* 0x0084800004007988 */ /* 0x0003e80008000404 */
[----:B0-----:R-:W4:Y:S04]  /*17050*/  LDL.LU R3, [R1+0x2508] ;  /* 0x0025080001037983 */ /* 0x001f280000300800 */
[----:B-1----:R-:W4:Y:S04]  /*17060*/  LDL.LU R0, [R1+0x2504] ;  /* 0x0025040001007983 */ /* 0x002f280000300800 */
[----:B------:R-:W-:Y:S04]  /*17070*/  STS.U16 [R4+UR4+0x8680], R29 ;  /* 0x0086801d04007988 */ /* 0x000fe80008000404 */
[----:B------:R-:W-:Y:S04]  /*17080*/  STS.U16 [R4+UR4+0x8880], R20 ;  /* 0x0088801404007988 */ /* 0x000fe80008000404 */
[----:B------:R-:W-:Y:S04]  /*17090*/  STS.U16 [R4+UR4+0x8a80], R14 ;  /* 0x008a800e04007988 */ /* 0x000fe80008000404 */
[----:B------:R-:W-:Y:S04]  /*170a0*/  STS.U16 [R4+UR4+0x8c80], R13 ;  /* 0x008c800d04007988 */ /* 0x000fe80008000404 */
[----:B------:R-:W-:Y:S04]  /*170b0*/  STS.U16 [R4+UR4+0x8e80], R12 ;  /* 0x008e800c04007988 */ /* 0x000fe80008000404 */
[----:B---3--:R-:W-:Y:S04]  /*170c0*/  STS.U16 [R26+UR4+0x8100], R5 ;  /* 0x008100051a007988 */ /* 0x008fe80008000404 */
[----:B--2---:R0:W-:Y:S04]  /*170d0*/  STS.U16 [R26+UR4+0x8300], R28 ;  /* 0x0083001c1a007988 */ /* 0x0041e80008000404 */
[----:B0-----:R-:W2:Y:S04]  /*170e0*/  LDL.LU R28, [R1+0x2500] ;  /* 0x00250000011c7983 */ /* 0x001ea80000300800 */
[----:B------:R0:W-:Y:S04]  /*170f0*/  STS.U16 [R26+UR4+0x8500], R27 ;  /* 0x0085001b1a007988 */ /* 0x0001e80008000404 */
[----:B------:R-:W-:Y:S04]  /*17100*/  STS.U16 [R26+UR4+0x8700], R23 ;  /* 0x008700171a007988 */ /* 0x000fe80008000404 */
[----:B------:R-:W-:Y:S04]  /*17110*/  STS.U16 [R26+UR4+0x8900], R19 ;  /* 0x008900131a007988 */ /* 0x000fe80008000404 */
[----:B------:R-:W-:Y:S04]  /*17120*/  STS.U16 [R26+UR4+0x8b00], R11 ;  /* 0x008b000b1a007988 */ /* 0x000fe80008000404 */
[----:B------:R-:W-:Y:S04]  /*17130*/  STS.U16 [R26+UR4+0x8d00], R10 ;  /* 0x008d000a1a007988 */ /* 0x000fe80008000404 */
[----:B------:R-:W-:Y:S01]  /*17140*/  STS.U16 [R26+UR4+0x8f00], R9 ;  /* 0x008f00091a007988 */ /* 0x000fe20008000404 */
[----:B0-----:R-:W0:Y:S02]  /*17150*/  S2R R27, SR_TID.X ;  /* 0x00000000001b7919 */ /* 0x001e240000002100 */
[----:B0-----:R-:W-:Y:S01]  /*17160*/  LOP3.LUT R4, R27, 0x7, RZ, 0xc0, !PT ;  /* 0x000000071b047812 */ /* 0x001fe200078ec0ff */
[----:B----4-:R0:W-:Y:S02]  /*17170*/  STS.U16 [R0+UR4+0x8180], R3 ;  /* 0x0081800300007988 */ /* 0x0101e40008000404 */
[----:B0-----:R-:W0:Y:S02]  /*17180*/  S2R R3, SR_TID.X ;  /* 0x0000000000037919 */ /* 0x001e240000002100 */
[----:B------:R-:W-:Y:S04]  /*17190*/  STS.U16 [R0+UR4+0x8380], R25 ;  /* 0x0083801900007988 */ /* 0x000fe80008000404 */
[----:B------:R-:W-:Y:S04]  /*171a0*/  STS.U16 [R0+UR4+0x8580], R24 ;  /* 0x0085801800007988 */ /* 0x000fe80008000404 */
[----:B------:R-:W-:Y:S04]  /*171b0*/  STS.U16 [R0+UR4+0x8780], R22 ;  /* 0x0087801600007988 */ /* 0x000fe80008000404 */
[----:B------:R-:W-:Y:S04]  /*171c0*/  STS.U16 [R0+UR4+0x8980], R18 ;  /* 0x0089801200007988 */ /* 0x000fe80008000404 */
[----:B------:R-:W-:Y:S04]  /*171d0*/  STS.U16 [R0+UR4+0x8b80], R8 ;  /* 0x008b800800007988 */ /* 0x000fe80008000404 */
[----:B------:R-:W-:Y:S04]  /*171e0*/  STS.U16 [R0+UR4+0x8d80], R7 ;  /* 0x008d800700007988 */ /* 0x000fe80008000404 */
[----:B------:R-:W-:Y:S01]  /*171f0*/  STS.U16 [R0+UR4+0x8f80], R6 ;  /* 0x008f800600007988 */ /* 0x000fe20008000404 */
[----:B------:R-:W-:Y:S01]  /*17200*/  BAR.SYNC.DEFER_BLOCKING 0x0 ;  /* 0x0000000000007b1d */ /* 0x000fe20000010000 */
[----:B0-----:R-:W-:-:S05]  /*17210*/  IMAD.SHL.U32 R3, R3, 0x8, RZ ;  /* 0x0000000803037824 */ /* 0x001fca00078e00ff */
[----:B--2---:R-:W-:Y:S01]  /*17220*/  LDSM.16.MT88.4 R12, [R28+UR4] ;  /* 0x000000041c0c783b */ /* 0x004fe20008004200 */
[----:B------:R-:W-:Y:S01]  /*17230*/  LOP3.LUT R26, R3, 0x30, RZ, 0xc0, !PT ;  /* 0x00000030031a7812 */ /* 0x000fe200078ec0ff */
[----:B------:R-:W-:-:S04]  /*17240*/  IMAD.SHL.U32 R3, R27, 0x2, RZ ;  /* 0x000000021b037824 */ /* 0x000fc800078e00ff */
[----:B------:R-:W-:-:S05]  /*17250*/  IMAD R4, R4, 0x40, R26 ;  /* 0x0000004004047824 */ /* 0x000fca00078e021a */
[----:B------:R-:W-:-:S05]  /*17260*/  LOP3.LUT R4, R4, 0x30, R3, 0x78, !PT ;  /* 0x0000003004047812 */ /* 0x000fca00078e7803 */
[----:B------:R-:W0:Y:S04]  /*17270*/  LDSM.16.M88.4 R8, [R4+UR4+0x8000] ;  /* 0x008000040408783b */ /* 0x000e280008000200 */
[----:B------:R-:W1:Y:S04]  /*17280*/  LDSM.16.M88.4 R20, [R4+UR4+0x8200] ;  /* 0x008200040414783b */ /* 0x000e680008000200 */
[----:B------:R-:W2:Y:S04]  /*17290*/  LDSM.16.M88.4 R16, [R4+UR4+0x8400] ;  /* 0x008400040410783b */ /* 0x000ea80008000200 */
[----:B------:R-:W-:Y:S04]  /*172a0*/  LDSM.16.M88.4 R24, [R4+UR4+0x8c00] ;  /* 0x008c00040418783b */ /* 0x000fe80008000200 */
[----:B0-----:R0:W-:Y:S04]  /*172b0*/  STL.64 [R1+0x70], R8 ;  /* 0x0000700801007387 */ /* 0x0011e80000100a00 */
[----:B------:R3:W-:Y:S04]  /*172c0*/  STL.64 [R1+0x78], R10 ;  /* 0x0000780a01007387 */ /* 0x0007e80000100a00 */
[----:B-1----:R-:W-:Y:S04]  /*172d0*/  STL.64 [R1+0x60], R20 ;  /* 0x0000601401007387 */ /* 0x002fe80000100a00 */
[----:B------:R-:W-:Y:S04]  /*172e0*/  STL.64 [R1+0x68], R22 ;  /* 0x0000681601007387 */ /* 0x000fe80000100a00 */
[----:B--2---:R-:W-:Y:S04]  /*172f0*/  STL.64 [R1+0x50], R16 ;  /* 0x0000501001007387 */ /* 0x004fe80000100a00 */
[----:B------:R-:W-:Y:S04]  /*17300*/  STL.64 [R1+0x58], R18 ;  /* 0x0000581201007387 */ /* 0x000fe80000100a00 */
[----:B------:R-:W-:Y:S01]  /*17310*/  LDSM.16.MT88.4 R20, [R28+UR4+0x80] ;  /* 0x000080041c14783b */ /* 0x000fe20008004200 */
[----:B0-----:R-:W-:-:S02]  /*17320*/  IMAD.MOV.U32 R9, RZ, RZ, R17 ;  /* 0x000000ffff097224 */ /* 0x001fc400078e0011 */
[----:B---3--:R-:W-:Y:S02]  /*17330*/  IMAD.MOV.U32 R10, RZ, RZ, R16 ;  /* 0x000000ffff0a7224 */ /* 0x008fe400078e0010 */
[----:B------:R-:W0:Y:S04]  /*17340*/  LDSM.16.M88.4 R16, [R4+UR4+0x8600] ;  /* 0x008600040410783b */ /* 0x000e280008000200 */
[----:B0-----:R-:W-:Y:S01]  /*17350*/  STL.64 [R1+0x40], R16 ;  /* 0x0000401001007387 */ /* 0x001fe20000100a00 */
[----:B------:R-:W-:-:S03]  /*17360*/  IMAD.MOV.U32 R2, RZ, RZ, R16 ;  /* 0x000000ffff027224 */ /* 0x000fc600078e0010 */
[----:B------:R-:W-:Y:S01]  /*17370*/  STL.64 [R1+0x48], R18 ;  /* 0x0000481201007387 */ /* 0x000fe20000100a00 */
[----:B------:R-:W-:-:S03]  /*17380*/  IMAD.MOV.U32 R0, RZ, RZ, R17 ;  /* 0x000000ffff007224 */ /* 0x000fc600078e0011 */
[----:B------:R-:W0:Y:S04]  /*17390*/  LDSM.16.M88.4 R16, [R4+UR4+0x8800] ;  /* 0x008800040410783b */ /* 0x000e280008000200 */
[----:B0-----:R-:W-:Y:S01]  /*173a0*/  STL.64 [R1+0x30], R16 ;  /* 0x0000301001007387 */ /* 0x001fe20000100a00 */
[----:B------:R-:W-:Y:S02]  /*173b0*/  IMAD.MOV.U32 R8, RZ, RZ, R16 ;  /* 0x000000ffff087224 */ /* 0x000fe400078e0010 */
[----:B------:R-:W-:Y:S01]  /*173c0*/  IMAD.MOV.U32 R3, RZ, RZ, R17 ;  /* 0x000000ffff037224 */ /* 0x000fe200078e0011 */
[----:B------:R-:W-:Y:S01]  /*173d0*/  STL.64 [R1+0x38], R18 ;  /* 0x0000381201007387 */ /* 0x000fe20000100a00 */
[----:B------:R-:W-:-:S03]  /*173e0*/  IMAD.MOV.U32 R29, RZ, RZ, R19 ;  /* 0x000000ffff1d7224 */ /* 0x000fc600078e0013 */
[----:B------:R-:W0:Y:S04]  /*173f0*/  LDSM.16.M88.4 R16, [R4+UR4+0x8a00] ;  /* 0x008a00040410783b */ /* 0x000e280008000200 */
[----:B------:R-:W1:Y:S04]  /*17400*/  LDSM.16.M88.4 R4, [R4+UR4+0x8e00] ;  /* 0x008e00040404783b */ /* 0x000e680008000200 */
[----:B------:R-:W-:Y:S04]  /*17410*/  STL [R1+0x1db8], R29 ;  /* 0x001db81d01007387 */ /* 0x000fe80000100800 */
[----:B0-----:R-:W-:Y:S04]  /*17420*/  STL.64 [R1+0x20], R16 ;  /* 0x0000201001007387 */ /* 0x001fe80000100a00 */
[----:B------:R-:W-:Y:S04]  /*17430*/  STL.64 [R1+0x28], R18 ;  /* 0x0000281201007387 */ /* 0x000fe80000100a00 */
[----:B-1----:R-:W-:Y:S04]  /*17440*/  STL [R1+0x1dc0], R6 ;  /* 0x001dc00601007387 */ /* 0x002fe80000100800 */
[----:B------:R-:W-:Y:S04]  /*17450*/  STL [R1+0x1dbc], R7 ;  /* 0x001dbc0701007387 */ /* 0x000fe80000100800 */
[----:B------:R0:W-:Y:S04]  /*17460*/  STL.64 [R1+0x24a8], R4 ;  /* 0x0024a80401007387 */ /* 0x0001e80000100a00 */
[----:B------:R-:W1:Y:S01]  /*17470*/  LDSM.16.MT88.4 R16, [R28+UR4+0x100] ;  /* 0x000100041c10783b */ /* 0x000e620008004200 */
[----:B0-----:R-:W-:-:S02]  /*17480*/  IMAD.MOV.U32 R4, RZ, RZ, R10 ;  /* 0x000000ffff047224 */ /* 0x001fc400078e000a */
[----:B------:R-:W-:-:S05]  /*17490*/  IMAD.MOV.U32 R5, RZ, RZ, R9 ;  /* 0x000000ffff057224 */ /* 0x000fca00078e0009 */
[----:B------:R0:W-:Y:S04]  /*174a0*/  STL.64 [R1+0x24e8], R4 ;  /* 0x0024e80401007387 */ /* 0x0001e80000100a00 */
[----:B0-----:R-:W2:Y:S04]  /*174b0*/  LDL.64 R4, [R1+0x60] ;  /* 0x0000600001047983 */ /* 0x001ea80000100a00 */
[----:B------:R-:W-:Y:S04]  /*174c0*/  STL.64 [R1+0x10], R24 ;  /* 0x0000101801007387 */ /* 0x000fe80000100a00 */
[----:B------:R-:W-:Y:S04]  /*174d0*/  STL.64 [R1+0x18], R26 ;  /* 0x0000181a01007387 */ /* 0x000fe80000100a00 */
[----:B------:R0:W-:Y:S04]  /*174e0*/  STL.64 [R1+0x24b0], R24 ;  /* 0x0024b01801007387 */ /* 0x0001e80000100a00 */
[----:B0-----:R-:W3:Y:S04]  /*174f0*/  LDL.64 R24, [R1+0x70] ;  /* 0x0000700001187983 */ /* 0x001ee80000100a00 */
[----:B------:R-:W-:Y:S04]  /*17500*/  STL.64 [R1+0x24c0], R22 ;  /* 0x0024c01601007387 */ /* 0x000fe80000100a00 */
[----:B------:R0:W-:Y:S04]  /*17510*/  STL.64 [R1+0x24b8], R20 ;  /* 0x0024b81401007387 */ /* 0x0001e80000100a00 */
[----:B0-----:R-:W4:Y:S04]  /*17520*/  LDL.LU.64 R20, [R1+0x20] ;  /* 0x0000200001147983 */ /* 0x001f280000300a00 */
[----:B----4-:R0:W-:Y:S02]  /*17530*/  STL.64 [R1+0x24c8], R20 ;  /* 0x0024c81401007387 */ /* 0x0101e40000100a00 */
[----:B0-----:R-:W-:-:S02]  /*17540*/  IMAD.MOV.U32 R20, RZ, RZ, R8 ;  /* 0x000000ffff147224 */ /* 0x001fc400078e0008 */
[----:B------:R-:W-:Y:S01]  /*17550*/  IMAD.MOV.U32 R21, RZ, RZ, R3 ;  /* 0x000000ffff157224 */ /* 0x000fe200078e0003 */
[----:B------:R-:W0:Y:S04]  /*17560*/  LDSM.16.MT88.4 R8, [R28+UR4+0x180] ;  /* 0x000180041c08783b */ /* 0x000e280008004200 */
[----:B------:R4:W-:Y:S04]  /*17570*/  STL.64 [R1+0x24e0], R20 ;  /* 0x0024e01401007387 */ /* 0x0009e80000100a00 */
[----:B----4-:R-:W4:Y:S04]  /*17580*/  LDL.LU.64 R20, [R1+0x740] ;  /* 0x0007400001147983 */ /* 0x010f280000300a00 */
[----:B------:R-:W4:Y:S04]  /*17590*/  LDL.LU.64 R22, [R1+0x748] ;  /* 0x0007480001167983 */ /* 0x000f280000300a00 */
[----:B-1----:R-:W-:Y:S04]  /*175a0*/  STL.64 [R1+0x2430], R18 ;  /* 0x0024301201007387 */ /* 0x002fe80000100a00 */
[----:B------:R1:W-:Y:S04]  /*175b0*/  STL.64 [R1+0x2428], R16 ;  /* 0x0024281001007387 */ /* 0x0003e80000100a00 */
[----:B-1----:R-:W2:Y:S04]  /*175c0*/  LDL.LU.64 R16, [R1+0x720] ;  /* 0x0007200001107983 */ /* 0x002ea80000300a00 */
[----:B------:R-:W2:Y:S01]  /*175d0*/  LDL.LU.64 R18, [R1+0x728] ;  /* 0x0007280001127983 */ /* 0x000ea20000300a00 */
[----:B---3--:R-:W-:Y:S01]  /*175e0*/  IMAD.MOV.U32 R3, RZ, RZ, R25 ;  /* 0x000000ffff037224 */ /* 0x008fe200078e0019 */
[----:B----4-:R-:W-:Y:S02]  /*175f0*/  HMMA.16816.F32 R20, R12, R24, R20 ;  /* 0x000000180c14723c */ /* 0x010fe40000001814 */
[----:B--2---:R-:W-:Y:S04]  /*17600*/  STL.64 [R1+0x24f8], R18 ;  /* 0x0024f81201007387 */ /* 0x004fe80000100a00 */
[----:B------:R1:W-:Y:S04]  /*17610*/  STL.64 [R1+0x24f0], R16 ;  /* 0x0024f01001007387 */ /* 0x0003e80000100a00 */
[----:B-1----:R-:W2:Y:S04]  /*17620*/  LDL.LU.64 R16, [R1+0x730] ;  /* 0x0007300001107983 */ /* 0x002ea80000300a00 */
[----:B------:R-:W2:Y:S04]  /*17630*/  LDL.LU.64 R18, [R1+0x738] ;  /* 0x0007380001127983 */ /* 0x000ea80000300a00 */
[----:B0-----:R0:W-:Y:S04]  /*17640*/  STL.64 [R1+0x23c8], R10 ;  /* 0x0023c80a01007387 */ /* 0x0011e80000100a00 */
[----:B------:R-:W-:Y:S04]  /*17650*/  STL.64 [R1+0x23c0], R8 ;  /* 0x0023c00801007387 */ /* 0x000fe80000100a00 */
[----:B------:R1:W-:Y:S04]  /*17660*/  STL.64 [R1+0x740], R20 ;  /* 0x0007401401007387 */ /* 0x0003e80000100a00 */
[----:B------:R3:W-:Y:S01]  /*17670*/  STL.64 [R1+0x748], R22 ;  /* 0x0007481601007387 */ /* 0x0007e20000100a00 */
[----:B0-----:R-:W-:-:S03]  /*17680*/  IMAD.MOV.U32 R10, RZ, RZ, R24 ;  /* 0x000000ffff0a7224 */ /* 0x001fc600078e0018 */
[----:B-1----:R-:W4:Y:S04]  /*17690*/  LDL.LU.64 R20, [R1+0x710] ;  /* 0x0007100001147983 */ /* 0x002f280000300a00 */
[----:B---3--:R-:W4:Y:S04]  /*176a0*/  LDL.LU.64 R22, [R1+0x718] ;  /* 0x0007180001167983 */ /* 0x008f280000300a00 */
[----:B------:R-:W3:Y:S04]  /*176b0*/  LDL.LU.64 R24, [R1+0x6f0] ;  /* 0x0006f00001187983 */ /* 0x000ee80000300a00 */
[----:B------:R-:W4:Y:S01]  /*176c0*/  LDL.LU.64 R26, [R1+0x6f8] ;  /* 0x0006f800011a7983 */ /* 0x000f220000300a00 */
[----:B------:R-:W-:-:S02]  /*176d0*/  IMAD.MOV.U32 R8, RZ, RZ, R2 ;  /* 0x000000ffff087224 */ /* 0x000fc400078e0002 */
[----:B------:R-:W-:Y:S02]  /*176e0*/  IMAD.MOV.U32 R9, RZ, RZ, R0 ;  /* 0x000000ffff097224 */ /* 0x000fe400078e0000 */
[----:B------:R-:W-:Y:S02]  /*176f0*/  IMAD.MOV.U32 R2, RZ, RZ, R4 ;  /* 0x000000ffff027224 */ /* 0x000fe400078e0004 */
[----:B------:R-:W-:Y:S01]  /*17700*/  IMAD.MOV.U32 R0, RZ, RZ, R5 ;  /* 0x000000ffff007224 */ /* 0x000fe200078e0005 */
[C---:B--2---:R-:W-:Y:S01]  /*17710*/  HMMA.16816.F32 R16, R12.reuse, R4, R16 ;  /* 0x000000040c10723c */ /* 0x044fe20000001810 */
[----:B----4-:R-:W-:Y:S04]  /*17720*/  STL.64 [R1+0x24d8], R26 ;  /* 0x0024d81a01007387 */ /* 0x010fe80000100a00 */
[----:B---3--:R0:W-:Y:S04]  /*17730*/  STL.64 [R1+0x24d0], R24 ;  /* 0x0024d01801007387 */ /* 0x0081e80000100a00 */
[----:B0-----:R-:W2:Y:S04]  /*17740*/  LDL.LU.64 R24, [R1+0x700] ;  /* 0x0007000001187983 */ /* 0x001ea80000300a00 */
[----:B------:R-:W2:Y:S10]  /*17750*/  LDL.LU.64 R26, [R1+0x708] ;  /* 0x00070800011a7983 */ /* 0x000eb40000300a00 */
[----:B------:R-:W-:Y:S04]  /*17760*/  STL.64 [R1+0x730], R16 ;  /* 0x0007301001007387 */ /* 0x000fe80000100a00 */
[----:B------:R0:W-:Y:S04]  /*17770*/  STL.64 [R1+0x738], R18 ;  /* 0x0007381201007387 */ /* 0x0001e80000100a00 */
[----:B0-----:R-:W3:Y:S04]  /*17780*/  LDL.LU.64 R18, [R1+0x24f8] ;  /* 0x0024f80001127983 */ /* 0x001ee80000300a00 */
[----:B------:R-:W3:Y:S04]  /*17790*/  LDL.LU.64 R16, [R1+0x24f0] ;  /* 0x0024f00001107983 */ /* 0x000ee80000300a00 */
[----:B------:R-:W3:Y:S01]  /*177a0*/  LDL.LU.64 R4, [R1+0x24e8] ;  /* 0x0024e80001047983 */ /* 0x000ee20000300a00 */
[C---:B------:R-:W-:Y:S06]  /*177b0*/  HMMA.16816.F32 R20, R12.reuse, R8, R20 ;  /* 0x000000080c14723c */ /* 0x040fec0000001814 */
[----:B---3--:R-:W-:Y:S01]  /*177c0*/  HMMA.16816.F32 R16, R12, R4, R16 ;  /* 0x000000040c10723c */ /* 0x008fe20000001810 */
[----:B------:R-:W3:Y:S04]  /*177d0*/  LDL.LU.64 R4, [R1+0x6e0] ;  /* 0x0006e00001047983 */ /* 0x000ee80000300a00 */
[----:B------:R-:W3:-:S15]  /*177e0*/  LDL.LU.64 R6, [R1+0x6e8] ;  /* 0x0006e80001067983 */ /* 0x000ede0000300a00 */
[----:B------:R-:W-:-:S03]  /*177f0*/  NOP ;  /* 0x0000000000007918 */ /* 0x000fc60000000000 */
[----:B------:R0:W-:Y:S04]  /*17800*/  STL.64 [R1+0x720], R16 ;  /* 0x0007201001007387 */ /* 0x0001e80000100a00 */
[----:B------:R1:W-:Y:S04]  /*17810*/  STL.64 [R1+0x728], R18 ;  /* 0x0007281201007387 */ /* 0x0003e80000100a00 */
[----:B0-----:R-:W4:Y:S04]  /*17820*/  LDL.LU.64 R16, [R1+0x470] ;  /* 0x0004700001107983 */ /* 0x001f280000300a00 */
[----:B-1----:R-:W4:Y:S04]  /*17830*/  LDL.LU.64 R18, [R1+0x478] ;  /* 0x0004780001127983 */ /* 0x002f280000300a00 */
[----:B------:R0:W-:Y:S04]  /*17840*/  STL.64 [R1+0x710], R20 ;  /* 0x0007101401007387 */ /* 0x0001e80000100a00 */
[----:B------:R-:W-:Y:S04]  /*17850*/  STL.64 [R1+0x718], R22 ;  /* 0x0007181601007387 */ /* 0x000fe80000100a00 */
[----:B0-----:R-:W2:Y:S04]  /*17860*/  LDL.LU.64 R20, [R1+0x24e0] ;  /* 0x0024e00001147983 */ /* 0x001ea80000300a00 */
[----:B------:R0:W-:Y:S04]  /*17870*/  STL.64 [R1+0x2458], R8 ;  /* 0x0024580801007387 */ /* 0x0001e80000100a00 */
[----:B0-----:R-:W3:Y:S01]  /*17880*/  LDL.64 R8, [R1+0x50] ;  /* 0x0000500001087983 */ /* 0x001ee20000100a00 */
[----:B--2---:R-:W-:Y:S03]  /*17890*/  HMMA.16816.F32 R20, R12, R20, R24 ;  /* 0x000000140c14723c */ /* 0x004fe60000001818 */
[----:B---3--:R-:W-:Y:S04]  /*178a0*/  STL.64 [R1+0x2470], R8 ;  /* 0x0024700801007387 */ /* 0x008fe80000100a00 */
[----:B------:R-:W2:Y:S04]  /*178b0*/  LDL.LU.64 R26, [R1+0x24d8] ;  /* 0x0024d800011a7983 */ /* 0x000ea80000300a00 */
[----:B------:R-:W2:-:S12]  /*178c0*/  LDL.LU.64 R24, [R1+0x24d0] ;  /* 0x0024d00001187983 */ /* 0x000e980000300a00 */
[----:B------:R0:W-:Y:S04]  /*178d0*/  STL.64 [R1+0x700], R20 ;  /* 0x0007001401007387 */ /* 0x0001e80000100a00 */
[----:B------:R1:W-:Y:S04]  /*178e0*/  STL.64 [R1+0x708], R22 ;  /* 0x0007081601007387 */ /* 0x0003e80000100a00 */
[----:B0-----:R-:W2:Y:S01]  /*178f0*/  LDL.LU.64 R20, [R1+0x24c8] ;  /* 0x0024c80001147983 */ /* 0x001ea20000300a00 */
[----:B------:R-:W-:Y:S02]  /*17900*/  IMAD.MOV.U32 R8, RZ, RZ, R2 ;  /* 0x000000ffff087224 */ /* 0x000fe400078e0002 */
[----:B------:R-:W-:-:S05]  /*17910*/  IMAD.MOV.U32 R9, RZ, RZ, R0 ;  /* 0x000000ffff097224 */ /* 0x000fca00078e0000 */
[----:B------:R-:W-:Y:S04]  /*17920*/  STL.64 [R1+0x2488], R8 ;  /* 0x0024880801007387 */ /* 0x000fe80000100a00 */
[----:B-1----:R-:W3:Y:S01]  /*17930*/  LDL.LU.64 R22, [R1+0x24c0] ;  /* 0x0024c00001167983 */ /* 0x002ee20000300a00 */
[----:B--2---:R-:W-:Y:S06]  /*17940*/  HMMA.16816.F32 R24, R12, R20, R24 ;  /* 0x000000140c18723c */ /* 0x004fec0000001818 */
[----:B------:R-:W-:-:S02]  /*17950*/  IMAD.MOV.U32 R2, RZ, RZ, R20 ;  /* 0x000000ffff027224 */ /* 0x000fc400078e0014 */
[----:B------:R-:W-:Y:S02]  /*17960*/  IMAD.MOV.U32 R0, RZ, RZ, R21 ;  /* 0x000000ffff007224 */ /* 0x000fe400078e0015 */
[----:B------:R-:W3:-:S13]  /*17970*/  LDL.LU.64 R20, [R1+0x24b8] ;  /* 0x0024b80001147983 */ /* 0x000eda0000300a00 */
[----:B------:R0:W-:Y:S04]  /*17980*/  STL.64 [R1+0x6f0], R24 ;  /* 0x0006f01801007387 */ /* 0x0001e80000100a00 */
[----:B------:R1:W-:Y:S04]  /*17990*/  STL [R1+0x6fc], R27 ;  /* 0x0006fc1b01007387 */ /* 0x0003e80000100800 */
[----:B0-----:R-:W1:Y:S01]  /*179a0*/  LDL.LU.64 R24, [R1+0x24b0] ;  /* 0x0024b00001187983 */ /* 0x001e620000300a00 */
[----:B------:R-:W-:-:S05]  /*179b0*/  IMAD.MOV.U32 R29, RZ, RZ, R26 ;  /* 0x000000ffff1d7224 */ /* 0x000fca00078e001a */
[----:B------:R-:W-:Y:S01]  /*179c0*/  STL [R1+0x2010], R29 ;  /* 0x0020101d01007387 */ /* 0x000fe20000100800 */
[----:B-1----:R-:W-:Y:S03]  /*179d0*/  HMMA.16816.F32 R24, R12, R24, R4 ;  /* 0x000000180c18723c */ /* 0x002fe60000001804 */
[----:B------:R-:W4:-:S15]  /*179e0*/  LDL.LU.64 R4, [R1+0x24a8] ;  /* 0x0024a80001047983 */ /* 0x000f1e0000300a00 */
[----:B------:R-:W-:-:S05]  /*179f0*/  NOP ;  /* 0x0000000000007918 */ /* 0x000fca0000000000 */
[----:B------:R0:W-:Y:S04]  /*17a00*/  STL.64 [R1+0x6e0], R24 ;  /* 0x0006e01801007387 */ /* 0x0001e80000100a00 */
[----:B------:R-:W-:Y:S04]  /*17a10*/  STL.64 [R1+0x6e8], R26 ;  /* 0x0006e81a01007387 */ /* 0x000fe80000100a00 */
[----:B0-----:R-:W2:Y:S01]  /*17a20*/  LDL.LU.64 R24, [R1+0x24a0] ;  /* 0x0024a00001187983 */ /* 0x001ea20000300a00 */
[----:B----4-:R-:W-:Y:S03]  /*17a30*/  HMMA.16816.F32 R16, R12, R4, R16 ;  /* 0x000000040c10723c */ /* 0x010fe60000001810 */
[----:B------:R-:W4:Y:S04]  /*17a40*/  LDL.LU.64 R12, [R1+0x3c0] ;  /* 0x0003c000010c7983 */ /* 0x000f280000300a00 */
[----:B------:R-:W3:Y:S04]  /*17a50*/  LDL.LU.64 R14, [R1+0x3c8] ;  /* 0x0003c800010e7983 */ /* 0x000ee80000300a00 */
[----:B---3--:R-:W-:Y:S04]  /*17a60*/  STL.64 [R1+0x2468], R14 ;  /* 0x0024680e01007387 */ /* 0x008fe80000100a00 */
[----:B----4-:R0:W-:Y:S04]  /*17a70*/  STL.64 [R1+0x2460], R12 ;  /* 0x0024600c01007387 */ /* 0x0101e80000100a00 */
[----:B0-----:R-:W3:Y:S04]  /*17a80*/  LDL.LU.64 R12, [R1+0x3d0] ;  /* 0x0003d000010c7983 */ /* 0x001ee80000300a00 */
[----:B------:R-:W4:Y:S04]  /*17a90*/  LDL.LU.64 R14, [R1+0x3d8] ;  /* 0x0003d800010e7983 */ /* 0x000f280000300a00 */
[----:B----4-:R-:W-:Y:S04]  /*17aa0*/  STL.64 [R1+0x2480], R14 ;  /* 0x0024800e01007387 */ /* 0x010fe80000100a00 */
[----:B---3--:R0:W-:Y:S04]  /*17ab0*/  STL.64 [R1+0x2478], R12 ;  /* 0x0024780c01007387 */ /* 0x0081e80000100a00 */
[----:B0-----:R-:W3:Y:S04]  /*17ac0*/  LDL.LU.64 R12, [R1+0x3e0] ;  /* 0x0003e000010c7983 */ /* 0x001ee80000300a00 */
[----:B------:R-:W4:Y:S01]  /*17ad0*/  LDL.LU.64 R14, [R1+0x3e8] ;  /* 0x0003e800010e7983 */ /* 0x000f220000300a00 */
[----:B------:R-:W-:-:S02]  /*17ae0*/  IMAD.MOV.U32 R26, RZ, RZ, R16 ;  /* 0x000000ffff1a7224 */ /* 0x000fc400078e0010 */
[----:B------:R-:W-:Y:S02]  /*17af0*/  IMAD.MOV.U32 R27, RZ, RZ, R17 ;  /* 0x000000ffff1b7224 */ /* 0x000fe400078e0011 */
[----:B------:R-:W-:Y:S02]  /*17b00*/  IMAD.MOV.U32 R6, RZ, RZ, R18 ;  /* 0x000000ffff067224 */ /* 0x000fe400078e0012 */
[----:B------:R-:W-:Y:S01]  /*17b10*/  IMAD.MOV.U32 R7, RZ, RZ, R19 ;  /* 0x000000ffff077224 */ /* 0x000fe200078e0013 */
[----:B----4-:R-:W-:Y:S04]  /*17b20*/  STL.64 [R1+0x2498], R14 ;  /* 0x0024980e01007387 */ /* 0x010fe80000100a00 */
[----:B---3--:R0:W-:Y:S04]  /*17b30*/  STL.64 [R1+0x2490], R12 ;  /* 0x0024900c01007387 */ /* 0x0081e80000100a00 */
[----:B0-----:R-:W3:Y:S04]  /*17b40*/  LDL.LU.64 R12, [R1+0x3f0] ;  /* 0x0003f000010c7983 */ /* 0x001ee80000300a00 */
[----:B------:R-:W3:Y:S04]  /*17b50*/  LDL.LU.64 R14, [R1+0x3f8] ;  /* 0x0003f800010e7983 */ /* 0x000ee80000300a00 */
[----:B------:R-:W4:Y:S04]  /*17b60*/  LDL.LU.64 R16, [R1+0x6c0] ;  /* 0x0006c00001107983 */ /* 0x000f280000300a00 */
[----:B------:R-:W2:Y:S01]  /*17b70*/  LDL.LU.64 R18, [R1+0x6c8] ;  /* 0x0006c80001127983 */ /* 0x000ea20000300a00 */
[----:B------:R-:W-:-:S02]  /*17b80*/  IMAD.MOV.U32 R8, RZ, RZ, R10 ;  /* 0x000000ffff087224 */ /* 0x000fc400078e000a */
[----:B------:R-:W-:-:S07]  /*17b90*/  IMAD.MOV.U32 R9, RZ, RZ, R3 ;  /* 0x000000ffff097224 */ /* 0x000fce00078e0003 */
[C---:B---3--:R-:W-:Y:S01]  /*17ba0*/  HMMA.16816.F32 R8, R20.reuse, R8, R12 ;  /* 0x000000081408723c */ /* 0x048fe2000000180c */
[----:B--2---:R-:W-:Y:S04]  /*17bb0*/  STL.64 [R1+0x2450], R18 ;  /* 0x0024501201007387 */ /* 0x004fe80000100a00 */
[----:B----4-:R0:W-:Y:S04]  /*17bc0*/  STL.64 [R1+0x2448], R16 ;  /* 0x0024481001007387 */ /* 0x0101e80000100a00 */
[----:B0-----:R-:W2:Y:S04]  /*17bd0*/  LDL.LU.64 R16, [R1+0x6d0] ;  /* 0x0006d00001107983 */ /* 0x001ea80000300a00 */
[----:B------:R-:W2:Y:S04]  /*17be0*/  LDL.LU.64 R18, [R1+0x6d8] ;  /* 0x0006d80001127983 */ /* 0x000ea80000300a00 */
[----:B------:R-:W-:Y:S04]  /*17bf0*/  STL [R1+0x2014], R6 ;  /* 0x0020140601007387 */ /* 0x000fe80000100800 */
[----:B------:R-:W-:Y:S04]  /*17c00*/  STL [R1+0x2440], R7 ;  /* 0x0024400701007387 */ /* 0x000fe80000100800 */
[----:B------:R0:W-:Y:S04]  /*17c10*/  STL.64 [R1+0x2438], R4 ;  /* 0x0024380401007387 */ /* 0x0001e80000100a00 */
[----:B0-----:R-:W3:Y:S04]  /*17c20*/  LDL.64 R4, [R1+0x10] ;  /* 0x0000100001047983 */ /* 0x001ee80000100a00 */
[----:B------:R-:W-:Y:S04]  /*17c30*/  STL.64 [R1+0x1dd8], R26 ;  /* 0x001dd81a01007387 */ /* 0x000fe80000100a00 */
[----:B------:R-:W-:Y:S04]  /*17c40*/  STL.64 [R1+0x1dd0], R24 ;  /* 0x001dd01801007387 */ /* 0x000fe80000100a00 */
[----:B------:R-:W4:Y:S04]  /*17c50*/  LDL.LU.64 R14, [R1+0x2498] ;  /* 0x00249800010e7983 */ /* 0x000f280000300a00 */
[----:B------:R-:W4:Y:S04]  /*17c60*/  LDL.LU.64 R12, [R1+0x2490] ;  /* 0x00249000010c7983 */ /* 0x000f280000300a00 */
[----:B------:R0:W-:Y:S04]  /*17c70*/  STL.64 [R1+0x3f0], R8 ;  /* 0x0003f00801007387 */ /* 0x0001e80000100a00 */
[----:B------:R4:W-:Y:S04]  /*17c80*/  STL.64 [R1+0x3f8], R10 ;  /* 0x0003f80a01007387 */ /* 0x0009e80000100a00 */
[----:B0-----:R-:W4:Y:S02]  /*17c90*/  LDL.LU.64 R8, [R1+0x2488] ;  /* 0x0024880001087983 */ /* 0x001f240000300a00 */
[----:B----4-:R-:W-:Y:S02]  /*17ca0*/  HMMA.16816.F32 R8, R20, R8, R12 ;  /* 0x000000081408723c */ /* 0x010fe4000000180c */
[----:B------:R-:W4:Y:S04]  /*17cb0*/  LDL.LU.64 R14, [R1+0x2480] ;  /* 0x00248000010e7983 */ /* 0x000f280000300a00 */
[----:B------:R-:W4:-:S15]  /*17cc0*/  LDL.LU.64 R12, [R1+0x2478] ;  /* 0x00247800010c7983 */ /* 0x000f1e0000300a00 */
[----:B------:R-:W-:-:S02]  /*17cd0*/  NOP ;  /* 0x0000000000007918 */ /* 0x000fc40000000000 */
[----:B------:R0:W-:Y:S04]  /*17ce0*/  STL.64 [R1+0x3e0], R8 ;  /* 0x0003e00801007387 */ /* 0x0001e80000100a00 */
[----:B------:R-:W-:Y:S04]  /*17cf0*/  STL.64 [R1+0x3e8], R10 ;  /* 0x0003e80a01007387 */ /* 0x000fe80000100a00 */
[----:B0-----:R-:W4:Y:S01]  /*17d00*/  LDL.LU.64 R8, [R1+0x2470] ;  /* 0x0024700001087983 */ /* 0x001f220000300a00 */
[----:B------:R-:W-:Y:S02]  /*17d10*/  IMAD.MOV.U32 R24, RZ, RZ, R2 ;  /* 0x000000ffff187224 */ /* 0x000fe400078e0002 */
[----:B------:R-:W-:Y:S01]  /*17d20*/  IMAD.MOV.U32 R25, RZ, RZ, R0 ;  /* 0x000000ffff197224 */ /* 0x000fe200078e0000 */
[----:B----4-:R-:W-:Y:S06]  /*17d30*/  HMMA.16816.F32 R12, R20, R8, R12 ;  /* 0x00000008140c723c */ /* 0x010fec000000180c */
[----:B------:R-:W-:-:S02]  /*17d40*/  IMAD.MOV.U32 R2, RZ, RZ, R8 ;  /* 0x000000ffff027224 */ /* 0x000fc400078e0008 */
[----:B------:R-:W-:-:S15]  /*17d50*/  IMAD.MOV.U32 R0, RZ, RZ, R9 ;  /* 0x000000ffff007224 */ /* 0x000fde00078e0009 */
[----:B------:R-:W-:Y:S04]  /*17d60*/  STL.64 [R1+0x3d0], R12 ;  /* 0x0003d00c01007387 */ /* 0x000fe80000100a00 */
[----:B------:R0:W-:Y:S04]  /*17d70*/  STL.64 [R1+0x3d8], R14 ;  /* 0x0003d80e01007387 */ /* 0x0001e80000100a00 */
[----:B0-----:R-:W4:Y:S04]  /*17d80*/  LDL.LU.64 R14, [R1+0x2468] ;  /* 0x00246800010e7983 */ /* 0x001f280000300a00 */
[----:B------:R-:W4:Y:S04]  /*17d90*/  LDL.LU.64 R12, [R1+0x2460] ;  /* 0x00246000010c7983 */ /* 0x000f280000300a00 */
[----:B------:R-:W4:Y:S02]  /*17da0*/  LDL.LU.64 R8, [R1+0x2458] ;  /* 0x0024580001087983 */ /* 0x000f240000300a00 */
[----:B----4-:R-:W-:Y:S02]  /*17db0*/  HMMA.16816.F32 R12, R20, R8, R12 ;  /* 0x00000008140c723c */ /* 0x010fe4000000180c */
[----:B------:R-:W3:Y:S04]  /*17dc0*/  LDL.LU.64 R8, [R1+0x6b0] ;  /* 0x0006b00001087983 */ /* 0x000ee80000300a00 */
[----:B------:R-:W3:-:S15]  /*17dd0*/  LDL.LU.64 R10, [R1+0x6b8] ;  /* 0x0006b800010a7983 */ /* 0x000ede0000300a00 */
[----:B------:R-:W-:-:S02]  /*17de0*/  NOP ;  /* 0x0000000000007918 */ /* 0x000fc40000000000 */
[----:B------:R-:W-:Y:S04]  /*17df0*/  STL.64 [R1+0x3c0], R12 ;  /* 0x0003c00c01007387 */ /* 0x000fe80000100a00 */
[----:B------:R-:W-:Y:S04]  /*17e00*/  STL.64 [R1+0x3c8], R14 ;  /* 0x0003c80e01007387 */ /* 0x000fe80000100a00 */
[----:B------:R-:W0:Y:S04]  /*17e10*/  LDSM.16.MT88.4 R12, [R28+UR4+0x200] ;  /* 0x000200041c0c783b */ /* 0x000e280008004200 */
[----:B0-----:R-:W-:Y:S04]  /*17e20*/  STL.64 [R1+0x2350], R14 ;  /* 0x0023500e01007387 */ /* 0x001fe80000100a00 */
[----:B------:R0:W-:Y:S04]  /*17e30*/  STL.64 [R1+0x2348], R12 ;  /* 0x0023480c01007387 */ /* 0x0001e80000100a00 */
[----:B0-----:R-:W2:Y:S02]  /*17e40*/  LDL.64 R12, [R1+0x30] ;  /* 0x00003000010c7983 */ /* 0x001ea40000100a00 */
[----:B--2---:R-:W-:-:S15]  /*17e50*/  HMMA.16816.F32 R16, R20, R12, R16 ;  /* 0x0000000c1410723c */ /* 0x004fde0000001810 */
[----:B------:R-:W-:-:S08]  /*17e60*/  NOP ;  /* 0x0000000000007918 */ /* 0x000fd00000000000 */
[----:B------:R-:W-:Y:S04]  /*17e70*/  STL.64 [R1+0x6d0], R16 ;  /* 0x0006d01001007387 */ /* 0x000fe80000100a00 */
[----:B------:R0:W-:Y:S04]  /*17e80*/  STL.64 [R1+0x6d8], R18 ;  /* 0x0006d81201007387 */ /* 0x0001e80000100a00 */
[----:B0-----:R-:W2:Y:S04]  /*17e90*/  LDL.LU.64 R18, [R1+0x2450] ;  /* 0x0024500001127983 */ /* 0x001ea80000300a00 */
[----:B------:R-:W2:Y:S04]  /*17ea0*/  LDL.LU.64 R16, [R1+0x2448] ;  /* 0x0024480001107983 */ /* 0x000ea80000300a00 */
[----:B------:R2:W-:Y:S02]  /*17eb0*/  STL.64 [R1+0x2420], R12 ;  /* 0x0024200c01007387 */ /* 0x0005e40000100a00 */
[----:B--2---:R-:W-:Y:S02]  /*17ec0*/  HMMA.16816.F32 R12, R20, R24, R16 ;  /* 0x00000018140c723c */ /* 0x004fe40000001810 */
[----:B------:R-:W2:Y:S04]  /*17ed0*/  LDL.LU.64 R16, [R1+0x3b0] ;  /* 0x0003b00001107983 */ /* 0x000ea80000300a00 */
[----:B------:R-:W2:-:S15]  /*17ee0*/  LDL.LU.64 R18, [R1+0x3b8] ;  /* 0x0003b80001127983 */ /* 0x000e9e0000300a00 */
[----:B------:R-:W-:-:S02]  /*17ef0*/  NOP ;  /* 0x0000000000007918 */ /* 0x000fc40000000000 */
[----:B------:R-:W-:Y:S04]  /*17f00*/  STL.64 [R1+0x6c0], R12 ;  /* 0x0006c00c01007387 */ /* 0x000fe80000100a00 */
[----:B------:R-:W-:Y:S04]  /*17f10*/  STL.64 [R1+0x6c8], R14 ;  /* 0x0006c80e01007387 */ /* 0x000fe80000100a00 */
[----:B------:R0:W-:Y:S04]  /*17f20*/  STL.64 [R1+0x23f8], R24 ;  /* 0x0023f81801007387 */ /* 0x0001e80000100a00 */
[----:B0-----:R-:W4:Y:S01]  /*17f30*/  LDL.64 R24, [R1+0x40] ;  /* 0x0000400001187983 */ /* 0x001f220000100a00 */
[----:B---3--:R-:W-:Y:S03]  /*17f40*/  HMMA.16816.F32 R8, R20, R4, R8 ;  /* 0x000000041408723c */ /* 0x008fe60000001808 */
[----:B----4-:R0:W-:Y:S04]  /*17f50*/  STL.64 [R1+0x2400], R24 ;  /* 0x0024001801007387 */ /* 0x0101e80000100a00 */
[----:B------:R-:W3:Y:S04]  /*17f60*/  LDL.LU.64 R12, [R1+0x360] ;  /* 0x00036000010c7983 */ /* 0x000ee80000300a00 */
[----:B------:R-:W3:Y:S01]  /*17f70*/  LDL.LU.64 R14, [R1+0x368] ;  /* 0x00036800010e7983 */ /* 0x000ee20000300a00 */
[----:B0-----:R-:W-:-:S02]  /*17f80*/  IMAD.MOV.U32 R24, RZ, RZ, R2 ;  /* 0x000000ffff187224 */ /* 0x001fc400078e0002 */
[----:B------:R-:W-:-:S05]  /*17f90*/  IMAD.MOV.U32 R25, RZ, RZ, R0 ;  /* 0x000000ffff197224 */ /* 0x000fca00078e0000 */
[----:B------:R0:W-:Y:S04]  /*17fa0*/  STL.64 [R1+0x2410], R24 ;  /* 0x0024101801007387 */ /* 0x0001e80000100a00 */
[----:B0-----:R-:W4:Y:S04]  /*17fb0*/  LDL.64 R24, [R1+0x60] ;  /* 0x0000600001187983 */ /* 0x001f280000100a00 */
[----:B----4-:R0:W-:Y:S04]  /*17fc0*/  STL.64 [R1+0x2418], R24 ;  /* 0x0024181801007387 */ /* 0x0101e80000100a00 */
[----:B0-----:R-:W4:Y:S04]  /*17fd0*/  LDL.64 R24, [R1+0x70] ;  /* 0x0000700001187983 */ /* 0x001f280000100a00 */
[----:B------:R0:W-:Y:S04]  /*17fe0*/  STL.64 [R1+0x6b0], R8 ;  /* 0x0006b00801007387 */ /* 0x0001e80000100a00 */
[----:B------:R-:W-:Y:S04]  /*17ff0*/  STL.64 [R1+0x6b8], R10 ;  /* 0x0006b80a01007387 */ /* 0x000fe80000100a00 */
[----:B------:R-:W3:Y:S01]  /*18000*/  LDL.LU R7, [R1+0x2440] ;  /* 0x0024400001077983 */ /* 0x000ee20000300800 */
[----:B0-----:R-:W-:-:S02]  /*18010*/  IMAD.MOV.U32 R9, RZ, RZ, R4 ;  /* 0x000000ffff097224 */ /* 0x001fc400078e0004 */
[----:B------:R-:W-:Y:S02]  /*18020*/  IMAD.MOV.U32 R8, RZ, RZ, R5 ;  /* 0x000000ffff087224 */ /* 0x000fe400078e0005 */
[----:B------:R-:W2:Y:S04]  /*18030*/  LDL.LU.64 R4, [R1+0x2438] ;  /* 0x0024380001047983 */ /* 0x000ea80000300a00 */
[----:B------:R0:W-:Y:S04]  /*18040*/  STL.64 [R1+0x2408], R8 ;  /* 0x0024080801007387 */ /* 0x0001e80000100a00 */
[----:B0-----:R-:W3:Y:S04]  /*18050*/  LDL.LU.64 R8, [R1+0x340] ;  /* 0x0003400001087983 */ /* 0x001ee80000300a00 */
[----:B------:R-:W3:Y:S01]  /*18060*/  LDL.LU.64 R10, [R1+0x348] ;  /* 0x00034800010a7983 */ /* 0x000ee20000300a00 */
[----:B--2---:R-:W-:Y:S03]  /*18070*/  HMMA.16816.F32 R20, R20, R4, R16 ;  /* 0x000000041414723c */ /* 0x004fe60000001810 */
[----:B------:R-:W2:Y:S04]  /*18080*/  LDL.LU.64 R18, [R1+0x2430] ;  /* 0x0024300001127983 */ /* 0x000ea80000300a00 */
[----:B------:R-:W2:Y:S01]  /*18090*/  LDL.LU.64 R16, [R1+0x2428] ;  /* 0x0024280001107983 */ /* 0x000ea20000300a00 */
[----:B----4-:R-:W-:-:S15]  /*180a0*/  IMAD.MOV.U32 R3, RZ, RZ, R25 ;  /* 0x000000ffff037224 */ /* 0x010fde00078e0019 */
[----:B------:R0:W-:Y:S04]  /*180b0*/  STL.64 [R1+0x3b0], R20 ;  /* 0x0003b01401007387 */ /* 0x0001e80000100a00 */
[----:B------:R1:W-:Y:S04]  /*180c0*/  STL.64 [R1+0x3b8], R22 ;  /* 0x0003b81601007387 */ /* 0x0003e80000100a00 */
[----:B0-----:R-:W4:Y:S04]  /*180d0*/  LDL.LU.64 R20, [R1+0x330] ;  /* 0x0003300001147983 */ /* 0x001f280000300a00 */
[----:B-1----:R-:W4:Y:S04]  /*180e0*/  LDL.LU.64 R22, [R1+0x338] ;  /* 0x0003380001167983 */ /* 0x002f280000300a00 */
[----:B---3--:R-:W-:Y:S04]  /*180f0*/  STL [R1+0x23d8], R7 ;  /* 0x0023d80701007387 */ /* 0x008fe80000100800 */
[----:B------:R0:W-:Y:S04]  /*18100*/  STL.64 [R1+0x23d0], R4 ;  /* 0x0023d00401007387 */ /* 0x0001e80000100a00 */
[----:B0-----:R-:W3:Y:S04]  /*18110*/  LDL.LU.64 R4, [R1+0x350] ;  /* 0x0003500001047983 */ /* 0x001ee80000300a00 */
[----:B------:R-:W3:Y:S01]  /*18120*/  LDL.LU.64 R6, [R1+0x358] ;  /* 0x0003580001067983 */ /* 0x000ee20000300a00 */
[----:B--2---:R-:W-:-:S15]  /*18130*/  HMMA.16816.F32 R12, R16, R24, R12 ;  /* 0x00000018100c723c */ /* 0x004fde000000180c */
[----:B------:R-:W-:-:S08]  /*18140*/  NOP ;  /* 0x0000000000007918 */ /* 0x000fd00000000000 */
[----:B------:R0:W-:Y:S04]  /*18150*/  STL.64 [R1+0x360], R12 ;  /* 0x0003600c01007387 */ /* 0x0001e80000100a00 */
[----:B------:R1:W-:Y:S04]  /*18160*/  STL.64 [R1+0x368], R14 ;  /* 0x0003680e01007387 */ /* 0x0003e80000100a00 */
[----:B0-----:R-:W2:Y:S01]  /*18170*/  LDL.LU.64 R12, [R1+0x2420] ;  /* 0x00242000010c7983 */ /* 0x001ea20000300a00 */
[----:B-1----:R-:W-:-:S03]  /*18180*/  IMAD.MOV.U32 R14, RZ, RZ, R24 ;  /* 0x000000ffff0e7224 */ /* 0x002fc600078e0018 */
[----:B------:R-:W3:Y:S02]  /*18190*/  LDL.LU.64 R24, [R1+0x2418] ;  /* 0x0024180001187983 */ /* 0x000ee40000300a00 */
[----:B---3--:R-:W-:-:S15]  /*181a0*/  HMMA.16816.F32 R4, R16, R24, R4 ;  /* 0x000000181004723c */ /* 0x008fde0000001804 */
[----:B------:R-:W-:-:S08]  /*181b0*/  NOP ;  /* 0x0000000000007918 */ /* 0x000fd00000000000 */
[----:B------:R-:W-:Y:S04]  /*181c0*/  STL.64 [R1+0x350], R4 ;  /* 0x0003500401007387 */ /* 0x000fe80000100a00 */
[----:B------:R0:W-:Y:S02]  /*181d0*/  STL.64 [R1+0x358], R6 ;  /* 0x0003580601007387 */ /* 0x0001e40000100a00 */
[----:B0-----:R-:W-:Y:S02]  /*181e0*/  IMAD.MOV.U32 R7, RZ, RZ, R24 ;  /* 0x000000ffff077224 */ /* 0x001fe400078e0018 */
[----:B------:R-:W-:Y:S02]  /*181f0*/  IMAD.MOV.U32 R6, RZ, RZ, R25 ;  /* 0x000000ffff067224 */ /* 0x000fe400078e0019 */
[----:B------:R-:W3:Y:S02]  /*18200*/  LDL.LU.64 R24, [R1+0x2410] ;  /* 0x0024100001187983 */ /* 0x000ee40000300a00 */
[----:B---3--:R-:W-:Y:S02]  /*18210*/  HMMA.16816.F32 R24, R16, R24, R8 ;  /* 0x000000181018723c */ /* 0x008fe40000001808 */
[----:B------:R-:W3:-:S15]  /*18220*/  LDL.LU.64 R8, [R1+0x2408] ;  /* 0x0024080001087983 */ /* 0x000ede0000300a00 */
[----:B------:R-:W-:-:S06]  /*18230*/  NOP ;  /* 0x0000000000007918 */ /* 0x000fcc0000000000 */
[----:B------:R0:W-:Y:S04]  /*18240*/  STL.64 [R1+0x340], R24 ;  /* 0x0003401801007387 */ /* 0x0001e80000100a00 */
[----:B------:R1:W-:Y:S04]  /*18250*/  STL.64 [R1+0x348], R26 ;  /* 0x0003481a01007387 */ /* 0x0003e80000100a00 */
[----:B0-----:R-:W4:Y:S02]  /*18260*/  LDL.LU.64 R24, [R1+0x2400] ;  /* 0x0024000001187983 */ /* 0x001f240000300a00 */
[----:B----4-:R-:W-:-:S15]  /*18270*/  HMMA.16816.F32 R20, R16, R24, R20 ;  /* 0x000000181014723c */ /* 0x010fde0000001814 */
[----:B------:R-:W-:-:S08]  /*18280*/  NOP ;  /* 0x0000000000007918 */ /* 0x000fd00000000000 */
[----:B------:R-:W-:Y:S04]  /*18290*/  STL.64 [R1+0x330], R20 ;  /* 0x0003301401007387 */ /* 0x000fe80000100a00 */
[----:B------:R-:W-:Y:S04]  /*182a0*/  STL.64 [R1+0x338], R22 ;  /* 0x0003381601007387 */ /* 0x000fe80000100a00 */
[----:B------:R-:W0:Y:S01]  /*182b0*/  LDSM.16.MT88.4 R20, [R28+UR4+0x280] ;  /* 0x000280041c14783b */ /* 0x000e220008004200 */
[----:B---3--:R-:W-:Y:S02]  /*182c0*/  IMAD.MOV.U32 R4, RZ, RZ, R9 ;  /* 0x000000ffff047224 */ /* 0x008fe400078e0009 */
[----:B------:R-:W-:-:S02]  /*182d0*/  IMAD.MOV.U32 R5, RZ, RZ, R8 ;  /* 0x000000ffff057224 */ /* 0x000fc400078e0008 */
[----:B------:R-:W-:Y:S02]  /*182e0*/  IMAD.MOV.U32 R2, RZ, RZ, R24 ;  /* 0x000000ffff027224 */ /* 0x000fe400078e0018 */
[----:B------:R-:W-:Y:S02]  /*182f0*/  IMAD.MOV.U32 R0, RZ, RZ, R25 ;  /* 0x000000ffff007224 */ /* 0x000fe400078e0019 */
[----:B------:R-:W2:Y:S04]  /*18300*/  LDL.LU.64 R24, [R1+0x320] ;  /* 0x0003200001187983 */ /* 0x000ea80000300a00 */
[----:B-1----:R-:W2:Y:S04]  /*18310*/  LDL.LU.64 R26, [R1+0x328] ;  /* 0x00032800011a7983 */ /* 0x002ea80000300a00 */
[----:B------:R-:W-:Y:S04]  /*18320*/  STL.64 [R1+0x23f0], R4 ;  /* 0x0023f00401007387 */ /* 0x000fe80000100a00 */
[----:B0-----:R-:W-:Y:S04]  /*18330*/  STL.64 [R1+0x22e8], R22 ;  /* 0x0022e81601007387 */ /* 0x001fe80000100a00 */
[----:B------:R0:W-:Y:S04]  /*18340*/  STL.64 [R1+0x22e0], R20 ;  /* 0x0022e01401007387 */ /* 0x0001e80000100a00 */
[----:B0-----:R-:W3:Y:S04]  /*18350*/  LDL.LU.64 R20, [R1+0x2c0] ;  /* 0x0002c00001147983 */ /* 0x001ee80000300a00 */
[----:B------:R-:W4:Y:S04]  /*18360*/  LDL.LU.64 R22, [R1+0x2c8] ;  /* 0x0002c80001167983 */ /* 0x000f280000300a00 */
[----:B----4-:R-:W-:Y:S04]  /*18370*/  STL.64 [R1+0x2370], R22 ;  /* 0x0023701601007387 */ /* 0x010fe80000100a00 */
[----:B---3--:R0:W-:Y:S04]  /*18380*/  STL.64 [R1+0x2368], R20 ;  /* 0x0023681401007387 */ /* 0x0081e80000100a00 */
[----:B0-----:R-:W3:Y:S04]  /*18390*/  LDL.LU.64 R20, [R1+0x2d0] ;  /* 0x0002d00001147983 */ /* 0x001ee80000300a00 */
[----:B------:R-:W4:Y:S04]  /*183a0*/  LDL.LU.64 R22, [R1+0x2d8] ;  /* 0x0002d80001167983 */ /* 0x000f280000300a00 */
[----:B----4-:R-:W-:Y:S04]  /*183b0*/  STL.64 [R1+0x2380], R22 ;  /* 0x0023801601007387 */ /* 0x010fe80000100a00 */
[----:B---3--:R0:W-:Y:S04]  /*183c0*/  STL.64 [R1+0x2378], R20 ;  /* 0x0023781401007387 */ /* 0x0081e80000100a00 */
[----:B0-----:R-:W3:Y:S01]  /*183d0*/  LDL.64 R20, [R1+0x50] ;  /* 0x0000500001147983 */ /* 0x001ee20000100a00 */
[----:B--2---:R-:W-:Y:S03]  /*183e0*/  HMMA.16816.F32 R24, R16, R12, R24 ;  /* 0x0000000c1018723c */ /* 0x004fe60000001818 */
[----:B---3--:R0:W-:Y:S04]  /*183f0*/  STL.64 [R1+0x2390], R20 ;  /* 0x0023901401007387 */ /* 0x0081e80000100a00 */
[----:B------:R-:W2:Y:S01]  /*18400*/  LDL.LU.64 R4, [R1+0x680] ;  /* 0x0006800001047983 */ /* 0x000ea20000300a00 */
[----:B0-----:R-:W-:-:S02]  /*18410*/  IMAD.MOV.U32 R20, RZ, RZ, R7 ;  /* 0x000000ffff147224 */ /* 0x001fc400078e0007 */
[----:B------:R-:W-:Y:S02]  /*18420*/  IMAD.MOV.U32 R21, RZ, RZ, R6 ;  /* 0x000000ffff157224 */ /* 0x000fe400078e0006 */
[----:B------:R-:W2:Y:S04]  /*18430*/  LDL.LU.64 R6, [R1+0x688] ;  /* 0x0006880001067983 */ /* 0x000ea80000300a00 */
[----:B------:R-:W3:Y:S04]  /*18440*/  LDL.LU.64 R8, [R1+0x310] ;  /* 0x0003100001087983 */ /* 0x000ee80000300a00 */
[----:B------:R-:W4:Y:S04]  /*18450*/  LDL.LU.64 R10, [R1+0x318] ;  /* 0x00031800010a7983 */ /* 0x000f280000300a00 */
[----:B----4-:R-:W-:Y:S04]  /*18460*/  STL.64 [R1+0x23e8], R10 ;  /* 0x0023e80a01007387 */ /* 0x010fe80000100a00 */
[----:B---3--:R0:W-:Y:S04]  /*18470*/  STL.64 [R1+0x23e0], R8 ;  /* 0x0023e00801007387 */ /* 0x0081e80000100a00 */
[----:B0-----:R-:W3:Y:S04]  /*18480*/  LDL.LU.64 R8, [R1+0x670] ;  /* 0x0006700001087983 */ /* 0x001ee80000300a00 */
[----:B------:R-:W3:Y:S04]  /*18490*/  LDL.LU.64 R10, [R1+0x678] ;  /* 0x00067800010a7983 */ /* 0x000ee80000300a00 */
[----:B------:R-:W-:Y:S04]  /*184a0*/  STL.64 [R1+0x23a8], R20 ;  /* 0x0023a81401007387 */ /* 0x000fe80000100a00 */
[----:B------:R0:W-:Y:S04]  /*184b0*/  STL.64 [R1+0x320], R24 ;  /* 0x0003201801007387 */ /* 0x0001e80000100a00 */
[----:B------:R-:W-:Y:S04]  /*184c0*/  STL.64 [R1+0x328], R26 ;  /* 0x0003281a01007387 */ /* 0x000fe80000100a00 */
[----:B0-----:R-:W2:Y:S04]  /*184d0*/  LDL.LU.64 R24, [R1+0x23f8] ;  /* 0x0023f80001187983 */ /* 0x001ea80000300a00 */
[----:B------:R0:W-:Y:S01]  /*184e0*/  STL.64 [R1+0x2388], R12 ;  /* 0x0023880c01007387 */ /* 0x0001e20000100a00 */
[----:B------:R-:W-:-:S03]  /*184f0*/  IMAD.MOV.U32 R20, RZ, RZ, R14 ;  /* 0x000000ffff147224 */ /* 0x000fc600078e000e */
[----:B0-----:R-:W4:Y:S04]  /*18500*/  LDL.LU.64 R12, [R1+0x2e0] ;  /* 0x0002e000010c7983 */ /* 0x001f280000300a00 */
[----:B------:R-:W3:Y:S04]  /*18510*/  LDL.LU.64 R14, [R1+0x2e8] ;  /* 0x0002e800010e7983 */ /* 0x000ee80000300a00 */
[----:B---3--:R-:W-:Y:S04]  /*18520*/  STL.64 [R1+0x23a0], R14 ;  /* 0x0023a00e01007387 */ /* 0x008fe80000100a00 */
[----:B----4-:R0:W-:Y:S04]  /*18530*/  STL.64 [R1+0x2398], R12 ;  /* 0x0023980c01007387 */ /* 0x0101e80000100a00 */
[----:B0-----:R-:W3:Y:S04]  /*18540*/  LDL.LU.64 R12, [R1+0x2f0] ;  /* 0x0002f000010c7983 */ /* 0x001ee80000300a00 */
[----:B------:R-:W4:Y:S01]  /*18550*/  LDL.LU.64 R14, [R1+0x2f8] ;  /* 0x0002f800010e7983 */ /* 0x000f220000300a00 */
[C---:B--2---:R-:W-:Y:S03]  /*18560*/  HMMA.16816.F32 R4, R16.reuse, R24, R4 ;  /* 0x000000181004723c */ /* 0x044fe60000001804 */
[----:B----4-:R-:W-:Y:S04]  /*18570*/  STL.64 [R1+0x23b8], R14 ;  /* 0x0023b80e01007387 */ /* 0x010fe80000100a00 */
[----:B---3--:R0:W-:Y:S04]  /*18580*/  STL.64 [R1+0x23b0], R12 ;  /* 0x0023b00c01007387 */ /* 0x0081e80000100a00 */
[----:B0-----:R-:W2:Y:S04]  /*18590*/  LDL.LU.64 R12, [R1+0x300] ;  /* 0x00030000010c7983 */ /* 0x001ea80000300a00 */
[----:B------:R-:W2:Y:S08]  /*185a0*/  LDL.LU.64 R14, [R1+0x308] ;  /* 0x00030800010e7983 */ /* 0x000eb00000300a00 */
[----:B------:R0:W-:Y:S04]  /*185b0*/  STL.64 [R1+0x680], R4 ;  /* 0x0006800401007387 */ /* 0x0001e80000100a00 */
[----:B------:R1:W-:Y:S04]  /*185c0*/  STL.64 [R1+0x688], R6 ;  /* 0x0006880601007387 */ /* 0x0003e80000100a00 */
[----:B0-----:R-:W1:Y:S02]  /*185d0*/  LDL.LU.64 R4, [R1+0x23f0] ;  /* 0x0023f00001047983 */ /* 0x001e640000300a00 */
[----:B-1----:R-:W-:Y:S02]  /*185e0*/  HMMA.16816.F32 R4, R16, R4, R8 ;  /* 0x000000041004723c */ /* 0x002fe40000001808 */
[----:B------:R-:W3:Y:S04]  /*185f0*/  LDL.LU.64 R10, [R1+0x23e8] ;  /* 0x0023e800010a7983 */ /* 0x000ee80000300a00 */
[----:B------:R-:W3:-:S15]  /*18600*/  LDL.LU.64 R8, [R1+0x23e0] ;  /* 0x0023e00001087983 */ /* 0x000ede0000300a00 */
[----:B------:R-:W-:-:S02]  /*18610*/  NOP ;  /* 0x0000000000007918 */ /* 0x000fc40000000000 */
[----:B------:R-:W-:Y:S04]  /*18620*/  STL.64 [R1+0x670], R4 ;  /* 0x0006700401007387 */ /* 0x000fe80000100a00 */
[----:B------:R0:W-:Y:S04]  /*18630*/  STL.64 [R1+0x678], R6 ;  /* 0x0006780601007387 */ /* 0x0001e80000100a00 */
[----:B0-----:R-:W4:Y:S04]  /*18640*/  LDL.LU R7, [R1+0x23d8] ;  /* 0x0023d80001077983 */ /* 0x001f280000300800 */
[----:B------:R-:W3:Y:S01]  /*18650*/  LDL.LU.64 R4, [R1+0x23d0] ;  /* 0x0023d00001047983 */ /* 0x000ee20000300a00 */
[----:B------:R-:W-:Y:S01]  /*18660*/  IMAD.MOV.U32 R21, RZ, RZ, R3 ;  /* 0x000000ffff157224 */ /* 0x000fe200078e0003 */
[----:B---3--:R-:W-:Y:S02]  /*18670*/  HMMA.16816.F32 R16, R16, R4, R8 ;  /* 0x000000041010723c */ /* 0x008fe40000001808 */
[----:B------:R-:W2:Y:S04]  /*18680*/  LDL.LU.64 R10, [R1+0x23c8] ;  /* 0x0023c800010a7983 */ /* 0x000ea80000300a00 */
[----:B------:R-:W2:-:S15]  /*18690*/  LDL.LU.64 R8, [R1+0x23c0] ;  /* 0x0023c00001087983 */ /* 0x000e9e0000300a00 */
[----:B------:R-:W-:-:S02]  /*186a0*/  NOP ;  /* 0x0000000000007918 */ /* 0x000fc40000000000 */
[----:B------:R-:W-:Y:S04]  /*186b0*/  STL.64 [R1+0x310], R16 ;  /* 0x0003101001007387 */ /* 0x000fe80000100a00 */
[----:B------:R-:W-:Y:S01]  /*186c0*/  STL.64 [R1+0x318], R18 ;  /* 0x0003181201007387 */ /* 0x000fe20000100a00 */
[----:B--2---:R-:W-:Y:S03]  /*186d0*/  HMMA.16816.F32 R20, R8, R20, R12 ;  /* 0x000000140814723c */ /* 0x004fe6000000180c */
[----:B------:R-:W2:Y:S04]  /*186e0*/  LDL.LU.64 R14, [R1+0x23b8] ;  /* 0x0023b800010e7983 */ /* 0x000ea80000300a00 */
[----:B------:R-:W2:-:S15]  /*186f0*/  LDL.LU.64 R12, [R1+0x23b0] ;  /* 0x0023b000010c7983 */ /* 0x000e9e0000300a00 */
[----:B------:R-:W-:-:S01]  /*18700*/  NOP ;  /* 0x0000000000007918 */ /* 0x000fc20000000000 */
[----:B------:R0:W-:Y:S04]  /*18710*/  STL.64 [R1+0x300], R20 ;  /* 0x0003001401007387 */ /* 0x0001e80000100a00 */
[----:B------:R2:W-:Y:S04]  /*18720*/  STL.64 [R1+0x308], R22 ;  /* 0x0003081601007387 */ /* 0x0005e80000100a00 */
[----:B0-----:R-:W2:Y:S02]  /*18730*/  LDL.LU.64 R20, [R1+0x23a8] ;  /* 0x0023a80001147983 */ /* 0x001ea40000300a00 */
[----:B--2---:R-:W-:Y:S02]  /*18740*/  HMMA.16816.F32 R20, R8, R20, R12 ;  /* 0x000000140814723c */ /* 0x004fe4000000180c */
[----:B------:R-:W2:Y:S04]  /*18750*/  LDL.LU.64 R14, [R1+0x23a0] ;  /* 0x0023a000010e7983 */ /* 0x000ea80000300a00 */
[----:B------:R-:W2:-:S15]  /*18760*/  LDL.LU.64 R12, [R1+0x2398] ;  /* 0x00239800010c7983 */ /* 0x000e9e0000300a00 */
[----:B------:R-:W-:-:S02]  /*18770*/  NOP ;  /* 0x0000000000007918 */ /* 0x000fc40000000000 */
[----:B------:R0:W-:Y:S04]  /*18780*/  STL.64 [R1+0x2f0], R20 ;  /* 0x0002f01401007387 */ /* 0x0001e80000100a00 */
[----:B------:R-:W-:Y:S04]  /*18790*/  STL.64 [R1+0x2f8], R22 ;  /* 0x0002f81601007387 */ /* 0x000fe80000100a00 */
[----:B0-----:R-:W2:Y:S02]  /*187a0*/  LDL.LU.64 R20, [R1+0x2390] ;  /* 0x0023900001147983 */ /* 0x001ea40000300a00 */
[----:B--2---:R-:W-:Y:S06]  /*187b0*/  HMMA.16816.F32 R12, R8, R20, R12 ;  /* 0x00000014080c723c */ /* 0x004fec000000180c */
[----:B------:R-:W-:-:S02]  /*187c0*/  IMAD.MOV.U32 R6, RZ, RZ, R20 ;  /* 0x000000ffff067224 */ /* 0x000fc400078e0014 */
[----:B------:R-:W-:-:S15]  /*187d0*/  IMAD.MOV.U32 R3, RZ, RZ, R21 ;  /* 0x000000ffff037224 */ /* 0x000fde00078e0015 */
[----:B------:R0:W-:Y:S04]  /*187e0*/  STL.64 [R1+0x2e0], R12 ;  /* 0x0002e00c01007387 */ /* 0x0001e80000100a00 */
[----:B------:R-:W-:Y:S04]  /*187f0*/  STL.64 [R1+0x2e8], R14 ;  /* 0x0002e80e01007387 */ /* 0x000fe80000100a00 */
[----:B0-----:R-:W2:Y:S04]  /*18800*/  LDL.LU.64 R12, [R1+0x2388] ;  /* 0x00238800010c7983 */ /* 0x001ea80000300a00 */
[----:B------:R-:W3:Y:S04]  /*18810*/  LDL.LU.64 R22, [R1+0x2380] ;  /* 0x0023800001167983 */ /* 0x000ee80000300a00 */
[----:B------:R-:W3:Y:S01]  /*18820*/  LDL.LU.64 R20, [R1+0x2378] ;  /* 0x0023780001147983 */ /* 0x000ee20000300a00 */
[----:B------:R-:W-:-:S02]  /*18830*/  IMAD.MOV.U32 R16, RZ, RZ, R2 ;  /* 0x000000ffff107224 */ /* 0x000fc400078e0002 */
[----:B------:R-:W-:Y:S01]  /*18840*/  IMAD.MOV.U32 R17, RZ, RZ, R0 ;  /* 0x000000ffff117224 */ /* 0x000fe200078e0000 */
[----:B----4-:R-:W-:Y:S04]  /*18850*/  STL.64 [R1+0x2360], R6 ;  /* 0x0023600601007387 */ /* 0x010fe80000100a00 */
[----:B------:R0:W-:Y:S04]  /*18860*/  STL.64 [R1+0x2358], R4 ;  /* 0x0023580401007387 */ /* 0x0001e80000100a00 */
[----:B0-----:R-:W4:Y:S04]  /*18870*/  LDL.LU.64 R4, [R1+0x640] ;  /* 0x0006400001047983 */ /* 0x001f280000300a00 */
[----:B------:R-:W4:Y:S01]  /*18880*/  LDL.LU.64 R6, [R1+0x648] ;  /* 0x0006480001067983 */ /* 0x000f220000300a00 */
[----:B---3--:R-:W-:Y:S03]  /*18890*/  HMMA.16816.F32 R16, R8, R16, R20 ;  /* 0x000000100810723c */ /* 0x008fe60000001814 */
[----:B------:R-:W3:Y:S04]  /*188a0*/  LDL.LU.64 R22, [R1+0x2370] ;  /* 0x0023700001167983 */ /* 0x000ee80000300a00 */
[----:B------:R-:W3:-:S15]  /*188b0*/  LDL.LU.64 R20, [R1+0x2368] ;  /* 0x0023680001147983 */ /* 0x000ede0000300a00 */
[----:B------:R-:W-:-:S01]  /*188c0*/  NOP ;  /* 0x0000000000007918 */ /* 0x000fc20000000000 */
[----:B------:R-:W-:Y:S04]  /*188d0*/  STL.64 [R1+0x2d0], R16 ;  /* 0x0002d01001007387 */ /* 0x000fe80000100a00 */
[----:B------:R3:W-:Y:S01]  /*188e0*/  STL.64 [R1+0x2d8], R18 ;  /* 0x0002d81201007387 */ /* 0x0007e20000100a00 */
[----:B----4-:R-:W-:Y:S01]  /*188f0*/  HMMA.16816.F32 R4, R8, R24, R4 ;  /* 0x000000180804723c */ /* 0x010fe20000001804 */
[----:B--2---:R-:W-:Y:S02]  /*18900*/  IMAD.MOV.U32 R2, RZ, RZ, R12 ;  /* 0x000000ffff027224 */ /* 0x004fe400078e000c */
[----:B------:R-:W-:-:S03]  /*18910*/  IMAD.MOV.U32 R0, RZ, RZ, R13 ;  /* 0x000000ffff007224 */ /* 0x000fc600078e000d */
[----:B---3--:R-:W-:-:S15]  /*18920*/  HMMA.16816.F32 R16, R8, R12, R20 ;  /* 0x0000000c0810723c */ /* 0x008fde0000001814 */
[----:B------:R-:W-:-:S08]  /*18930*/  NOP ;  /* 0x0000000000007918 */ /* 0x000fd00000000000 */
[----:B------:R-:W-:Y:S04]  /*18940*/  STL.64 [R1+0x2c0], R16 ;  /* 0x0002c01001007387 */ /* 0x000fe80000100a00 */
[----:B------:R-:W-:Y:S04]  /*18950*/  STL.64 [R1+0x2c8], R18 ;  /* 0x0002c81201007387 */ /* 0x000fe80000100a00 */
[----:B------:R-:W0:Y:S04]  /*18960*/  LDSM.16.MT88.4 R16, [R28+UR4+0x300] ;  /* 0x000300041c10783b */ /* 0x000e280008004200 */
[----:B------:R-:W2:Y:S04]  /*18970*/  LDL.LU.64 R12, [R1+0x630] ;  /* 0x00063000010c7983 */ /* 0x000ea80000300a00 */
[----:B------:R-:W2:Y:S04]  /*18980*/  LDL.LU.64 R14, [R1+0x638] ;  /* 0x00063800010e7983 */ /* 0x000ea80000300a00 */
[----:B------:R-:W3:Y:S04]  /*18990*/  LDL.LU.64 R20, [R1+0x2b0] ;  /* 0x0002b00001147983 */ /* 0x000ee80000300a00 */
[----:B------:R-:W3:Y:S04]  /*189a0*/  LDL.LU.64 R22, [R1+0x2b8] ;  /* 0x0002b80001167983 */ /* 0x000ee80000300a00 */
[----:B0-----:R-:W-:Y:S04]  /*189b0*/  STL.64 [R1+0x2268], R18 ;  /* 0x0022681201007387 */ /* 0x001fe80000100a00 */
[----:B------:R0:W-:Y:S04]  /*189c0*/  STL.64 [R1+0x2260], R16 ;  /* 0x0022601001007387 */ /* 0x0001e80000100a00 */
[----:B0-----:R-:W2:Y:S04]  /*189d0*/  LDL.64 R16, [R1+0x10] ;  /* 0x0000100001107983 */ /* 0x001ea80000100a00 */
[----:B------:R-:W-:Y:S04]  /*189e0*/  STL.64 [R1+0x640], R4 ;  /* 0x0006400401007387 */ /* 0x000fe80000100a00 */
[----:B------:R0:W-:Y:S04]  /*189f0*/  STL.64 [R1+0x648], R6 ;  /* 0x0006480601007387 */ /* 0x0001e80000100a00 */
[----:B0-----:R-:W4:Y:S04]  /*18a00*/  LDL.LU.64 R6, [R1+0x2360] ;  /* 0x0023600001067983 */ /* 0x001f280000300a00 */
[----:B------:R-:W3:Y:S04]  /*18a10*/  LDL.LU.64 R4, [R1+0x2358] ;  /* 0x0023580001047983 */ /* 0x000ee80000300a00 */
[----:B------:R0:W-:Y:S04]  /*18a20*/  STL.64 [R1+0x2300], R24 ;  /* 0x0023001801007387 */ /* 0x0001e80000100a00 */
[----:B0-----:R-:W2:Y:S04]  /*18a30*/  LDL.64 R24, [R1+0x40] ;  /* 0x0000400001187983 */ /* 0x001ea80000100a00 */
[----:B--2---:R4:W-:Y:S02]  /*18a40*/  STL.64 [R1+0x2308], R24 ;  /* 0x0023081801007387 */ /* 0x0049e40000100a00 */
[----:B----4-:R-:W-:-:S02]  /*18a50*/  IMAD.MOV.U32 R24, RZ, RZ, R6 ;  /* 0x000000ffff187224 */ /* 0x010fc400078e0006 */
[----:B------:R-:W-:-:S05]  /*18a60*/  IMAD.MOV.U32 R25, RZ, RZ, R3 ;  /* 0x000000ffff197224 */ /* 0x000fca00078e0003 */
[----:B------:R0:W-:Y:S04]  /*18a70*/  STL.64 [R1+0x2320], R24 ;  /* 0x0023201801007387 */ /* 0x0001e80000100a00 */
[----:B0-----:R-:W2:Y:S01]  /*18a80*/  LDL.64 R24, [R1+0x60] ;  /* 0x0000600001187983 */ /* 0x001ea20000100a00 */
[C---:B------:R-:W-:Y:S06]  /*18a90*/  HMMA.16816.F32 R12, R8.reuse, R16, R12 ;  /* 0x00000010080c723c */ /* 0x040fec000000180c */
[----:B---3--:R-:W-:Y:S01]  /*18aa0*/  HMMA.16816.F32 R8, R8, R4, R20 ;  /* 0x000000040808723c */ /* 0x008fe20000001814 */
[----:B--2---:R0:W-:Y:S04]  /*18ab0*/  STL.64 [R1+0x2330], R24 ;  /* 0x0023301801007387 */ /* 0x0041e80000100a00 */
[----:B0-----:R-:W2:-:S12]  /*18ac0*/  LDL.64 R24, [R1+0x70] ;  /* 0x0000700001187983 */ /* 0x001e980000100a00 */
[----:B------:R-:W-:Y:S04]  /*18ad0*/  STL.64 [R1+0x630], R12 ;  /* 0x0006300c01007387 */ /* 0x000fe80000100a00 */
[----:B------:R0:W-:Y:S04]  /*18ae0*/  STL.64 [R1+0x638], R14 ;  /* 0x0006380e01007387 */ /* 0x0001e80000100a00 */
[----:B0-----:R-:W2:Y:S04]  /*18af0*/  LDL.LU.64 R14, [R1+0x2350] ;  /* 0x00235000010e7983 */ /* 0x001ea80000300a00 */
[----:B------:R-:W2:Y:S04]  /*18b00*/  LDL.LU.64 R12, [R1+0x2348] ;  /* 0x00234800010c7983 */ /* 0x000ea80000300a00 */
[----:B------:R0:W-:Y:S04]  /*18b10*/  STL.64 [R1+0x2328], R16 ;  /* 0x0023281001007387 */ /* 0x0001e80000100a00 */
[----:B0-----:R-:W3:Y:S04]  /*18b20*/  LDL.LU.64 R16, [R1+0x600] ;  /* 0x0006000001107983 */ /* 0x001ee80000300a00 */
[----:B------:R-:W4:Y:S04]  /*18b30*/  LDL.LU.64 R18, [R1+0x608] ;  /* 0x0006080001127983 */ /* 0x000f280000300a00 */
[----:B------:R-:W-:Y:S04]  /*18b40*/  STL.64 [R1+0x2b0], R8 ;  /* 0x0002b00801007387 */ /* 0x000fe80000100a00 */
[----:B------:R-:W-:Y:S04]  /*18b50*/  STL.64 [R1+0x2b8], R10 ;  /* 0x0002b80a01007387 */ /* 0x000fe80000100a00 */
[----:B------:R-:W0:Y:S04]  /*18b60*/  LDSM.16.MT88.4 R8, [R28+UR4+0x380] ;  /* 0x000380041c08783b */ /* 0x000e280008004200 */
[----:B----4-:R-:W-:Y:S04]  /*18b70*/  STL.64 [R1+0x2340], R18 ;  /* 0x0023401201007387 */ /* 0x010fe80000100a00 */
[----:B---3--:R1:W-:Y:S04]  /*18b80*/  STL.64 [R1+0x2338], R16 ;  /* 0x0023381001007387 */ /* 0x0083e80000100a00 */
[----:B-1----:R-:W2:Y:S04]  /*18b90*/  LDL.LU.64 R16, [R1+0x610] ;  /* 0x0006100001107983 */ /* 0x002ea80000300a00 */
[----:B------:R-:W2:Y:S04]  /*18ba0*/  LDL.LU.64 R18, [R1+0x618] ;  /* 0x0006180001127983 */ /* 0x000ea80000300a00 */
[----:B------:R-:W3:Y:S04]  /*18bb0*/  LDL.LU.64 R20, [R1+0x5e0] ;  /* 0x0005e00001147983 */ /* 0x000ee80000300a00 */
[----:B------:R-:W4:Y:S01]  /*18bc0*/  LDL.LU.64 R22, [R1+0x5e8] ;  /* 0x0005e80001167983 */ /* 0x000f220000300a00 */
[----:B--2---:R-:W-:Y:S03]  /*18bd0*/  HMMA.16816.F32 R16, R12, R24, R16 ;  /* 0x000000180c10723c */ /* 0x004fe60000001810 */
[----:B----4-:R-:W-:Y:S04]  /*18be0*/  STL.64 [R1+0x2318], R22 ;  /* 0x0023181601007387 */ /* 0x010fe80000100a00 */
[----:B---3--:R1:W-:Y:S04]  /*18bf0*/  STL.64 [R1+0x2310], R20 ;  /* 0x0023101401007387 */ /* 0x0083e80000100a00 */
[----:B-1----:R-:W2:Y:S04]  /*18c00*/  LDL.LU.64 R20, [R1+0x5f0] ;  /* 0x0005f00001147983 */ /* 0x002ea80000300a00 */
[----:B------:R-:W2:Y:S04]  /*18c10*/  LDL.LU.64 R22, [R1+0x5f8] ;  /* 0x0005f80001167983 */ /* 0x000ea80000300a00 */
[----:B------:R-:W-:Y:S04]  /*18c20*/  STL [R1+0x22f8], R7 ;  /* 0x0022f80701007387 */ /* 0x000fe80000100800 */
[----:B------:R-:W-:Y:S04]  /*18c30*/  STL.64 [R1+0x22f0], R4 ;  /* 0x0022f00401007387 */ /* 0x000fe80000100a00 */
[----:B0-----:R-:W-:Y:S04]  /*18c40*/  STL.64 [R1+0x2200], R10 ;  /* 0x0022000a01007387 */ /* 0x001fe80000100a00 */
[----:B------:R0:W-:Y:S04]  /*18c50*/  STL.64 [R1+0x21f8], R8 ;  /* 0x0021f80801007387 */ /* 0x0001e80000100a00 */
[----:B0-----:R-:W3:Y:S04]  /*18c60*/  LDL.LU.64 R8, [R1+0x5d0] ;  /* 0x0005d00001087983 */ /* 0x001ee80000300a00 */
[----:B------:R-:W3:Y:S04]  /*18c70*/  LDL.LU.64 R10, [R1+0x5d8] ;  /* 0x0005d800010a7983 */ /* 0x000ee80000300a00 */
[----:B------:R-:W-:Y:S04]  /*18c80*/  STL.64 [R1+0x610], R16 ;  /* 0x0006101001007387 */ /* 0x000fe80000100a00 */
[----:B------:R0:W-:Y:S01]  /*18c90*/  STL.64 [R1+0x618], R18 ;  /* 0x0006181201007387 */ /* 0x0001e20000100a00 */
[----:B------:R-:W-:-:S02]  /*18ca0*/  IMAD.MOV.U32 R4, RZ, RZ, R2 ;  /* 0x000000ffff047224 */ /* 0x000fc400078e0002 */
[----:B------:R-:W-:Y:S02]  /*18cb0*/  IMAD.MOV.U32 R5, RZ, RZ, R0 ;  /* 0x000000ffff057224 */ /* 0x000fe400078e0000 */
[----:B------:R-:W-:Y:S02]  /*18cc0*/  IMAD.MOV.U32 R2, RZ, RZ, R24 ;  /* 0x000000ffff027224 */ /* 0x000fe400078e0018 */
[----:B------:R-:W-:Y:S01]  /*18cd0*/  IMAD.MOV.U32 R0, RZ, RZ, R25 ;  /* 0x000000ffff007224 */ /* 0x000fe200078e0019 */
[----:B0-----:R-:W4:Y:S04]  /*18ce0*/  LDL.LU.64 R18, [R1+0x2340] ;  /* 0x0023400001127983 */ /* 0x001f280000300a00 */
[----:B------:R-:W4:Y:S04]  /*18cf0*/  LDL.LU.64 R16, [R1+0x2338] ;  /* 0x0023380001107983 */ /* 0x000f280000300a00 */
[----:B------:R-:W4:Y:S02]  /*18d00*/  LDL.LU.64 R24, [R1+0x2330] ;  /* 0x0023300001187983 */ /* 0x000f240000300a00 */
[----:B----4-:R-:W-:Y:S06]  /*18d10*/  HMMA.16816.F32 R16, R12, R24, R16 ;  /* 0x000000180c10723c */ /* 0x010fec0000001810 */
[----:B------:R-:W-:-:S15]  /*18d20*/  IMAD.MOV.U32 R3, RZ, RZ, R25 ;  /* 0x000000ffff037224 */ /* 0x000fde00078e0019 */
[----:B------:R-:W-:-:S02]  /*18d30*/  NOP ;  /* 0x0000000000007918 */ /* 0x000fc40000000000 */
[----:B------:R0:W-:Y:S04]  /*18d40*/  STL.64 [R1+0x600], R16 ;  /* 0x0006001001007387 */ /* 0x0001e80000100a00 */
[----:B------:R1:W-:Y:S04]  /*18d50*/  STL.64 [R1+0x608], R18 ;  /* 0x0006081201007387 */ /* 0x0003e80000100a00 */
[----:B0-----:R-:W4:Y:S01]  /*18d60*/  LDL.LU.64 R16, [R1+0x2328] ;  /* 0x0023280001107983 */ /* 0x001f220000300a00 */
[----:B-1----:R-:W-:-:S03]  /*18d70*/  IMAD.MOV.U32 R18, RZ, RZ, R24 ;  /* 0x000000ffff127224 */ /* 0x002fc600078e0018 */
[----:B------:R-:W2:Y:S02]  /*18d80*/  LDL.LU.64 R24, [R1+0x2320] ;  /* 0x0023200001187983 */ /* 0x000ea40000300a00 */
[----:B--2---:R-:W-:Y:S02]  /*18d90*/  HMMA.16816.F32 R24, R12, R24, R20 ;  /* 0x000000180c18723c */ /* 0x004fe40000001814 */
[----:B------:R-:W2:Y:S04]  /*18da0*/  LDL.LU.64 R22, [R1+0x2318] ;  /* 0x0023180001167983 */ /* 0x000ea80000300a00 */
[----:B------:R-:W2:-:S15]  /*18db0*/  LDL.LU.64 R20, [R1+0x2310] ;  /* 0x0023100001147983 */ /* 0x000e9e0000300a00 */
[----:B------:R-:W-:-:S02]  /*18dc0*/  NOP ;  /* 0x0000000000007918 */ /* 0x000fc40000000000 */
[----:B------:R0:W-:Y:S04]  /*18dd0*/  STL.64 [R1+0x5f0], R24 ;  /* 0x0005f01801007387 */ /* 0x0001e80000100a00 */
[----:B------:R-:W-:Y:S04]  /*18de0*/  STL.64 [R1+0x5f8], R26 ;  /* 0x0005f81a01007387 */ /* 0x000fe80000100a00 */
[----:B0-----:R-:W2:Y:S01]  /*18df0*/  LDL.LU.64 R24, [R1+0x2308] ;  /* 0x0023080001187983 */ /* 0x001ea20000300a00 */
[C---:B---3--:R-:W-:Y:S06]  /*18e00*/  HMMA.16816.F32 R8, R12.reuse, R4, R8 ;  /* 0x000000040c08723c */ /* 0x048fec0000001808 */
[----:B--2---:R-:W-:Y:S06]  /*18e10*/  HMMA.16816.F32 R20, R12, R24, R20 ;  /* 0x000000180c14723c */ /* 0x004fec0000001814 */
[----:B------:R-:W-:-:S15]  /*18e20*/  IMAD.MOV.U32 R19, RZ, RZ, R25 ;  /* 0x000000ffff137224 */ /* 0x000fde00078e0019 */
[----:B------:R-:W-:-:S02]  /*18e30*/  NOP ;  /* 0x0000000000007918 */ /* 0x000fc40000000000 */
[----:B------:R0:W-:Y:S04]  /*18e40*/  STL.64 [R1+0x5e0], R20 ;  /* 0x0005e01401007387 */ /* 0x0001e80000100a00 */
[----:B------:R-:W-:Y:S01]  /*18e50*/  STL.64 [R1+0x5e8], R22 ;  /* 0x0005e81601007387 */ /* 0x000fe20000100a00 */
[----:B0-----:R-:W-:-:S03]  /*18e60*/  IMAD.MOV.U32 R20, RZ, RZ, R24 ;  /* 0x000000ffff147224 */ /* 0x001fc600078e0018 */
[----:B------:R-:W2:Y:S04]  /*18e70*/  LDL.LU.64 R24, [R1+0x2300] ;  /* 0x0023000001187983 */ /* 0x000ea80000300a00 */
[----:B------:R-:W2:Y:S04]  /*18e80*/  LDL.LU.64 R4, [R1+0x5c0] ;  /* 0x0005c00001047983 */ /* 0x000ea80000300a00 */
[----:B------:R-:W2:Y:S04]  /*18e90*/  LDL.LU.64 R6, [R1+0x5c8] ;  /* 0x0005c80001067983 */ /* 0x000ea80000300a00 */
[----:B------:R0:W-:Y:S04]  /*18ea0*/  STL.64 [R1+0x5d0], R8 ;  /* 0x0005d00801007387 */ /* 0x0001e80000100a00 */
[----:B------:R1:W-:Y:S04]  /*18eb0*/  STL.64 [R1+0x5d8], R10 ;  /* 0x0005d80a01007387 */ /* 0x0003e80000100a00 */
[----:B0-----:R-:W3:Y:S04]  /*18ec0*/  LDL.LU.64 R8, [R1+0x750] ;  /* 0x0007500001087983 */ /* 0x001ee80000300a00 */
[----:B-1----:R-:W4:Y:S04]  /*18ed0*/  LDL.LU.64 R10, [R1+0x758] ;  /* 0x00075800010a7983 */ /* 0x002f280000300a00 */
[----:B----4-:R-:W-:Y:S04]  /*18ee0*/  STL.64 [R1+0x2278], R10 ;  /* 0x0022780a01007387 */ /* 0x010fe80000100a00 */
[----:B---3--:R0:W-:Y:S04]  /*18ef0*/  STL.64 [R1+0x2270], R8 ;  /* 0x0022700801007387 */ /* 0x0081e80000100a00 */
[----:B0-----:R-:W3:Y:S04]  /*18f00*/  LDL.LU.64 R8, [R1+0x770] ;  /* 0x0007700001087983 */ /* 0x001ee80000300a00 */
[----:B------:R-:W4:Y:S04]  /*18f10*/  LDL.LU.64 R10, [R1+0x778] ;  /* 0x00077800010a7983 */ /* 0x000f280000300a00 */
[----:B----4-:R-:W-:Y:S04]  /*18f20*/  STL.64 [R1+0x2288], R10 ;  /* 0x0022880a01007387 */ /* 0x010fe80000100a00 */
[----:B---3--:R0:W-:Y:S02]  /*18f30*/  STL.64 [R1+0x2280], R8 ;  /* 0x0022800801007387 */ /* 0x0081e40000100a00 */
[----:B0-----:R-:W-:-:S02]  /*18f40*/  IMAD.MOV.U32 R8, RZ, RZ, R20 ;  /* 0x000000ffff087224 */ /* 0x001fc400078e0014 */
[----:B------:R-:W-:-:S05]  /*18f50*/  IMAD.MOV.U32 R9, RZ, RZ, R19 ;  /* 0x000000ffff097224 */ /* 0x000fca00078e0013 */
[----:B------:R0:W-:Y:S04]  /*18f60*/  STL.64 [R1+0x2298], R8 ;  /* 0x0022980801007387 */ /* 0x0001e80000100a00 */
[----:B0-----:R-:W3:Y:S01]  /*18f70*/  LDL.64 R8, [R1+0x50] ;  /* 0x0000500001087983 */ /* 0x001ee20000100a00 */
[----:B--2---:R-:W-:Y:S03]  /*18f80*/  HMMA.16816.F32 R20, R12, R24, R4 ;  /* 0x000000180c14723c */ /* 0x004fe60000001804 */
[----:B---3--:R0:W-:Y:S02]  /*18f90*/  STL.64 [R1+0x22b0], R8 ;  /* 0x0022b00801007387 */ /* 0x0081e40000100a00 */
[----:B0-----:R-:W-:-:S02]  /*18fa0*/  IMAD.MOV.U32 R8, RZ, RZ, R18 ;  /* 0x000000ffff087224 */ /* 0x001fc400078e0012 */
[----:B------:R-:W-:-:S05]  /*18fb0*/  IMAD.MOV.U32 R9, RZ, RZ, R3 ;  /* 0x000000ffff097224 */ /* 0x000fca00078e0003 */
[----:B------:R-:W-:Y:S04]  /*18fc0*/  STL.64 [R1+0x22c8], R8 ;  /* 0x0022c80801007387 */ /* 0x000fe80000100a00 */
[----:B------:R-:W2:Y:S04]  /*18fd0*/  LDL.LU.64 R4, [R1+0x5b0] ;  /* 0x0005b00001047983 */ /* 0x000ea80000300a00 */
[----:B------:R-:W2:Y:S04]  /*18fe0*/  LDL.LU.64 R6, [R1+0x5b8] ;  /* 0x0005b80001067983 */ /* 0x000ea80000300a00 */
[----:B------:R0:W-:Y:S04]  /*18ff0*/  STL.64 [R1+0x5c0], R20 ;  /* 0x0005c01401007387 */ /* 0x0001e80000100a00 */
[----:B------:R1:W-:Y:S04]  /*19000*/  STL.64 [R1+0x5c8], R22 ;  /* 0x0005c81601007387 */ /* 0x0003e80000100a00 */
[----:B0-----:R-:W3:Y:S04]  /*19010*/  LDL.LU.64 R20, [R1+0x2a0] ;  /* 0x0002a00001147983 */ /* 0x001ee80000300a00 */
[----:B-1----:R-:W3:Y:S04]  /*19020*/  LDL.LU.64 R22, [R1+0x2a8] ;  /* 0x0002a80001167983 */ /* 0x002ee80000300a00 */
[----:B------:R0:W-:Y:S04]  /*19030*/  STL.64 [R1+0x2290], R24 ;  /* 0x0022901801007387 */ /* 0x0001e80000100a00 */
[----:B0-----:R-:W4:Y:S04]  /*19040*/  LDL.LU.64 R24, [R1+0x780] ;  /* 0x0007800001187983 */ /* 0x001f280000300a00 */
[----:B------:R-:W2:Y:S04]  /*19050*/  LDL.LU.64 R26, [R1+0x788] ;  /* 0x00078800011a7983 */ /* 0x000ea80000300a00 */
[----:B--2---:R-:W-:Y:S04]  /*19060*/  STL.64 [R1+0x22a8], R26 ;  /* 0x0022a81a01007387 */ /* 0x004fe80000100a00 */
[----:B----4-:R0:W-:Y:S04]  /*19070*/  STL.64 [R1+0x22a0], R24 ;  /* 0x0022a01801007387 */ /* 0x0101e80000100a00 */
[----:B0-----:R-:W2:Y:S04]  /*19080*/  LDL.LU.64 R24, [R1+0x790] ;  /* 0x0007900001187983 */ /* 0x001ea80000300a00 */
[----:B------:R-:W4:Y:S01]  /*19090*/  LDL.LU.64 R26, [R1+0x798] ;  /* 0x00079800011a7983 */ /* 0x000f220000300a00 */
[C---:B------:R-:W-:Y:S03]  /*190a0*/  HMMA.16816.F32 R4, R12.reuse, R16, R4 ;  /* 0x000000100c04723c */ /* 0x040fe60000001804 */
[----:B----4-:R-:W-:Y:S04]  /*190b0*/  STL.64 [R1+0x22c0], R26 ;  /* 0x0022c01a01007387 */ /* 0x010fe80000100a00 */
[----:B--2---:R0:W-:Y:S04]  /*190c0*/  STL.64 [R1+0x22b8], R24 ;  /* 0x0022b81801007387 */ /* 0x0041e80000100a00 */
[----:B0-----:R-:W2:Y:S04]  /*190d0*/  LDL.LU.64 R24, [R1+0x520] ;  /* 0x0005200001187983 */ /* 0x001ea80000300a00 */
[----:B------:R-:W4:Y:S04]  /*190e0*/  LDL.LU.64 R26, [R1+0x528] ;  /* 0x00052800011a7983 */ /* 0x000f280000300a00 */
[----:B----4-:R-:W-:Y:S04]  /*190f0*/  STL.64 [R1+0x22d8], R26 ;  /* 0x0022d81a01007387 */ /* 0x010fe80000100a00 */
[----:B--2---:R0:W-:Y:S04]  /*19100*/  STL.64 [R1+0x22d0], R24 ;  /* 0x0022d01801007387 */ /* 0x0041e80000100a00 */
[----:B0-----:R-:W2:Y:S04]  /*19110*/  LDL.LU.64 R24, [R1+0x530] ;  /* 0x0005300001187983 */ /* 0x001ea80000300a00 */
[----:B------:R-:W2:Y:S04]  /*19120*/  LDL.LU.64 R26, [R1+0x538] ;  /* 0x00053800011a7983 */ /* 0x000ea80000300a00 */
[----:B------:R-:W-:Y:S04]  /*19130*/  STL.64 [R1+0x5b0], R4 ;  /* 0x0005b00401007387 */ /* 0x000fe80000100a00 */
[----:B------:R0:W-:Y:S04]  /*19140*/  STL.64 [R1+0x5b8], R6 ;  /* 0x0005b80601007387 */ /* 0x0001e80000100a00 */
[----:B0-----:R-:W4:Y:S04]  /*19150*/  LDL.LU R7, [R1+0x22f8] ;  /* 0x0022f80001077983 */ /* 0x001f280000300800 */
[----:B------:R-:W3:Y:S01]  /*19160*/  LDL.LU.64 R4, [R1+0x22f0] ;  /* 0x0022f00001047983 */ /* 0x000ee20000300a00 */
[----:B------:R-:W-:Y:S01]  /*19170*/  IMAD.MOV.U32 R9, RZ, RZ, R0 ;  /* 0x000000ffff097224 */ /* 0x000fe200078e0000 */
[----:B------:R-:W-:Y:S01]  /*19180*/  LOP3.LUT R0, R28, 0x40, RZ, 0x3c, !PT ;  /* 0x000000401c007812 */ /* 0x000fe200078e3cff */
[----:B------:R-:W-:Y:S01]  /*19190*/  IMAD.MOV.U32 R8, RZ, RZ, R2 ;  /* 0x000000ffff087224 */ /* 0x000fe200078e0002 */
[----:B---3--:R-:W-:Y:S01]  /*191a0*/  HMMA.16816.F32 R12, R12, R4, R20 ;  /* 0x000000040c0c723c */ /* 0x008fe20000001814 */
[----:B------:R-:W2:Y:S04]  /*191b0*/  LDL.LU.64 R22, [R1+0x22e8] ;  /* 0x0022e80001167983 */ /* 0x000ea80000300a00 */
[----:B------:R-:W2:-:S15]  /*191c0*/  LDL.LU.64 R20, [R1+0x22e0] ;  /* 0x0022e00001147983 */ /* 0x000e9e0000300a00 */
[----:B------:R-:W-:-:S03]  /*191d0*/  NOP ;  /* 0x0000000000007918 */ /* 0x000fc60000000000 */
[----:B------:R-:W-:Y:S04]  /*191e0*/  STL.64 [R1+0x2a0], R12 ;  /* 0x0002a00c01007387 */ /* 0x000fe80000100a00 */
[----:B------:R-:W-:Y:S04]  /*191f0*/  STL.64 [R1+0x2a8], R14 ;  /* 0x0002a80e01007387 */ /* 0x000fe80000100a00 */
[----:B------:R-:W0:Y:S04]  /*19200*/  LDSM.16.MT88.4 R12, [R0+UR4] ;  /* 0x00000004000c783b */ /* 0x000e280008004200 */
[----:B0-----:R-:W-:Y:S04]  /*19210*/  STL.64 [R1+0x2180], R14 ;  /* 0x0021800e01007387 */ /* 0x001fe80000100a00 */
[----:B------:R0:W-:Y:S04]  /*19220*/  STL.64 [R1+0x2178], R12 ;  /* 0x0021780c01007387 */ /* 0x0001e80000100a00 */
[----:B0-----:R-:W3:Y:S01]  /*19230*/  LDL.64 R12, [R1+0x30] ;  /* 0x00003000010c7983 */ /* 0x001ee20000100a00 */
        /* <DEDUP_REMOVED lines=17> */
[----:B------:R-:W-:Y:S04]  /*19350*/  STL.64 [R1+0x790], R24 ;  /* 0x0007901801007387 */ /* 0x000fe80000100a00 */
[----:B------:R0:W-:Y:S04]  /*19360*/  STL.64 [R1+0x798], R26 ;  /* 0x0007981a01007387 */ /* 0x0001e80000100a00 */
[----:B0-----:R-:W2:Y:S04]  /*19370*/  LDL.LU.64 R26, [R1+0x22a8] ;  /* 0x0022a800011a7983 */ /* 0x001ea80000300a00 */
[----:B------:R-:W2:Y:S04]  /*19380*/  LDL.LU.64 R24, [R1+0x22a0] ;  /* 0x0022a00001187983 */ /* 0x000ea80000300a00 */
[----:B------:R-:W2:Y:S02]  /*19390*/  LDL.LU.64 R8, [R1+0x2298] ;  /* 0x0022980001087983 */ /* 0x000ea40000300a00 */
[----:B--2---:R-:W-:Y:S02]  /*193a0*/  HMMA.16816.F32 R8, R20, R8, R24 ;  /* 0x000000081408723c */ /* 0x004fe40000001818 */
[----:B------:R-:W2:-:S15]  /*193b0*/  LDL.LU.64 R24, [R1+0x2290] ;  /* 0x0022900001187983 */ /* 0x000e9e0000300a00 */
[----:B------:R-:W-:-:S06]  /*193c0*/  NOP ;  /* 0x0000000000007918 */ /* 0x000fcc0000000000 */
[----:B------:R-:W-:Y:S04]  /*193d0*/  STL.64 [R1+0x780], R8 ;  /* 0x0007800801007387 */ /* 0x000fe80000100a00 */
[----:B------:R0:W-:Y:S04]  /*193e0*/  STL.64 [R1+0x788], R10 ;  /* 0x0007880a01007387 */ /* 0x0001e80000100a00 */
[----:B0-----:R-:W3:Y:S04]  /*193f0*/  LDL.LU.64 R10, [R1+0x2288] ;  /* 0x00228800010a7983 */ /* 0x001ee80000300a00 */
[----:B------:R-:W3:Y:S02]  /*19400*/  LDL.LU.64 R8, [R1+0x2280] ;  /* 0x0022800001087983 */ /* 0x000ee40000300a00 */
[----:B---3--:R-:W-:-:S15]  /*19410*/  HMMA.16816.F32 R8, R20, R12, R8 ;  /* 0x0000000c1408723c */ /* 0x008fde0000001808 */
[----:B------:R-:W-:-:S08]  /*19420*/  NOP ;  /* 0x0000000000007918 */ /* 0x000fd00000000000 */
[----:B------:R-:W-:Y:S04]  /*19430*/  STL.64 [R1+0x770], R8 ;  /* 0x0007700801007387 */ /* 0x000fe80000100a00 */
[----:B------:R0:W-:Y:S04]  /*19440*/  STL.64 [R1+0x778], R10 ;  /* 0x0007780a01007387 */ /* 0x0001e80000100a00 */
[----:B0-----:R-:W3:Y:S04]  /*19450*/  LDL.LU.64 R10, [R1+0x2278] ;  /* 0x00227800010a7983 */ /* 0x001ee80000300a00 */
[----:B------:R-:W3:Y:S04]  /*19460*/  LDL.LU.64 R8, [R1+0x2270] ;  /* 0x0022700001087983 */ /* 0x000ee80000300a00 */
[----:B------:R0:W-:Y:S04]  /*19470*/  STL.64 [R1+0x2218], R12 ;  /* 0x0022180c01007387 */ /* 0x0001e80000100a00 */
[----:B0-----:R-:W2:Y:S04]  /*19480*/  LDL.LU.64 R12, [R1+0x760] ;  /* 0x00076000010c7983 */ /* 0x001ea80000300a00 */
[----:B------:R-:W2:Y:S01]  /*19490*/  LDL.LU.64 R14, [R1+0x768] ;  /* 0x00076800010e7983 */ /* 0x000ea20000300a00 */
[----:B------:R-:W-:-:S02]  /*194a0*/  IMAD.MOV.U32 R27, RZ, RZ, R16 ;  /* 0x000000ffff1b7224 */ /* 0x000fc400078e0010 */
[----:B------:R-:W-:Y:S01]  /*194b0*/  IMAD.MOV.U32 R26, RZ, RZ, R17 ;  /* 0x000000ffff1a7224 */ /* 0x000fe200078e0011 */
[C---:B---3--:R-:W-:Y:S06]  /*194c0*/  HMMA.16816.F32 R8, R20.reuse, R16, R8 ;  /* 0x000000101408723c */ /* 0x048fec0000001808 */
[----:B--2---:R-:W-:-:S15]  /*194d0*/  HMMA.16816.F32 R12, R20, R24, R12 ;  /* 0x00000018140c723c */ /* 0x004fde000000180c */
[----:B------:R-:W-:-:S08]  /*194e0*/  NOP ;  /* 0x0000000000007918 */ /* 0x000fd00000000000 */
[----:B------:R-:W-:Y:S04]  /*194f0*/  STL.64 [R1+0x760], R12 ;  /* 0x0007600c01007387 */ /* 0x000fe80000100a00 */
[----:B------:R-:W-:Y:S04]  /*19500*/  STL.64 [R1+0x768], R14 ;  /* 0x0007680e01007387 */ /* 0x000fe80000100a00 */
[----:B------:R0:W-:Y:S04]  /*19510*/  STL.64 [R1+0x750], R8 ;  /* 0x0007500801007387 */ /* 0x0001e80000100a00 */
[----:B------:R1:W-:Y:S04]  /*19520*/  STL.64 [R1+0x758], R10 ;  /* 0x0007580a01007387 */ /* 0x0003e80000100a00 */
[----:B------:R-:W2:Y:S04]  /*19530*/  LDL.LU.64 R16, [R1+0x510] ;  /* 0x0005100001107983 */ /* 0x000ea80000300a00 */
[----:B------:R-:W2:Y:S04]  /*19540*/  LDL.LU.64 R18, [R1+0x518] ;  /* 0x0005180001127983 */ /* 0x000ea80000300a00 */
[----:B------:R-:W-:Y:S04]  /*19550*/  STL.64 [R1+0x2228], R26 ;  /* 0x0022281a01007387 */ /* 0x000fe80000100a00 */
[----:B------:R3:W-:Y:S04]  /*19560*/  STL.64 [R1+0x2220], R24 ;  /* 0x0022201801007387 */ /* 0x0007e80000100a00 */
[----:B0-----:R-:W4:Y:S04]  /*19570*/  LDL.LU.64 R8, [R1+0x500] ;  /* 0x0005000001087983 */ /* 0x001f280000300a00 */
[----:B-1----:R-:W4:Y:S01]  /*19580*/  LDL.LU.64 R10, [R1+0x508] ;  /* 0x00050800010a7983 */ /* 0x002f220000300a00 */
[----:B---3--:R-:W-:-:S02]  /*19590*/  IMAD.MOV.U32 R24, RZ, RZ, R3 ;  /* 0x000000ffff187224 */ /* 0x008fc400078e0003 */
[----:B------:R-:W-:-:S05]  /*195a0*/  IMAD.MOV.U32 R25, RZ, RZ, R2 ;  /* 0x000000ffff197224 */ /* 0x000fca00078e0002 */
[----:B------:R0:W-:Y:S04]  /*195b0*/  STL.64 [R1+0x2240], R24 ;  /* 0x0022401801007387 */ /* 0x0001e80000100a00 */
[----:B0-----:R-:W3:Y:S04]  /*195c0*/  LDL.64 R24, [R1+0x60] ;  /* 0x0000600001187983 */ /* 0x001ee80000100a00 */
[----:B---3--:R0:W-:Y:S04]  /*195d0*/  STL.64 [R1+0x2258], R24 ;  /* 0x0022581801007387 */ /* 0x0081e80000100a00 */
[----:B0-----:R-:W3:Y:S04]  /*195e0*/  LDL.64 R24, [R1+0x70] ;  /* 0x0000700001187983 */ /* 0x001ee80000100a00 */
[----:B------:R-:W2:Y:S04]  /*195f0*/  LDL.LU.64 R12, [R1+0x4d0] ;  /* 0x0004d000010c7983 */ /* 0x000ea80000300a00 */
[----:B------:R-:W4:Y:S04]  /*19600*/  LDL.LU.64 R14, [R1+0x4d8] ;  /* 0x0004d800010e7983 */ /* 0x000f280000300a00 */
[----:B----4-:R-:W-:Y:S04]  /*19610*/  STL.64 [R1+0x2238], R14 ;  /* 0x0022380e01007387 */ /* 0x010fe80000100a00 */
[----:B--2---:R0:W-:Y:S04]  /*19620*/  STL.64 [R1+0x2230], R12 ;  /* 0x0022300c01007387 */ /* 0x0041e80000100a00 */
[----:B0-----:R-:W2:Y:S04]  /*19630*/  LDL.LU.64 R12, [R1+0x4e0] ;  /* 0x0004e000010c7983 */ /* 0x001ea80000300a00 */
[----:B------:R-:W4:Y:S01]  /*19640*/  LDL.LU.64 R14, [R1+0x4e8] ;  /* 0x0004e800010e7983 */ /* 0x000f220000300a00 */
[----:B------:R-:W-:Y:S03]  /*19650*/  HMMA.16816.F32 R20, R20, R4, R16 ;  /* 0x000000041414723c */ /* 0x000fe60000001810 */
[----:B----4-:R-:W-:Y:S04]  /*19660*/  STL.64 [R1+0x2250], R14 ;  /* 0x0022500e01007387 */ /* 0x010fe80000100a00 */
[----:B--2---:R0:W-:Y:S04]  /*19670*/  STL.64 [R1+0x2248], R12 ;  /* 0x0022480c01007387 */ /* 0x0041e80000100a00 */
[----:B0-----:R-:W2:Y:S04]  /*19680*/  LDL.LU.64 R12, [R1+0x4f0] ;  /* 0x0004f000010c7983 */ /* 0x001ea80000300a00 */
[----:B------:R-:W2:Y:S04]  /*19690*/  LDL.LU.64 R14, [R1+0x4f8] ;  /* 0x0004f800010e7983 */ /* 0x000ea80000300a00 */
[----:B------:R-:W3:Y:S04]  /*196a0*/  LDL.LU.64 R18, [R1+0x2268] ;  /* 0x0022680001127983 */ /* 0x000ee80000300a00 */
[----:B------:R-:W3:Y:S04]  /*196b0*/  LDL.LU.64 R16, [R1+0x2260] ;  /* 0x0022600001107983 */ /* 0x000ee80000300a00 */
[----:B------:R-:W-:Y:S04]  /*196c0*/  STL [R1+0x2210], R7 ;  /* 0x0022100701007387 */ /* 0x000fe80000100800 */
[----:B------:R0:W-:Y:S04]  /*196d0*/  STL.64 [R1+0x2208], R4 ;  /* 0x0022080401007387 */ /* 0x0001e80000100a00 */
[----:B------:R-:W-:Y:S04]  /*196e0*/  STL.64 [R1+0x510], R20 ;  /* 0x0005101401007387 */ /* 0x000fe80000100a00 */
[----:B------:R-:W-:Y:S04]  /*196f0*/  STL.64 [R1+0x518], R22 ;  /* 0x0005181601007387 */ /* 0x000fe80000100a00 */
[----:B------:R-:W1:Y:S04]  /*19700*/  LDSM.16.MT88.4 R20, [R0+UR4+0x80] ;  /* 0x000080040014783b */ /* 0x000e680008004200 */
[----:B0-----:R-:W4:Y:S04]  /*19710*/  LDL.LU.64 R4, [R1+0x4c0] ;  /* 0x0004c00001047983 */ /* 0x001f280000300a00 */
[----:B------:R-:W4:Y:S04]  /*19720*/  LDL.LU.64 R6, [R1+0x4c8] ;  /* 0x0004c80001067983 */ /* 0x000f280000300a00 */
[----:B-1----:R-:W-:Y:S04]  /*19730*/  STL.64 [R1+0x2118], R22 ;  /* 0x0021181601007387 */ /* 0x002fe80000100a00 */
[----:B------:R0:W-:Y:S04]  /*19740*/  STL.64 [R1+0x2110], R20 ;  /* 0x0021101401007387 */ /* 0x0001e80000100a00 */
[----:B0-----:R-:W4:Y:S01]  /*19750*/  LDL.64 R20, [R1+0x40] ;  /* 0x0000400001147983 */ /* 0x001f220000100a00 */
[----:B---3--:R-:W-:-:S15]  /*19760*/  HMMA.16816.F32 R8, R16, R24, R8 ;  /* 0x000000181008723c */ /* 0x008fde0000001808 */
[----:B------:R-:W-:-:S08]  /*19770*/  NOP ;  /* 0x0000000000007918 */ /* 0x000fd00000000000 */
[----:B------:R0:W-:Y:S04]  /*19780*/  STL.64 [R1+0x500], R8 ;  /* 0x0005000801007387 */ /* 0x0001e80000100a00 */
[----:B------:R1:W-:Y:S01]  /*19790*/  STL.64 [R1+0x508], R10 ;  /* 0x0005080a01007387 */ /* 0x0003e20000100a00 */
[----:B0-----:R-:W-:Y:S02]  /*197a0*/  IMAD.MOV.U32 R9, RZ, RZ, R24 ;  /* 0x000000ffff097224 */ /* 0x001fe400078e0018 */
[----:B------:R-:W-:Y:S02]  /*197b0*/  IMAD.MOV.U32 R8, RZ, RZ, R25 ;  /* 0x000000ffff087224 */ /* 0x000fe400078e0019 */
[----:B------:R-:W2:Y:S02]  /*197c0*/  LDL.LU.64 R24, [R1+0x2258] ;  /* 0x0022580001187983 */ /* 0x000ea40000300a00 */
[----:B--2---:R-:W-:Y:S06]  /*197d0*/  HMMA.16816.F32 R12, R16, R24, R12 ;  /* 0x00000018100c723c */ /* 0x004fec000000180c */
[----:B-1----:R-:W-:-:S02]  /*197e0*/  IMAD.MOV.U32 R11, RZ, RZ, R24 ;  /* 0x000000ffff0b7224 */ /* 0x002fc400078e0018 */
[----:B------:R-:W-:-:S15]  /*197f0*/  IMAD.MOV.U32 R10, RZ, RZ, R25 ;  /* 0x000000ffff0a7224 */ /* 0x000fde00078e0019 */
[----:B------:R-:W-:Y:S04]  /*19800*/  STL.64 [R1+0x4f0], R12 ;  /* 0x0004f00c01007387 */ /* 0x000fe80000100a00 */
[----:B------:R0:W-:Y:S04]  /*19810*/  STL.64 [R1+0x4f8], R14 ;  /* 0x0004f80e01007387 */ /* 0x0001e80000100a00 */
[----:B0-----:R-:W2:Y:S04]  /*19820*/  LDL.LU.64 R14, [R1+0x2250] ;  /* 0x00225000010e7983 */ /* 0x001ea80000300a00 */
[----:B------:R-:W2:Y:S04]  /*19830*/  LDL.LU.64 R12, [R1+0x2248] ;  /* 0x00224800010c7983 */ /* 0x000ea80000300a00 */
[----:B------:R-:W2:Y:S02]  /*19840*/  LDL.LU.64 R24, [R1+0x2240] ;  /* 0x0022400001187983 */ /* 0x000ea40000300a00 */
[----:B--2---:R-:W-:Y:S02]  /*19850*/  HMMA.16816.F32 R24, R16, R24, R12 ;  /* 0x000000181018723c */ /* 0x004fe4000000180c */
[----:B------:R-:W4:Y:S04]  /*19860*/  LDL.LU.64 R14, [R1+0x2238] ;  /* 0x00223800010e7983 */ /* 0x000f280000300a00 */
[----:B------:R-:W4:-:S15]  /*19870*/  LDL.LU.64 R12, [R1+0x2230] ;  /* 0x00223000010c7983 */ /* 0x000f1e0000300a00 */
[----:B------:R-:W-:-:S02]  /*19880*/  NOP ;  /* 0x0000000000007918 */ /* 0x000fc40000000000 */
[----:B------:R-:W-:Y:S04]  /*19890*/  STL.64 [R1+0x4e0], R24 ;  /* 0x0004e01801007387 */ /* 0x000fe80000100a00 */
[----:B------:R0:W-:Y:S04]  /*198a0*/  STL.64 [R1+0x4e8], R26 ;  /* 0x0004e81a01007387 */ /* 0x0001e80000100a00 */
[----:B0-----:R-:W2:Y:S04]  /*198b0*/  LDL.LU.64 R26, [R1+0x2228] ;  /* 0x00222800011a7983 */ /* 0x001ea80000300a00 */
[----:B------:R-:W3:Y:S01]  /*198c0*/  LDL.LU.64 R24, [R1+0x2220] ;  /* 0x0022200001187983 */ /* 0x000ee20000300a00 */
[----:B----4-:R-:W-:-:S15]  /*198d0*/  HMMA.16816.F32 R12, R16, R20, R12 ;  /* 0x00000014100c723c */ /* 0x010fde000000180c */
[----:B------:R-:W-:-:S08]  /*198e0*/  NOP ;  /* 0x0000000000007918 */ /* 0x000fd00000000000 */
        /* <DEDUP_REMOVED lines=8> */
[----:B------:R0:W-:Y:S04]  /*19970*/  STL.64 [R1+0x4c0], R4 ;  /* 0x0004c00401007387 */ /* 0x0001e80000100a00 */
[----:B------:R1:W-:Y:S04]  /*19980*/  STL.64 [R1+0x4c8], R6 ;  /* 0x0004c80601007387 */ /* 0x0003e80000100a00 */
[----:B0-----:R-:W3:Y:S04]  /*19990*/  LDL.LU.64 R4, [R1+0x4b0] ;  /* 0x0004b00001047983 */ /* 0x001ee80000300a00 */
[----:B-1----:R-:W3:Y:S04]  /*199a0*/  LDL.LU.64 R6, [R1+0x4b8] ;  /* 0x0004b80001067983 */ /* 0x002ee80000300a00 */
[----:B------:R-:W4:Y:S04]  /*199b0*/  LDL.LU.64 R12, [R1+0x490] ;  /* 0x00049000010c7983 */ /* 0x000f280000300a00 */
[----:B------:R-:W2:Y:S04]  /*199c0*/  LDL.LU.64 R14, [R1+0x498] ;  /* 0x00049800010e7983 */ /* 0x000ea80000300a00 */
[----:B--2---:R-:W-:Y:S04]  /*199d0*/  STL.64 [R1+0x2190], R14 ;  /* 0x0021900e01007387 */ /* 0x004fe80000100a00 */
[----:B----4-:R0:W-:Y:S02]  /*199e0*/  STL.64 [R1+0x2188], R12 ;  /* 0x0021880c01007387 */ /* 0x0101e40000100a00 */
[----:B0-----:R-:W-:-:S02]  /*199f0*/  IMAD.MOV.U32 R12, RZ, RZ, R21 ;  /* 0x000000ffff0c7224 */ /* 0x001fc400078e0015 */
[----:B------:R-:W-:-:S05]  /*19a00*/  IMAD.MOV.U32 R13, RZ, RZ, R20 ;  /* 0x000000ffff0d7224 */ /* 0x000fca00078e0014 */
[----:B------:R0:W-:Y:S04]  /*19a10*/  STL.64 [R1+0x21a0], R12 ;  /* 0x0021a00c01007387 */ /* 0x0001e80000100a00 */
[----:B0-----:R-:W2:Y:S04]  /*19a20*/  LDL.LU.64 R12, [R1+0x1d0] ;  /* 0x0001d000010c7983 */ /* 0x001ea80000300a00 */
[----:B------:R-:W4:Y:S04]  /*19a30*/  LDL.LU.64 R14, [R1+0x1d8] ;  /* 0x0001d800010e7983 */ /* 0x000f280000300a00 */
[----:B----4-:R-:W-:Y:S04]  /*19a40*/  STL.64 [R1+0x21b0], R14 ;  /* 0x0021b00e01007387 */ /* 0x010fe80000100a00 */
[----:B--2---:R0:W-:Y:S04]  /*19a50*/  STL.64 [R1+0x21a8], R12 ;  /* 0x0021a80c01007387 */ /* 0x0041e80000100a00 */
[----:B0-----:R-:W2:Y:S01]  /*19a60*/  LDL.64 R12, [R1+0x50] ;  /* 0x00005000010c7983 */ /* 0x001ea20000100a00 */
[----:B------:R-:W-:-:S02]  /*19a70*/  IMAD.MOV.U32 R20, RZ, RZ, R27 ;  /* 0x000000ffff147224 */ /* 0x000fc400078e001b */
[----:B------:R-:W-:Y:S01]  /*19a80*/  IMAD.MOV.U32 R21, RZ, RZ, R26 ;  /* 0x000000ffff157224 */ /* 0x000fe200078e001a */
[----:B--2---:R0:W-:Y:S02]  /*19a90*/  STL.64 [R1+0x21c8], R12 ;  /* 0x0021c80c01007387 */ /* 0x0041e40000100a00 */
[----:B0-----:R-:W-:Y:S02]  /*19aa0*/  IMAD.MOV.U32 R12, RZ, RZ, R11 ;  /* 0x000000ffff0c7224 */ /* 0x001fe400078e000b */
[----:B------:R-:W-:-:S05]  /*19ab0*/  IMAD.MOV.U32 R13, RZ, RZ, R10 ;  /* 0x000000ffff0d7224 */ /* 0x000fca00078e000a */
[----:B------:R0:W-:Y:S02]  /*19ac0*/  STL.64 [R1+0x21e0], R12 ;  /* 0x0021e00c01007387 */ /* 0x0001e40000100a00 */
[----:B0-----:R-:W-:Y:S02]  /*19ad0*/  IMAD.MOV.U32 R12, RZ, RZ, R9 ;  /* 0x000000ffff0c7224 */ /* 0x001fe400078e0009 */
[----:B------:R-:W-:Y:S02]  /*19ae0*/  IMAD.MOV.U32 R13, RZ, RZ, R8 ;  /* 0x000000ffff0d7224 */ /* 0x000fe400078e0008 */
[----:B---3--:R-:W-:Y:S01]  /*19af0*/  HMMA.16816.F32 R8, R16, R24, R4 ;  /* 0x000000181008723c */ /* 0x008fe20000001804 */
[----:B------:R-:W2:Y:S04]  /*19b00*/  LDL.LU.64 R4, [R1+0x4a0] ;  /* 0x0004a00001047983 */ /* 0x000ea80000300a00 */
[----:B------:R-:W2:-:S15]  /*19b10*/  LDL.LU.64 R6, [R1+0x4a8] ;  /* 0x0004a80001067983 */ /* 0x000e9e0000300a00 */
[----:B------:R-:W-:-:S03]  /*19b20*/  NOP ;  /* 0x0000000000007918 */ /* 0x000fc60000000000 */
        /* <DEDUP_REMOVED lines=10> */
[----:B------:R-:W4:Y:S04]  /*19bd0*/  LDL.LU.64 R26, [R1+0x1e8] ;  /* 0x0001e800011a7983 */ /* 0x000f280000300a00 */
[----:B----4-:R-:W-:Y:S04]  /*19be0*/  STL.64 [R1+0x21d8], R26 ;  /* 0x0021d81a01007387 */ /* 0x010fe80000100a00 */
[----:B--2---:R0:W-:Y:S04]  /*19bf0*/  STL.64 [R1+0x21d0], R24 ;  /* 0x0021d01801007387 */ /* 0x0041e80000100a00 */
[----:B0-----:R-:W2:Y:S04]  /*19c00*/  LDL.LU.64 R24, [R1+0x1f0] ;  /* 0x0001f00001187983 */ /* 0x001ea80000300a00 */
[----:B------:R-:W4:Y:S01]  /*19c10*/  LDL.LU.64 R26, [R1+0x1f8] ;  /* 0x0001f800011a7983 */ /* 0x000f220000300a00 */
[C---:B------:R-:W-:Y:S03]  /*19c20*/  HMMA.16816.F32 R20, R16.reuse, R20, R4 ;  /* 0x000000141014723c */ /* 0x040fe60000001804 */
[----:B----4-:R-:W-:Y:S04]  /*19c30*/  STL.64 [R1+0x21f0], R26 ;  /* 0x0021f01a01007387 */ /* 0x010fe80000100a00 */
[----:B--2---:R0:W-:Y:S04]  /*19c40*/  STL.64 [R1+0x21e8], R24 ;  /* 0x0021e81801007387 */ /* 0x0041e80000100a00 */
[----:B0-----:R-:W2:Y:S04]  /*19c50*/  LDL.LU.64 R24, [R1+0x200] ;  /* 0x0002000001187983 */ /* 0x001ea80000300a00 */
[----:B------:R-:W2:Y:S04]  /*19c60*/  LDL.LU.64 R26, [R1+0x208] ;  /* 0x00020800011a7983 */ /* 0x000ea80000300a00 */
[----:B------:R-:W4:Y:S04]  /*19c70*/  LDL.LU R7, [R1+0x2210] ;  /* 0x0022100001077983 */ /* 0x000f280000300800 */
[----:B------:R-:W3:Y:S04]  /*19c80*/  LDL.LU.64 R4, [R1+0x2208] ;  /* 0x0022080001047983 */ /* 0x000ee80000300a00 */
[----:B------:R0:W-:Y:S04]  /*19c90*/  STL.64 [R1+0x4a0], R20 ;  /* 0x0004a01401007387 */ /* 0x0001e80000100a00 */
[----:B------:R1:W-:Y:S04]  /*19ca0*/  STL.64 [R1+0x4a8], R22 ;  /* 0x0004a81601007387 */ /* 0x0003e80000100a00 */
[----:B0-----:R-:W4:Y:S04]  /*19cb0*/  LDL.LU.64 R20, [R1+0x480] ;  /* 0x0004800001147983 */ /* 0x001f280000300a00 */
[----:B-1----:R-:W4:Y:S01]  /*19cc0*/  LDL.LU.64 R22, [R1+0x488] ;  /* 0x0004880001167983 */ /* 0x002f220000300a00 */
[----:B---3--:R-:W-:Y:S03]  /*19cd0*/  HMMA.16816.F32 R16, R16, R4, R8 ;  /* 0x000000041010723c */ /* 0x008fe60000001808 */
[----:B------:R-:W2:Y:S04]  /*19ce0*/  LDL.LU.64 R10, [R1+0x2200] ;  /* 0x00220000010a7983 */ /* 0x000ea80000300a00 */
[----:B------:R-:W2:-:S15]  /*19cf0*/  LDL.LU.64 R8, [R1+0x21f8] ;  /* 0x0021f80001087983 */ /* 0x000e9e0000300a00 */
[----:B------:R-:W-:-:S01]  /*19d00*/  NOP ;  /* 0x0000000000007918 */ /* 0x000fc20000000000 */
        /* <DEDUP_REMOVED lines=15> */
[----:B0-----:R-:W2:Y:S01]  /*19e00*/  LDL.LU.64 R12, [R1+0x21c8] ;  /* 0x0021c800010c7983 */ /* 0x001ea20000300a00 */
[----:B------:R-:W-:Y:S02]  /*19e10*/  IMAD.MOV.U32 R16, RZ, RZ, R3 ;  /* 0x000000ffff107224 */ /* 0x000fe400078e0003 */
[----:B------:R-:W-:Y:S01]  /*19e20*/  IMAD.MOV.U32 R17, RZ, RZ, R2 ;  /* 0x000000ffff117224 */ /* 0x000fe200078e0002 */
[----:B--2---:R-:W-:Y:S06]  /*19e30*/  HMMA.16816.F32 R24, R8, R12, R24 ;  /* 0x0000000c0818723c */ /* 0x004fec0000001818 */
[----:B------:R-:W-:-:S02]  /*19e40*/  IMAD.MOV.U32 R3, RZ, RZ, R12 ;  /* 0x000000ffff037224 */ /* 0x000fc400078e000c */
[----:B------:R-:W-:-:S15]  /*19e50*/  IMAD.MOV.U32 R2, RZ, RZ, R13 ;  /* 0x000000ffff027224 */ /* 0x000fde00078e000d */
[----:B------:R-:W-:Y:S04]  /*19e60*/  STL.64 [R1+0x1e0], R24 ;  /* 0x0001e01801007387 */ /* 0x000fe80000100a00 */
[----:B------:R0:W-:Y:S04]  /*19e70*/  STL.64 [R1+0x1e8], R26 ;  /* 0x0001e81a01007387 */ /* 0x0001e80000100a00 */
[----:B0-----:R-:W2:Y:S04]  /*19e80*/  LDL.LU.64 R26, [R1+0x21c0] ;  /* 0x0021c000011a7983 */ /* 0x001ea80000300a00 */
[----:B------:R-:W2:Y:S04]  /*19e90*/  LDL.LU.64 R24, [R1+0x21b8] ;  /* 0x0021b80001187983 */ /* 0x000ea80000300a00 */
[----:B------:R-:W3:Y:S04]  /*19ea0*/  LDL.LU.64 R14, [R1+0x21b0] ;  /* 0x0021b000010e7983 */ /* 0x000ee80000300a00 */
[----:B------:R-:W3:Y:S02]  /*19eb0*/  LDL.LU.64 R12, [R1+0x21a8] ;  /* 0x0021a800010c7983 */ /* 0x000ee40000300a00 */
[----:B---3--:R-:W-:Y:S02]  /*19ec0*/  HMMA.16816.F32 R16, R8, R16, R12 ;  /* 0x000000100810723c */ /* 0x008fe4000000180c */
[----:B------:R-:W2:-:S15]  /*19ed0*/  LDL.LU.64 R12, [R1+0x21a0] ;  /* 0x0021a000010c7983 */ /* 0x000e9e0000300a00 */
[----:B------:R-:W-:-:S06]  /*19ee0*/  NOP ;  /* 0x0000000000007918 */ /* 0x000fcc0000000000 */
[----:B------:R-:W-:Y:S04]  /*19ef0*/  STL.64 [R1+0x1d0], R16 ;  /* 0x0001d01001007387 */ /* 0x000fe80000100a00 */
[----:B------:R-:W-:Y:S04]  /*19f00*/  STL.64 [R1+0x1d8], R18 ;  /* 0x0001d81201007387 */ /* 0x000fe80000100a00 */
[----:B------:R-:W0:Y:S04]  /*19f10*/  LDSM.16.MT88.4 R16, [R0+UR4+0x100] ;  /* 0x000100040010783b */ /* 0x000e280008004200 */
[----:B0-----:R-:W-:Y:S04]  /*19f20*/  STL.64 [R1+0x20a0], R18 ;  /* 0x0020a01201007387 */ /* 0x001fe80000100a00 */
[----:B------:R0:W-:Y:S04]  /*19f30*/  STL.64 [R1+0x2098], R16 ;  /* 0x0020981001007387 */ /* 0x0001e80000100a00 */
[----:B0-----:R-:W4:Y:S01]  /*19f40*/  LDL.64 R16, [R1+0x10] ;  /* 0x0000100001107983 */ /* 0x001f220000100a00 */
[----:B--2---:R-:W-:Y:S03]  /*19f50*/  HMMA.16816.F32 R12, R8, R12, R24 ;  /* 0x0000000c080c723c */ /* 0x004fe60000001818 */
[----:B------:R-:W2:-:S15]  /*19f60*/  LDL.LU.64 R24, [R1+0x2198] ;  /* 0x0021980001187983 */ /* 0x000e9e0000300a00 */
[----:B------:R-:W-:-:S05]  /*19f70*/  NOP ;  /* 0x0000000000007918 */ /* 0x000fca0000000000 */
[----:B------:R-:W-:Y:S04]  /*19f80*/  STL.64 [R1], R12 ;  /* 0x0000000c01007387 */ /* 0x000fe80000100a00 */
[----:B------:R0:W-:Y:S04]  /*19f90*/  STL.64 [R1+0x8], R14 ;  /* 0x0000080e01007387 */ /* 0x0001e80000100a00 */
[----:B0-----:R-:W2:Y:S04]  /*19fa0*/  LDL.LU.64 R14, [R1+0x2190] ;  /* 0x00219000010e7983 */ /* 0x001ea80000300a00 */
[----:B------:R-:W2:Y:S01]  /*19fb0*/  LDL.LU.64 R12, [R1+0x2188] ;  /* 0x00218800010c7983 */ /* 0x000ea20000300a00 */
[C---:B----4-:R-:W-:Y:S06]  /*19fc0*/  HMMA.16816.F32 R20, R8.reuse, R16, R20 ;  /* 0x000000100814723c */ /* 0x050fec0000001814 */
[----:B--2---:R-:W-:-:S15]  /*19fd0*/  HMMA.16816.F32 R12, R8, R24, R12 ;  /* 0x00000018080c723c */ /* 0x004fde000000180c */
[----:B------:R-:W-:-:S08]  /*19fe0*/  NOP ;  /* 0x0000000000007918 */ /* 0x000fd00000000000 */
[----:B------:R-:W-:Y:S04]  /*19ff0*/  STL.64 [R1+0x490], R12 ;  /* 0x0004900c01007387 */ /* 0x000fe80000100a00 */
[----:B------:R0:W-:Y:S04]  /*1a000*/  STL.64 [R1+0x498], R14 ;  /* 0x0004980e01007387 */ /* 0x0001e80000100a00 */
[----:B0-----:R-:W2:Y:S04]  /*1a010*/  LDL.LU.64 R14, [R1+0x2180] ;  /* 0x00218000010e7983 */ /* 0x001ea80000300a00 */
[----:B------:R-:W2:Y:S04]  /*1a020*/  LDL.LU.64 R12, [R1+0x2178] ;  /* 0x00217800010c7983 */ /* 0x000ea80000300a00 */
[----:B------:R0:W-:Y:S04]  /*1a030*/  STL.64 [R1+0x2130], R24 ;  /* 0x0021301801007387 */ /* 0x0001e80000100a00 */
[----:B0-----:R-:W3:Y:S04]  /*1a040*/  LDL.LU.64 R24, [R1+0x1c0] ;  /* 0x0001c00001187983 */ /* 0x001ee80000300a00 */
[----:B------:R-:W3:Y:S04]  /*1a050*/  LDL.LU.64 R26, [R1+0x1c8] ;  /* 0x0001c800011a7983 */ /* 0x000ee80000300a00 */
[----:B------:R0:W-:Y:S04]  /*1a060*/  STL.64 [R1+0x2138], R16 ;  /* 0x0021381001007387 */ /* 0x0001e80000100a00 */
[----:B0-----:R-:W4:Y:S04]  /*1a070*/  LDL.LU.64 R16, [R1+0x430] ;  /* 0x0004300001107983 */ /* 0x001f280000300a00 */
[----:B------:R0:W-:Y:S04]  /*1a080*/  STL.64 [R1+0x480], R20 ;  /* 0x0004801401007387 */ /* 0x0001e80000100a00 */
[----:B------:R1:W-:Y:S04]  /*1a090*/  STL.64 [R1+0x488], R22 ;  /* 0x0004881601007387 */ /* 0x0003e80000100a00 */
[----:B------:R-:W2:Y:S04]  /*1a0a0*/  LDL.LU.64 R18, [R1+0x438] ;  /* 0x0004380001127983 */ /* 0x000ea80000300a00 */
[----:B--2---:R-:W-:Y:S04]  /*1a0b0*/  STL.64 [R1+0x2148], R18 ;  /* 0x0021481201007387 */ /* 0x004fe80000100a00 */
[----:B----4-:R2:W-:Y:S04]  /*1a0c0*/  STL.64 [R1+0x2140], R16 ;  /* 0x0021401001007387 */ /* 0x0105e80000100a00 */
[----:B0-----:R-:W4:Y:S04]  /*1a0d0*/  LDL.LU.64 R20, [R1+0x460] ;  /* 0x0004600001147983 */ /* 0x001f280000300a00 */
[----:B-1----:R-:W4:Y:S01]  /*1a0e0*/  LDL.LU.64 R22, [R1+0x468] ;  /* 0x0004680001167983 */ /* 0x002f220000300a00 */
[----:B--2---:R-:W-:-:S02]  /*1a0f0*/  IMAD.MOV.U32 R16, RZ, RZ, R3 ;  /* 0x000000ffff107224 */ /* 0x004fc400078e0003 */
[----:B------:R-:W-:-:S05]  /*1a100*/  IMAD.MOV.U32 R17, RZ, RZ, R2 ;  /* 0x000000ffff117224 */ /* 0x000fca00078e0002 */
[----:B------:R0:W-:Y:S04]  /*1a110*/  STL.64 [R1+0x2158], R16 ;  /* 0x0021581001007387 */ /* 0x0001e80000100a00 */
[----:B0-----:R-:W2:Y:S01]  /*1a120*/  LDL.64 R16, [R1+0x60] ;  /* 0x0000600001107983 */ /* 0x001ea20000100a00 */
[----:B---3--:R-:W-:Y:S03]  /*1a130*/  HMMA.16816.F32 R24, R8, R4, R24 ;  /* 0x000000040818723c */ /* 0x008fe60000001818 */
[----:B--2---:R0:W-:Y:S04]  /*1a140*/  STL.64 [R1+0x2170], R16 ;  /* 0x0021701001007387 */ /* 0x0041e80000100a00 */
[----:B------:R-:W2:Y:S04]  /*1a150*/  LDL.64 R8, [R1+0x40] ;  /* 0x0000400001087983 */ /* 0x000ea80000100a00 */
[----:B0-----:R-:W4:Y:S04]  /*1a160*/  LDL.64 R16, [R1+0x70] ;  /* 0x0000700001107983 */ /* 0x001f280000100a00 */
[----:B--2---:R0:W-:Y:S08]  /*1a170*/  STL.64 [R1+0x2150], R8 ;  /* 0x0021500801007387 */ /* 0x0041f00000100a00 */
[----:B------:R-:W-:Y:S04]  /*1a180*/  STL.64 [R1+0x1c0], R24 ;  /* 0x0001c01801007387 */ /* 0x000fe80000100a00 */
[----:B------:R-:W-:Y:S04]  /*1a190*/  STL.64 [R1+0x1c8], R26 ;  /* 0x0001c81a01007387 */ /* 0x000fe80000100a00 */
[----:B0-----:R-:W2:Y:S04]  /*1a1a0*/  LDL.LU.64 R8, [R1+0x440] ;  /* 0x0004400001087983 */ /* 0x001ea80000300a00 */
[----:B------:R-:W3:Y:S01]  /*1a1b0*/  LDL.LU.64 R10, [R1+0x448] ;  /* 0x00044800010a7983 */ /* 0x000ee20000300a00 */
[----:B----4-:R-:W-:Y:S03]  /*1a1c0*/  HMMA.16816.F32 R20, R12, R16, R20 ;  /* 0x000000100c14723c */ /* 0x010fe60000001814 */
[----:B---3--:R-:W-:Y:S04]  /*1a1d0*/  STL.64 [R1+0x2168], R10 ;  /* 0x0021680a01007387 */ /* 0x008fe80000100a00 */
[----:B--2---:R0:W-:Y:S04]  /*1a1e0*/  STL.64 [R1+0x2160], R8 ;  /* 0x0021600801007387 */ /* 0x0041e80000100a00 */
[----:B0-----:R-:W2:Y:S04]  /*1a1f0*/  LDL.LU.64 R8, [R1+0x450] ;  /* 0x0004500001087983 */ /* 0x001ea80000300a00 */
[----:B------:R-:W2:Y:S04]  /*1a200*/  LDL.LU.64 R10, [R1+0x458] ;  /* 0x00045800010a7983 */ /* 0x000ea80000300a00 */
[----:B------:R-:W3:Y:S04]  /*1a210*/  LDL.LU.64 R24, [R1+0x420] ;  /* 0x0004200001187983 */ /* 0x000ee80000300a00 */
[----:B------:R-:W3:Y:S04]  /*1a220*/  LDL.LU.64 R26, [R1+0x428] ;  /* 0x00042800011a7983 */ /* 0x000ee80000300a00 */
[----:B------:R-:W-:Y:S04]  /*1a230*/  STL [R1+0x2128], R7 ;  /* 0x0021280701007387 */ /* 0x000fe80000100800 */
[----:B------:R0:W-:Y:S04]  /*1a240*/  STL.64 [R1+0x2120], R4 ;  /* 0x0021200401007387 */ /* 0x0001e80000100a00 */
[----:B0-----:R-:W4:Y:S04]  /*1a250*/  LDL.LU.64 R4, [R1+0x410] ;  /* 0x0004100001047983 */ /* 0x001f280000300a00 */
[----:B------:R-:W4:Y:S04]  /*1a260*/  LDL.LU.64 R6, [R1+0x418] ;  /* 0x0004180001067983 */ /* 0x000f280000300a00 */
[----:B------:R0:W-:Y:S04]  /*1a270*/  STL.64 [R1+0x460], R20 ;  /* 0x0004601401007387 */ /* 0x0001e80000100a00 */
[----:B------:R1:W-:Y:S01]  /*1a280*/  STL.64 [R1+0x468], R22 ;  /* 0x0004681601007387 */ /* 0x0003e20000100a00 */
[----:B0-----:R-:W-:-:S02]  /*1a290*/  IMAD.MOV.U32 R21, RZ, RZ, R16 ;  /* 0x000000ffff157224 */ /* 0x001fc400078e0010 */
        /* <DEDUP_REMOVED lines=15> */
[----:B0-----:R-:W2:Y:S04]  /*1a390*/  LDL.LU.64 R18, [R1+0x2148] ;  /* 0x0021480001127983 */ /* 0x001ea80000300a00 */
[----:B------:R-:W2:Y:S02]  /*1a3a0*/  LDL.LU.64 R16, [R1+0x2140] ;  /* 0x0021400001107983 */ /* 0x000ea40000300a00 */
[----:B--2---:R-:W-:-:S15]  /*1a3b0*/  HMMA.16816.F32 R16, R12, R8, R16 ;  /* 0x000000080c10723c */ /* 0x004fde0000001810 */
[----:B------:R-:W-:-:S08]  /*1a3c0*/  NOP ;  /* 0x0000000000007918 */ /* 0x000fd00000000000 */
[----:B------:R0:W-:Y:S04]  /*1a3d0*/  STL.64 [R1+0x430], R16 ;  /* 0x0004301001007387 */ /* 0x0001e80000100a00 */
[----:B------:R1:W-:Y:S04]  /*1a3e0*/  STL.64 [R1+0x438], R18 ;  /* 0x0004381201007387 */ /* 0x0003e80000100a00 */
[----:B0-----:R-:W2:Y:S01]  /*1a3f0*/  LDL.LU.64 R16, [R1+0x2138] ;  /* 0x0021380001107983 */ /* 0x001ea20000300a00 */
[----:B-1----:R-:W-:Y:S02]  /*1a400*/  IMAD.MOV.U32 R19, RZ, RZ, R8 ;  /* 0x000000ffff137224 */ /* 0x002fe400078e0008 */
[----:B------:R-:W-:-:S02]  /*1a410*/  IMAD.MOV.U32 R18, RZ, RZ, R9 ;  /* 0x000000ffff127224 */ /* 0x000fc400078e0009 */
[----:B------:R-:W0:Y:S04]  /*1a420*/  LDSM.16.MT88.4 R8, [R0+UR4+0x180] ;  /* 0x000180040008783b */ /* 0x000e280008004200 */
[----:B0-----:R-:W-:Y:S04]  /*1a430*/  STL.64 [R1+0x2020], R10 ;  /* 0x0020200a01007387 */ /* 0x001fe80000100a00 */
[----:B------:R0:W-:Y:S04]  /*1a440*/  STL.64 [R1+0x2018], R8 ;  /* 0x0020180801007387 */ /* 0x0001e80000100a00 */
[----:B0-----:R-:W3:Y:S02]  /*1a450*/  LDL.64 R8, [R1+0x30] ;  /* 0x0000300001087983 */ /* 0x001ee40000100a00 */
[----:B---3--:R-:W-:-:S15]  /*1a460*/  HMMA.16816.F32 R24, R12, R8, R24 ;  /* 0x000000080c18723c */ /* 0x008fde0000001818 */
[----:B------:R-:W-:-:S08]  /*1a470*/  NOP ;  /* 0x0000000000007918 */ /* 0x000fd00000000000 */
[----:B------:R0:W-:Y:S04]  /*1a480*/  STL.64 [R1+0x420], R24 ;  /* 0x0004201801007387 */ /* 0x0001e80000100a00 */
[----:B------:R-:W-:Y:S04]  /*1a490*/  STL.64 [R1+0x428], R26 ;  /* 0x0004281a01007387 */ /* 0x000fe80000100a00 */
[----:B0-----:R-:W4:Y:S01]  /*1a4a0*/  LDL.LU.64 R24, [R1+0x2130] ;  /* 0x0021300001187983 */ /* 0x001f220000300a00 */
[----:B------:R-:W-:Y:S02]  /*1a4b0*/  IMAD.MOV.U32 R3, RZ, RZ, R8 ;  /* 0x000000ffff037224 */ /* 0x000fe400078e0008 */
[----:B------:R-:W-:-:S02]  /*1a4c0*/  IMAD.MOV.U32 R2, RZ, RZ, R9 ;  /* 0x000000ffff027224 */ /* 0x000fc400078e0009 */
[----:B----4-:R-:W-:Y:S01]  /*1a4d0*/  HMMA.16816.F32 R8, R12, R24, R4 ;  /* 0x000000180c08723c */ /* 0x010fe20000001804 */
[----:B------:R-:W2:Y:S04]  /*1a4e0*/  LDL.LU.64 R4, [R1+0x400] ;  /* 0x0004000001047983 */ /* 0x000ea80000300a00 */
[----:B------:R-:W2:-:S15]  /*1a4f0*/  LDL.LU.64 R6, [R1+0x408] ;  /* 0x0004080001067983 */ /* 0x000e9e0000300a00 */
[----:B------:R-:W-:-:S03]  /*1a500*/  NOP ;  /* 0x0000000000007918 */ /* 0x000fc60000000000 */
[----:B------:R0:W-:Y:S04]  /*1a510*/  STL.64 [R1+0x410], R8 ;  /* 0x0004100801007387 */ /* 0x0001e80000100a00 */
[----:B------:R1:W-:Y:S04]  /*1a520*/  STL.64 [R1+0x418], R10 ;  /* 0x0004180a01007387 */ /* 0x0003e80000100a00 */
[----:B0-----:R-:W3:Y:S04]  /*1a530*/  LDL.LU.64 R8, [R1+0x3a0] ;  /* 0x0003a00001087983 */ /* 0x001ee80000300a00 */
[----:B-1----:R-:W4:Y:S04]  /*1a540*/  LDL.LU.64 R10, [R1+0x3a8] ;  /* 0x0003a800010a7983 */ /* 0x002f280000300a00 */
[----:B----4-:R-:W-:Y:S04]  /*1a550*/  STL.64 [R1+0x20e8], R10 ;  /* 0x0020e80a01007387 */ /* 0x010fe80000100a00 */
[----:B---3--:R0:W-:Y:S02]  /*1a560*/  STL.64 [R1+0x20e0], R8 ;  /* 0x0020e00801007387 */ /* 0x0081e40000100a00 */
[----:B0-----:R-:W-:-:S02]  /*1a570*/  IMAD.MOV.U32 R8, RZ, RZ, R23 ;  /* 0x000000ffff087224 */ /* 0x001fc400078e0017 */
[----:B------:R-:W-:-:S05]  /*1a580*/  IMAD.MOV.U32 R9, RZ, RZ, R22 ;  /* 0x000000ffff097224 */ /* 0x000fca00078e0016 */
[----:B------:R-:W-:Y:S04]  /*1a590*/  STL.64 [R1+0x20f8], R8 ;  /* 0x0020f80801007387 */ /* 0x000fe80000100a00 */
[----:B------:R0:W-:Y:S04]  /*1a5a0*/  STL.64 [R1+0x20b0], R24 ;  /* 0x0020b01801007387 */ /* 0x0001e80000100a00 */
[----:B0-----:R-:W3:Y:S04]  /*1a5b0*/  LDL.LU.64 R24, [R1+0x380] ;  /* 0x0003800001187983 */ /* 0x001ee80000300a00 */
[----:B------:R-:W4:Y:S01]  /*1a5c0*/  LDL.LU.64 R26, [R1+0x388] ;  /* 0x00038800011a7983 */ /* 0x000f220000300a00 */
[----:B------:R-:W-:-:S02]  /*1a5d0*/  IMAD.MOV.U32 R8, RZ, RZ, R21 ;  /* 0x000000ffff087224 */ /* 0x000fc400078e0015 */
[----:B------:R-:W-:Y:S01]  /*1a5e0*/  IMAD.MOV.U32 R9, RZ, RZ, R20 ;  /* 0x000000ffff097224 */ /* 0x000fe200078e0014 */
[----:B----4-:R-:W-:Y:S04]  /*1a5f0*/  STL.64 [R1+0x20c0], R26 ;  /* 0x0020c01a01007387 */ /* 0x010fe80000100a00 */
[----:B---3--:R0:W-:Y:S04]  /*1a600*/  STL.64 [R1+0x20b8], R24 ;  /* 0x0020b81801007387 */ /* 0x0081e80000100a00 */
[----:B------:R-:W3:Y:S04]  /*1a610*/  LDL.LU.64 R20, [R1+0x1b0] ;  /* 0x0001b00001147983 */ /* 0x000ee80000300a00 */
[----:B------:R-:W3:Y:S01]  /*1a620*/  LDL.LU.64 R22, [R1+0x1b8] ;  /* 0x0001b80001167983 */ /* 0x000ee20000300a00 */
[----:B0-----:R-:W-:-:S02]  /*1a630*/  IMAD.MOV.U32 R24, RZ, RZ, R19 ;  /* 0x000000ffff187224 */ /* 0x001fc400078e0013 */
[----:B------:R-:W-:-:S05]  /*1a640*/  IMAD.MOV.U32 R25, RZ, RZ, R18 ;  /* 0x000000ffff197224 */ /* 0x000fca00078e0012 */
[----:B------:R0:W-:Y:S04]  /*1a650*/  STL.64 [R1+0x20d8], R24 ;  /* 0x0020d81801007387 */ /* 0x0001e80000100a00 */
[----:B0-----:R-:W4:Y:S01]  /*1a660*/  LDL.64 R24, [R1+0x50] ;  /* 0x0000500001187983 */ /* 0x001f220000100a00 */
[C---:B--2---:R-:W-:Y:S03]  /*1a670*/  HMMA.16816.F32 R4, R12.reuse, R16, R4 ;  /* 0x000000100c04723c */ /* 0x044fe60000001804 */
[----:B----4-:R0:W-:Y:S04]  /*1a680*/  STL.64 [R1+0x20f0], R24 ;  /* 0x0020f01801007387 */ /* 0x0101e80000100a00 */
        /* <DEDUP_REMOVED lines=9> */
[----:B------:R-:W3:Y:S04]  /*1a720*/  LDL.LU.64 R4, [R1+0x2120] ;  /* 0x0021200001047983 */ /* 0x000ee80000300a00 */
[----:B------:R0:W-:Y:S04]  /*1a730*/  STL.64 [R1+0x20a8], R16 ;  /* 0x0020a81001007387 */ /* 0x0001e80000100a00 */
[----:B0-----:R-:W2:Y:S04]  /*1a740*/  LDL.LU.64 R16, [R1+0x6a0] ;  /* 0x0006a00001107983 */ /* 0x001ea80000300a00 */
[----:B------:R-:W4:Y:S01]  /*1a750*/  LDL.LU.64 R18, [R1+0x6a8] ;  /* 0x0006a80001127983 */ /* 0x000f220000300a00 */
[----:B---3--:R-:W-:Y:S03]  /*1a760*/  HMMA.16816.F32 R12, R12, R4, R20 ;  /* 0x000000040c0c723c */ /* 0x008fe60000001814 */
[----:B----4-:R-:W-:Y:S04]  /*1a770*/  STL.64 [R1+0x20d0], R18 ;  /* 0x0020d01201007387 */ /* 0x010fe80000100a00 */
[----:B--2---:R0:W-:Y:S04]  /*1a780*/  STL.64 [R1+0x20c8], R16 ;  /* 0x0020c81001007387 */ /* 0x0041e80000100a00 */
[----:B0-----:R-:W2:Y:S04]  /*1a790*/  LDL.LU.64 R16, [R1+0x390] ;  /* 0x0003900001107983 */ /* 0x001ea80000300a00 */
[----:B------:R-:W2:Y:S04]  /*1a7a0*/  LDL.LU.64 R18, [R1+0x398] ;  /* 0x0003980001127983 */ /* 0x000ea80000300a00 */
[----:B------:R-:W3:Y:S04]  /*1a7b0*/  LDL.LU.64 R22, [R1+0x2118] ;  /* 0x0021180001167983 */ /* 0x000ee80000300a00 */
[----:B------:R-:W3:Y:S04]  /*1a7c0*/  LDL.LU.64 R20, [R1+0x2110] ;  /* 0x0021100001147983 */ /* 0x000ee80000300a00 */
[----:B------:R-:W-:Y:S04]  /*1a7d0*/  STL.64 [R1+0x1b0], R12 ;  /* 0x0001b00c01007387 */ /* 0x000fe80000100a00 */
[----:B------:R-:W-:Y:S01]  /*1a7e0*/  STL.64 [R1+0x1b8], R14 ;  /* 0x0001b80e01007387 */ /* 0x000fe20000100a00 */
[----:B---3--:R-:W-:Y:S03]  /*1a7f0*/  HMMA.16816.F32 R8, R20, R8, R24 ;  /* 0x000000081408723c */ /* 0x008fe60000001818 */
[----:B------:R-:W3:Y:S04]  /*1a800*/  LDL.LU.64 R26, [R1+0x2108] ;  /* 0x00210800011a7983 */ /* 0x000ee80000300a00 */
[----:B------:R-:W3:-:S15]  /*1a810*/  LDL.LU.64 R24, [R1+0x2100] ;  /* 0x0021000001187983 */ /* 0x000ede0000300a00 */
[----:B------:R-:W-:-:S01]  /*1a820*/  NOP ;  /* 0x0000000000007918 */ /* 0x000fc20000000000 */
[----:B------:R0:W-:Y:S04]  /*1a830*/  STL.64 [R1+0x1a0], R8 ;  /* 0x0001a00801007387 */ /* 0x0001e80000100a00 */
[----:B------:R3:W-:Y:S04]  /*1a840*/  STL.64 [R1+0x1a8], R10 ;  /* 0x0001a80a01007387 */ /* 0x0007e80000100a00 */
[----:B0-----:R-:W3:Y:S02]  /*1a850*/  LDL.LU.64 R8, [R1+0x20f8] ;  /* 0x0020f80001087983 */ /* 0x001ee40000300a00 */
[----:B---3--:R-:W-:Y:S02]  /*1a860*/  HMMA.16816.F32 R8, R20, R8, R24 ;  /* 0x000000081408723c */ /* 0x008fe40000001818 */
[----:B------:R-:W3:-:S15]  /*1a870*/  LDL.LU.64 R24, [R1+0x20f0] ;  /* 0x0020f00001187983 */ /* 0x000ede0000300a00 */
[----:B------:R-:W-:-:S06]  /*1a880*/  NOP ;  /* 0x0000000000007918 */ /* 0x000fcc0000000000 */
[----:B------:R-:W-:Y:S04]  /*1a890*/  STL.64 [R1+0x190], R8 ;  /* 0x0001900801007387 */ /* 0x000fe80000100a00 */
[----:B------:R0:W-:Y:S04]  /*1a8a0*/  STL.64 [R1+0x198], R10 ;  /* 0x0001980a01007387 */ /* 0x0001e80000100a00 */
[----:B0-----:R-:W4:Y:S04]  /*1a8b0*/  LDL.LU.64 R10, [R1+0x20e8] ;  /* 0x0020e800010a7983 */ /* 0x001f280000300a00 */
[----:B------:R-:W4:Y:S01]  /*1a8c0*/  LDL.LU.64 R8, [R1+0x20e0] ;  /* 0x0020e00001087983 */ /* 0x000f220000300a00 */
[----:B---3--:R-:W-:Y:S01]  /*1a8d0*/  IMAD.MOV.U32 R6, RZ, RZ, R25 ;  /* 0x000000ffff067224 */ /* 0x008fe200078e0019 */
[----:B----4-:R-:W-:-:S15]  /*1a8e0*/  HMMA.16816.F32 R8, R20, R24, R8 ;  /* 0x000000181408723c */ /* 0x010fde0000001808 */
[----:B------:R-:W-:-:S08]  /*1a8f0*/  NOP ;  /* 0x0000000000007918 */ /* 0x000fd00000000000 */
[----:B------:R0:W-:Y:S04]  /*1a900*/  STL.64 [R1+0x3a0], R8 ;  /* 0x0003a00801007387 */ /* 0x0001e80000100a00 */
[----:B------:R-:W-:Y:S01]  /*1a910*/  STL.64 [R1+0x3a8], R10 ;  /* 0x0003a80a01007387 */ /* 0x000fe20000100a00 */
[----:B0-----:R-:W-:-:S03]  /*1a920*/  IMAD.MOV.U32 R8, RZ, RZ, R24 ;  /* 0x000000ffff087224 */ /* 0x001fc600078e0018 */
[----:B------:R-:W2:Y:S02]  /*1a930*/  LDL.LU.64 R24, [R1+0x20d8] ;  /* 0x0020d80001187983 */ /* 0x000ea40000300a00 */
[----:B--2---:R-:W-:Y:S02]  /*1a940*/  HMMA.16816.F32 R24, R20, R24, R16 ;  /* 0x000000181418723c */ /* 0x004fe40000001810 */
[----:B------:R-:W2:Y:S04]  /*1a950*/  LDL.LU.64 R18, [R1+0x20d0] ;  /* 0x0020d00001127983 */ /* 0x000ea80000300a00 */
[----:B------:R-:W2:-:S15]  /*1a960*/  LDL.LU.64 R16, [R1+0x20c8] ;  /* 0x0020c80001107983 */ /* 0x000e9e0000300a00 */
[----:B------:R-:W-:-:S02]  /*1a970*/  NOP ;  /* 0x0000000000007918 */ /* 0x000fc40000000000 */
[----:B------:R-:W-:Y:S04]  /*1a980*/  STL.64 [R1+0x390], R24 ;  /* 0x0003901801007387 */ /* 0x000fe80000100a00 */
[----:B------:R0:W-:Y:S04]  /*1a990*/  STL.64 [R1+0x398], R26 ;  /* 0x0003981a01007387 */ /* 0x0001e80000100a00 */
[----:B0-----:R-:W3:Y:S04]  /*1a9a0*/  LDL.LU.64 R26, [R1+0x20c0] ;  /* 0x0020c000011a7983 */ /* 0x001ee80000300a00 */
[----:B------:R-:W3:Y:S01]  /*1a9b0*/  LDL.LU.64 R24, [R1+0x20b8] ;  /* 0x0020b80001187983 */ /* 0x000ee20000300a00 */
[----:B------:R-:W-:-:S02]  /*1a9c0*/  IMAD.MOV.U32 R12, RZ, RZ, R3 ;  /* 0x000000ffff0c7224 */ /* 0x000fc400078e0003 */
[----:B------:R-:W-:-:S07]  /*1a9d0*/  IMAD.MOV.U32 R13, RZ, RZ, R2 ;  /* 0x000000ffff0d7224 */ /* 0x000fce00078e0002 */
[----:B---3--:R-:W-:Y:S01]  /*1a9e0*/  HMMA.16816.F32 R12, R20, R12, R24 ;  /* 0x0000000c140c723c */ /* 0x008fe20000001818 */
[----:B------:R-:W2:-:S15]  /*1a9f0*/  LDL.LU.64 R24, [R1+0x20b0] ;  /* 0x0020b00001187983 */ /* 0x000e9e0000300a00 */
[----:B------:R-:W-:-:S07]  /*1aa00*/  NOP ;  /* 0x0000000000007918 */ /* 0x000fce0000000000 */
[----:B------:R-:W-:Y:S04]  /*1aa10*/  STL.64 [R1+0x380], R12 ;  /* 0x0003800c01007387 */ /* 0x000fe80000100a00 */
[----:B------:R-:W-:Y:S04]  /*1aa20*/  STL.64 [R1+0x388], R14 ;  /* 0x0003880e01007387 */ /* 0x000fe80000100a00 */
[----:B------:R-:W0:Y:S04]  /*1aa30*/  LDSM.16.MT88.4 R12, [R0+UR4+0x200] ;  /* 0x00020004000c783b */ /* 0x000e280008004200 */
[----:B0-----:R-:W-:Y:S04]  /*1aa40*/  STL.64 [R1+0x1f90], R14 ;  /* 0x001f900e01007387 */ /* 0x001fe80000100a00 */
[----:B------:R0:W-:Y:S04]  /*1aa50*/  STL.64 [R1+0x1f88], R12 ;  /* 0x001f880c01007387 */ /* 0x0001e80000100a00 */
[----:B0-----:R-:W3:Y:S04]  /*1aa60*/  LDL.LU.64 R12, [R1+0x370] ;  /* 0x00037000010c7983 */ /* 0x001ee80000300a00 */
[----:B------:R-:W3:Y:S01]  /*1aa70*/  LDL.LU.64 R14, [R1+0x378] ;  /* 0x00037800010e7983 */ /* 0x000ee20000300a00 */
[----:B--2---:R-:W-:-:S15]  /*1aa80*/  HMMA.16816.F32 R16, R20, R24, R16 ;  /* 0x000000181410723c */ /* 0x004fde0000001810 */
[----:B------:R-:W-:-:S08]  /*1aa90*/  NOP ;  /* 0x0000000000007918 */ /* 0x000fd00000000000 */
[----:B------:R0:W-:Y:S04]  /*1aaa0*/  STL.64 [R1+0x6a0], R16 ;  /* 0x0006a01001007387 */ /* 0x0001e80000100a00 */
[----:B------:R-:W-:Y:S04]  /*1aab0*/  STL.64 [R1+0x6a8], R18 ;  /* 0x0006a81201007387 */ /* 0x000fe80000100a00 */
[----:B0-----:R-:W2:Y:S04]  /*1aac0*/  LDL.LU.64 R16, [R1+0x20a8] ;  /* 0x0020a80001107983 */ /* 0x001ea80000300a00 */
[----:B------:R0:W-:Y:S04]  /*1aad0*/  STL.64 [R1+0x2058], R24 ;  /* 0x0020581801007387 */ /* 0x0001e80000100a00 */
[----:B0-----:R-:W2:Y:S04]  /*1aae0*/  LDL.LU.64 R24, [R1+0x690] ;  /* 0x0006900001187983 */ /* 0x001ea80000300a00 */
[----:B------:R-:W2:Y:S02]  /*1aaf0*/  LDL.LU.64 R26, [R1+0x698] ;  /* 0x00069800011a7983 */ /* 0x000ea40000300a00 */
[C---:B--2---:R-:W-:Y:S06]  /*1ab00*/  HMMA.16816.F32 R24, R20.reuse, R16, R24 ;  /* 0x000000101418723c */ /* 0x044fec0000001818 */
[----:B---3--:R-:W-:Y:S01]  /*1ab10*/  HMMA.16816.F32 R20, R20, R4, R12 ;  /* 0x000000041414723c */ /* 0x008fe2000000180c */
[----:B------:R-:W-:-:S02]  /*1ab20*/  IMAD.MOV.U32 R3, RZ, RZ, R16 ;  /* 0x000000ffff037224 */ /* 0x000fc400078e0010 */
[----:B------:R-:W-:-:S14]  /*1ab30*/  IMAD.MOV.U32 R2, RZ, RZ, R17 ;  /* 0x000000ffff027224 */ /* 0x000fdc00078e0011 */
[----:B------:R0:W-:Y:S04]  /*1ab40*/  STL.64 [R1+0x690], R24 ;  /* 0x0006901801007387 */ /* 0x0001e80000100a00 */
[----:B------:R1:W-:Y:S04]  /*1ab50*/  STL.64 [R1+0x698], R26 ;  /* 0x0006981a01007387 */ /* 0x0003e80000100a00 */
[----:B------:R-:W2:Y:S04]  /*1ab60*/  LDL.LU.64 R18, [R1+0x20a0] ;  /* 0x0020a00001127983 */ /* 0x000ea80000300a00 */
[----:B------:R-:W2:Y:S04]  /*1ab70*/  LDL.LU.64 R16, [R1+0x2098] ;  /* 0x0020980001107983 */ /* 0x000ea80000300a00 */
[----:B------:R-:W2:Y:S04]  /*1ab80*/  LDL.64 R12, [R1+0x70] ;  /* 0x00007000010c7983 */ /* 0x000ea80000100a00 */
[----:B0-----:R-:W3:Y:S04]  /*1ab90*/  LDL.LU.64 R24, [R1+0x830] ;  /* 0x0008300001187983 */ /* 0x001ee80000300a00 */
[----:B------:R-:W-:Y:S04]  /*1aba0*/  STL.64 [R1+0x370], R20 ;  /* 0x0003701401007387 */ /* 0x000fe80000100a00 */
[----:B------:R-:W-:Y:S04]  /*1abb0*/  STL.64 [R1+0x378], R22 ;  /* 0x0003781601007387 */ /* 0x000fe80000100a00 */
[----:B-1----:R-:W4:Y:S04]  /*1abc0*/  LDL.LU.64 R26, [R1+0x838] ;  /* 0x00083800011a7983 */ /* 0x002f280000300a00 */
[----:B------:R-:W0:Y:S04]  /*1abd0*/  LDSM.16.MT88.4 R20, [R0+UR4+0x280] ;  /* 0x000280040014783b */ /* 0x000e280008004200 */
[----:B----4-:R-:W-:Y:S04]  /*1abe0*/  STL.64 [R1+0x2068], R26 ;  /* 0x0020681a01007387 */ /* 0x010fe80000100a00 */
[----:B---3--:R1:W-:Y:S02]  /*1abf0*/  STL.64 [R1+0x2060], R24 ;  /* 0x0020601801007387 */ /* 0x0083e40000100a00 */
[----:B-1----:R-:W-:-:S02]  /*1ac00*/  IMAD.MOV.U32 R24, RZ, RZ, R8 ;  /* 0x000000ffff187224 */ /* 0x002fc400078e0008 */
[----:B------:R-:W-:-:S05]  /*1ac10*/  IMAD.MOV.U32 R25, RZ, RZ, R6 ;  /* 0x000000ffff197224 */ /* 0x000fca00078e0006 */
[----:B------:R1:W-:Y:S04]  /*1ac20*/  STL.64 [R1+0x2078], R24 ;  /* 0x0020781801007387 */ /* 0x0003e80000100a00 */
[----:B-1----:R-:W3:Y:S04]  /*1ac30*/  LDL.64 R24, [R1+0x60] ;  /* 0x0000600001187983 */ /* 0x002ee80000100a00 */
[----:B---3--:R1:W-:Y:S04]  /*1ac40*/  STL.64 [R1+0x2090], R24 ;  /* 0x0020901801007387 */ /* 0x0083e80000100a00 */
[----:B-1----:R-:W2:Y:S04]  /*1ac50*/  LDL.LU.64 R24, [R1+0x660] ;  /* 0x0006600001187983 */ /* 0x002ea80000300a00 */
[----:B------:R-:W2:Y:S04]  /*1ac60*/  LDL.LU.64 R26, [R1+0x668] ;  /* 0x00066800011a7983 */ /* 0x000ea80000300a00 */
[----:B------:R-:W-:Y:S04]  /*1ac70*/  STL [R1+0x2040], R7 ;  /* 0x0020400701007387 */ /* 0x000fe80000100800 */
[----:B------:R1:W-:Y:S04]  /*1ac80*/  STL.64 [R1+0x2038], R4 ;  /* 0x0020380401007387 */ /* 0x0003e80000100a00 */
[----:B-1----:R-:W3:Y:S04]  /*1ac90*/  LDL.LU.64 R4, [R1+0x820] ;  /* 0x0008200001047983 */ /* 0x002ee80000300a00 */
[----:B------:R-:W4:Y:S04]  /*1aca0*/  LDL.LU.64 R6, [R1+0x828] ;  /* 0x0008280001067983 */ /* 0x000f280000300a00 */
[----:B----4-:R-:W-:Y:S04]  /*1acb0*/  STL.64 [R1+0x2050], R6 ;  /* 0x0020500601007387 */ /* 0x010fe80000100a00 */
[----:B---3--:R1:W-:Y:S04]  /*1acc0*/  STL.64 [R1+0x2048], R4 ;  /* 0x0020480401007387 */ /* 0x0083e80000100a00 */
[----:B-1----:R-:W3:Y:S04]  /*1acd0*/  LDL.64 R4, [R1+0x40] ;  /* 0x0000400001047983 */ /* 0x002ee80000100a00 */
[----:B---3--:R1:W-:Y:S04]  /*1ace0*/  STL.64 [R1+0x2070], R4 ;  /* 0x0020700401007387 */ /* 0x0083e80000100a00 */
[----:B-1----:R-:W3:Y:S04]  /*1acf0*/  LDL.LU.64 R4, [R1+0x840] ;  /* 0x0008400001047983 */ /* 0x002ee80000300a00 */
[----:B------:R-:W4:Y:S01]  /*1ad00*/  LDL.LU.64 R6, [R1+0x848] ;  /* 0x0008480001067983 */ /* 0x000f220000300a00 */
[----:B--2---:R-:W-:Y:S03]  /*1ad10*/  HMMA.16816.F32 R24, R16, R12, R24 ;  /* 0x0000000c1018723c */ /* 0x004fe60000001818 */
[----:B----4-:R-:W-:Y:S04]  /*1ad20*/  STL.64 [R1+0x2088], R6 ;  /* 0x0020880601007387 */ /* 0x010fe80000100a00 */
[----:B---3--:R1:W-:Y:S04]  /*1ad30*/  STL.64 [R1+0x2080], R4 ;  /* 0x0020800401007387 */ /* 0x0083e80000100a00 */
[----:B-1----:R-:W2:Y:S04]  /*1ad40*/  LDL.LU.64 R4, [R1+0x650] ;  /* 0x0006500001047983 */ /* 0x002ea80000300a00 */
[----:B------:R-:W2:Y:S04]  /*1ad50*/  LDL.LU.64 R6, [R1+0x658] ;  /* 0x0006580001067983 */ /* 0x000ea80000300a00 */
[----:B------:R-:W3:Y:S04]  /*1ad60*/  LDL.LU.64 R8, [R1+0x860] ;  /* 0x0008600001087983 */ /* 0x000ee80000300a00 */
[----:B------:R-:W4:Y:S04]  /*1ad70*/  LDL.LU.64 R10, [R1+0x868] ;  /* 0x00086800010a7983 */ /* 0x000f280000300a00 */
[----:B----4-:R-:W-:Y:S04]  /*1ad80*/  STL.64 [R1+0x2030], R10 ;  /* 0x0020300a01007387 */ /* 0x010fe80000100a00 */
[----:B---3--:R1:W-:Y:S04]  /*1ad90*/  STL.64 [R1+0x2028], R8 ;  /* 0x0020280801007387 */ /* 0x0083e80000100a00 */
[----:B-1----:R-:W3:Y:S04]  /*1ada0*/  LDL.64 R8, [R1+0x30] ;  /* 0x0000300001087983 */ /* 0x002ee80000100a00 */
[----:B0-----:R-:W-:Y:S04]  /*1adb0*/  STL.64 [R1+0x1f20], R22 ;  /* 0x001f201601007387 */ /* 0x001fe80000100a00 */
[----:B------:R-:W-:Y:S04]  /*1adc0*/  STL.64 [R1+0x1f18], R20 ;  /* 0x001f181401007387 */ /* 0x000fe80000100a00 */
[----:B------:R0:W-:Y:S04]  /*1add0*/  STL.64 [R1+0x660], R24 ;  /* 0x0006601801007387 */ /* 0x0001e80000100a00 */
[----:B------:R-:W-:Y:S04]  /*1ade0*/  STL.64 [R1+0x668], R26 ;  /* 0x0006681a01007387 */ /* 0x000fe80000100a00 */
[----:B0-----:R-:W2:Y:S01]  /*1adf0*/  LDL.LU.64 R24, [R1+0x2090] ;  /* 0x0020900001187983 */ /* 0x001ea20000300a00 */
[----:B------:R-:W-:-:S02]  /*1ae00*/  IMAD.MOV.U32 R20, RZ, RZ, R3 ;  /* 0x000000ffff147224 */ /* 0x000fc400078e0003 */
[----:B------:R-:W-:Y:S02]  /*1ae10*/  IMAD.MOV.U32 R21, RZ, RZ, R2 ;  /* 0x000000ffff157224 */ /* 0x000fe400078e0002 */
[----:B------:R-:W-:Y:S02]  /*1ae20*/  IMAD.MOV.U32 R3, RZ, RZ, R12 ;  /* 0x000000ffff037224 */ /* 0x000fe400078e000c */
[----:B------:R-:W-:Y:S02]  /*1ae30*/  IMAD.MOV.U32 R2, RZ, RZ, R13 ;  /* 0x000000ffff027224 */ /* 0x000fe400078e000d */
[----:B------:R-:W4:Y:S04]  /*1ae40*/  LDL.LU.64 R12, [R1+0x850] ;  /* 0x00085000010c7983 */ /* 0x000f280000300a00 */
[----:B------:R-:W4:Y:S01]  /*1ae50*/  LDL.LU.64 R14, [R1+0x858] ;  /* 0x00085800010e7983 */ /* 0x000f220000300a00 */
        /* <DEDUP_REMOVED lines=21> */
[----:B------:R-:W-:Y:S01]  /*1afb0*/  IMAD.MOV.U32 R26, RZ, RZ, R5 ;  /* 0x000000ffff1a7224 */ /* 0x000fe200078e0005 */
[----:B------:R-:W4:Y:S04]  /*1afc0*/  LDL.LU.64 R6, [R1+0x2050] ;  /* 0x0020500001067983 */ /* 0x000f280000300a00 */
[----:B------:R-:W4:Y:S01]  /*1afd0*/  LDL.LU.64 R4, [R1+0x2048] ;  /* 0x0020480001047983 */ /* 0x000f220000300a00 */
[----:B---3--:R-:W-:Y:S01]  /*1afe0*/  IMAD.MOV.U32 R29, RZ, RZ, R9 ;  /* 0x000000ffff1d7224 */ /* 0x008fe200078e0009 */
[----:B----4-:R-:W-:-:S15]  /*1aff0*/  HMMA.16816.F32 R4, R16, R8, R4 ;  /* 0x000000081004723c */ /* 0x010fde0000001804 */
[----:B------:R-:W-:-:S08]  /*1b000*/  NOP ;  /* 0x0000000000007918 */ /* 0x000fd00000000000 */
[----:B------:R-:W-:Y:S04]  /*1b010*/  STL.64 [R1+0x820], R4 ;  /* 0x0008200401007387 */ /* 0x000fe80000100a00 */
[----:B------:R0:W-:Y:S04]  /*1b020*/  STL.64 [R1+0x828], R6 ;  /* 0x0008280601007387 */ /* 0x0001e80000100a00 */
[----:B0-----:R-:W3:Y:S04]  /*1b030*/  LDL.LU R7, [R1+0x2040] ;  /* 0x0020400001077983 */ /* 0x001ee80000300800 */
[----:B------:R-:W4:Y:S01]  /*1b040*/  LDL.LU.64 R4, [R1+0x2038] ;  /* 0x0020380001047983 */ /* 0x000f220000300a00 */
[----:B------:R-:W-:-:S03]  /*1b050*/  IMAD.MOV.U32 R6, RZ, RZ, R8 ;  /* 0x000000ffff067224 */ /* 0x000fc600078e0008 */
[----:B------:R-:W2:Y:S04]  /*1b060*/  LDL.LU.64 R10, [R1+0x2030] ;  /* 0x00203000010a7983 */ /* 0x000ea80000300a00 */
[----:B------:R-:W2:Y:S02]  /*1b070*/  LDL.LU.64 R8, [R1+0x2028] ;  /* 0x0020280001087983 */ /* 0x000ea40000300a00 */
[----:B--2---:R-:W-:-:S15]  /*1b080*/  HMMA.16816.F32 R8, R16, R24, R8 ;  /* 0x000000181008723c */ /* 0x004fde0000001808 */
[----:B------:R-:W-:-:S08]  /*1b090*/  NOP ;  /* 0x0000000000007918 */ /* 0x000fd00000000000 */
[----:B------:R-:W-:Y:S04]  /*1b0a0*/  STL.64 [R1+0x860], R8 ;  /* 0x0008600801007387 */ /* 0x000fe80000100a00 */
[----:B------:R0:W-:Y:S04]  /*1b0b0*/  STL.64 [R1+0x868], R10 ;  /* 0x0008680a01007387 */ /* 0x0001e80000100a00 */
[----:B0-----:R-:W2:Y:S04]  /*1b0c0*/  LDL.LU.64 R10, [R1+0x2020] ;  /* 0x00202000010a7983 */ /* 0x001ea80000300a00 */
[----:B------:R-:W2:Y:S04]  /*1b0d0*/  LDL.LU.64 R8, [R1+0x2018] ;  /* 0x0020180001087983 */ /* 0x000ea80000300a00 */
[----:B------:R0:W-:Y:S02]  /*1b0e0*/  STL.64 [R1+0x1fa0], R24 ;  /* 0x001fa01801007387 */ /* 0x0001e40000100a00 */
[----:B0-----:R-:W-:-:S02]  /*1b0f0*/  IMAD.MOV.U32 R24, RZ, RZ, R6 ;  /* 0x000000ffff187224 */ /* 0x001fc400078e0006 */
[----:B------:R-:W-:Y:S01]  /*1b100*/  IMAD.MOV.U32 R25, RZ, RZ, R29 ;  /* 0x000000ffff197224 */ /* 0x000fe200078e001d */
[----:B------:R-:W3:Y:S04]  /*1b110*/  LDL.LU R6, [R1+0x2014] ;  /* 0x0020140001067983 */ /* 0x000ee80000300800 */
[----:B------:R-:W3:Y:S04]  /*1b120*/  LDL.LU R29, [R1+0x2010] ;  /* 0x00201000011d7983 */ /* 0x000ee80000300800 */
[----:B------:R0:W-:Y:S02]  /*1b130*/  STL.64 [R1+0x1fb8], R24 ;  /* 0x001fb81801007387 */ /* 0x0001e40000100a00 */
[----:B0-----:R-:W-:-:S02]  /*1b140*/  IMAD.MOV.U32 R24, RZ, RZ, R27 ;  /* 0x000000ffff187224 */ /* 0x001fc400078e001b */
[----:B------:R-:W-:-:S05]  /*1b150*/  IMAD.MOV.U32 R25, RZ, RZ, R26 ;  /* 0x000000ffff197224 */ /* 0x000fca00078e001a */
[----:B------:R0:W-:Y:S02]  /*1b160*/  STL.64 [R1+0x1fd0], R24 ;  /* 0x001fd01801007387 */ /* 0x0001e40000100a00 */
[----:B0-----:R-:W-:Y:S02]  /*1b170*/  HMMA.16816.F32 R24, R16, R20, R12 ;  /* 0x000000141018723c */ /* 0x001fe4000000180c */
[----:B------:R-:W4:Y:S04]  /*1b180*/  LDL.LU.64 R12, [R1+0x810] ;  /* 0x00081000010c7983 */ /* 0x000f280000300a00 */
[----:B------:R-:W4:-:S15]  /*1b190*/  LDL.LU.64 R14, [R1+0x818] ;  /* 0x00081800010e7983 */ /* 0x000f1e0000300a00 */
[----:B------:R-:W-:-:S02]  /*1b1a0*/  NOP ;  /* 0x0000000000007918 */ /* 0x000fc40000000000 */
[----:B------:R0:W-:Y:S04]  /*1b1b0*/  STL.64 [R1+0x850], R24 ;  /* 0x0008501801007387 */ /* 0x0001e80000100a00 */
[----:B------:R1:W-:Y:S04]  /*1b1c0*/  STL.64 [R1+0x858], R26 ;  /* 0x0008581a01007387 */ /* 0x0003e80000100a00 */
[----:B0-----:R-:W2:Y:S04]  /*1b1d0*/  LDL.LU.64 R24, [R1+0x7e0] ;  /* 0x0007e00001187983 */ /* 0x001ea80000300a00 */
[----:B-1----:R-:W3:Y:S04]  /*1b1e0*/  LDL.LU.64 R26, [R1+0x7e8] ;  /* 0x0007e800011a7983 */ /* 0x002ee80000300a00 */
[----:B---3--:R-:W-:Y:S04]  /*1b1f0*/  STL.64 [R1+0x1fe0], R26 ;  /* 0x001fe01a01007387 */ /* 0x008fe80000100a00 */
[----:B--2---:R0:W-:Y:S02]  /*1b200*/  STL.64 [R1+0x1fd8], R24 ;  /* 0x001fd81801007387 */ /* 0x0041e40000100a00 */
[----:B0-----:R-:W-:-:S02]  /*1b210*/  IMAD.MOV.U32 R24, RZ, RZ, R23 ;  /* 0x000000ffff187224 */ /* 0x001fc400078e0017 */
[----:B------:R-:W-:-:S05]  /*1b220*/  IMAD.MOV.U32 R25, RZ, RZ, R22 ;  /* 0x000000ffff197224 */ /* 0x000fca00078e0016 */
[----:B------:R-:W-:Y:S04]  /*1b230*/  STL.64 [R1+0x1ff8], R24 ;  /* 0x001ff81801007387 */ /* 0x000fe80000100a00 */
[----:B------:R0:W-:Y:S04]  /*1b240*/  STL.64 [R1+0x1f98], R20 ;  /* 0x001f981401007387 */ /* 0x0001e80000100a00 */
[----:B0-----:R-:W2:Y:S04]  /*1b250*/  LDL.LU.64 R20, [R1+0x7b0] ;  /* 0x0007b00001147983 */ /* 0x001ea80000300a00 */
[----:B------:R-:W3:Y:S04]  /*1b260*/  LDL.LU.64 R22, [R1+0x7b8] ;  /* 0x0007b80001167983 */ /* 0x000ee80000300a00 */
[----:B---3--:R-:W-:Y:S04]  /*1b270*/  STL.64 [R1+0x1fb0], R22 ;  /* 0x001fb01601007387 */ /* 0x008fe80000100a00 */
[----:B--2---:R0:W-:Y:S04]  /*1b280*/  STL.64 [R1+0x1fa8], R20 ;  /* 0x001fa81401007387 */ /* 0x0041e80000100a00 */
        /* <DEDUP_REMOVED lines=9> */
[----:B------:R-:W3:Y:S01]  /*1b320*/  LDL.LU.64 R22, [R1+0x7f8] ;  /* 0x0007f80001167983 */ /* 0x000ee20000300a00 */
[----:B----4-:R-:W-:Y:S01]  /*1b330*/  HMMA.16816.F32 R16, R16, R4, R12 ;  /* 0x000000041010723c */ /* 0x010fe2000000180c */
[----:B------:R-:W-:-:S02]  /*1b340*/  IMAD.MOV.U32 R24, RZ, RZ, R3 ;  /* 0x000000ffff187224 */ /* 0x000fc400078e0003 */
[----:B------:R-:W-:Y:S01]  /*1b350*/  IMAD.MOV.U32 R25, RZ, RZ, R2 ;  /* 0x000000ffff197224 */ /* 0x000fe200078e0002 */
[----:B---3--:R-:W-:Y:S04]  /*1b360*/  STL.64 [R1+0x2008], R22 ;  /* 0x0020081601007387 */ /* 0x008fe80000100a00 */
[----:B--2---:R0:W-:Y:S04]  /*1b370*/  STL.64 [R1+0x2000], R20 ;  /* 0x0020001401007387 */ /* 0x0041e80000100a00 */
[----:B0-----:R-:W2:Y:S04]  /*1b380*/  LDL.LU.64 R20, [R1+0x800] ;  /* 0x0008000001147983 */ /* 0x001ea80000300a00 */
[----:B------:R-:W2:Y:S04]  /*1b390*/  LDL.LU.64 R22, [R1+0x808] ;  /* 0x0008080001167983 */ /* 0x000ea80000300a00 */
[----:B------:R-:W3:Y:S04]  /*1b3a0*/  LDL.LU.64 R12, [R1+0x7a0] ;  /* 0x0007a000010c7983 */ /* 0x000ee80000300a00 */
[----:B------:R-:W3:Y:S04]  /*1b3b0*/  LDL.LU.64 R14, [R1+0x7a8] ;  /* 0x0007a800010e7983 */ /* 0x000ee80000300a00 */
[----:B------:R-:W-:Y:S04]  /*1b3c0*/  STL.64 [R1+0x810], R16 ;  /* 0x0008101001007387 */ /* 0x000fe80000100a00 */
[----:B------:R-:W-:Y:S04]  /*1b3d0*/  STL.64 [R1+0x818], R18 ;  /* 0x0008181201007387 */ /* 0x000fe80000100a00 */
[----:B------:R-:W0:Y:S04]  /*1b3e0*/  LDSM.16.MT88.4 R16, [R0+UR4+0x300] ;  /* 0x000300040010783b */ /* 0x000e280008004200 */
[----:B0-----:R-:W-:Y:S04]  /*1b3f0*/  STL.64 [R1+0x1e98], R18 ;  /* 0x001e981201007387 */ /* 0x001fe80000100a00 */
[----:B------:R0:W-:Y:S04]  /*1b400*/  STL.64 [R1+0x1e90], R16 ;  /* 0x001e901001007387 */ /* 0x0001e80000100a00 */
[----:B0-----:R-:W4:Y:S01]  /*1b410*/  LDL.LU.64 R16, [R1+0x50] ;  /* 0x0000500001107983 */ /* 0x001f220000300a00 */
        /* <DEDUP_REMOVED lines=11> */
[----:B------:R-:W-:Y:S04]  /*1b4d0*/  STL.64 [R1+0x7f0], R24 ;  /* 0x0007f01801007387 */ /* 0x000fe80000100a00 */
[----:B------:R0:W-:Y:S04]  /*1b4e0*/  STL.64 [R1+0x7f8], R26 ;  /* 0x0007f81a01007387 */ /* 0x0001e80000100a00 */
[----:B0-----:R-:W4:Y:S04]  /*1b4f0*/  LDL.LU.64 R26, [R1+0x1fe0] ;  /* 0x001fe000011a7983 */ /* 0x001f280000300a00 */
[----:B------:R-:W4:Y:S02]  /*1b500*/  LDL.LU.64 R24, [R1+0x1fd8] ;  /* 0x001fd80001187983 */ /* 0x000f240000300a00 */
[----:B----4-:R-:W-:-:S15]  /*1b510*/  HMMA.16816.F32 R24, R8, R16, R24 ;  /* 0x000000100818723c */ /* 0x010fde0000001818 */
[----:B------:R-:W-:-:S08]  /*1b520*/  NOP ;  /* 0x0000000000007918 */ /* 0x000fd00000000000 */
[----:B------:R0:W-:Y:S04]  /*1b530*/  STL.64 [R1+0x7e0], R24 ;  /* 0x0007e01801007387 */ /* 0x0001e80000100a00 */
[----:B------:R-:W-:Y:S04]  /*1b540*/  STL.64 [R1+0x7e8], R26 ;  /* 0x0007e81a01007387 */ /* 0x000fe80000100a00 */
[----:B0-----:R-:W2:Y:S04]  /*1b550*/  LDL.LU.64 R24, [R1+0x1fd0] ;  /* 0x001fd00001187983 */ /* 0x001ea80000300a00 */
[----:B------:R0:W-:Y:S04]  /*1b560*/  STL.64 [R1+0x1f58], R16 ;  /* 0x001f581001007387 */ /* 0x0001e80000100a00 */
[----:B0-----:R-:W4:Y:S01]  /*1b570*/  LDL.64 R16, [R1+0x60] ;  /* 0x0000600001107983 */ /* 0x001f220000100a00 */
[C---:B--2---:R-:W-:Y:S03]  /*1b580*/  HMMA.16816.F32 R24, R8.reuse, R24, R20 ;  /* 0x000000180818723c */ /* 0x044fe60000001814 */
[----:B----4-:R0:W-:Y:S04]  /*1b590*/  STL.64 [R1+0x1f70], R16 ;  /* 0x001f701001007387 */ /* 0x0101e80000100a00 */
[----:B0-----:R-:W2:Y:S04]  /*1b5a0*/  LDL.64 R16, [R1+0x70] ;  /* 0x0000700001107983 */ /* 0x001ea80000100a00 */
[----:B------:R-:W4:Y:S04]  /*1b5b0*/  LDL.LU.64 R22, [R1+0x1fc8] ;  /* 0x001fc80001167983 */ /* 0x000f280000300a00 */
[----:B------:R-:W4:Y:S08]  /*1b5c0*/  LDL.LU.64 R20, [R1+0x1fc0] ;  /* 0x001fc00001147983 */ /* 0x000f300000300a00 */
        /* <DEDUP_REMOVED lines=9> */
[----:B0-----:R-:W4:Y:S02]  /*1b660*/  LDL.LU.64 R24, [R1+0x1fa0] ;  /* 0x001fa00001187983 */ /* 0x001f240000300a00 */
[----:B----4-:R-:W-:-:S15]  /*1b670*/  HMMA.16816.F32 R20, R8, R24, R20 ;  /* 0x000000180814723c */ /* 0x010fde0000001814 */
[----:B------:R-:W-:-:S08]  /*1b680*/  NOP ;  /* 0x0000000000007918 */ /* 0x000fd00000000000 */
[----:B------:R0:W-:Y:S04]  /*1b690*/  STL.64 [R1+0x7b0], R20 ;  /* 0x0007b01401007387 */ /* 0x0001e80000100a00 */
[----:B------:R-:W-:Y:S04]  /*1b6a0*/  STL.64 [R1+0x7b8], R22 ;  /* 0x0007b81601007387 */ /* 0x000fe80000100a00 */
[----:B0-----:R-:W3:Y:S04]  /*1b6b0*/  LDL.LU.64 R20, [R1+0x1f98] ;  /* 0x001f980001147983 */ /* 0x001ee80000300a00 */
[----:B------:R0:W-:Y:S04]  /*1b6c0*/  STL.64 [R1+0x1f38], R24 ;  /* 0x001f381801007387 */ /* 0x0001e80000100a00 */
[----:B0-----:R-:W4:Y:S04]  /*1b6d0*/  LDL.LU.64 R24, [R1+0x620] ;  /* 0x0006200001187983 */ /* 0x001f280000300a00 */
[----:B------:R-:W4:Y:S01]  /*1b6e0*/  LDL.LU.64 R26, [R1+0x628] ;  /* 0x00062800011a7983 */ /* 0x000f220000300a00 */
[C---:B---3--:R-:W-:Y:S06]  /*1b6f0*/  HMMA.16816.F32 R12, R8.reuse, R20, R12 ;  /* 0x00000014080c723c */ /* 0x048fec000000180c */
[----:B----4-:R-:W-:-:S15]  /*1b700*/  HMMA.16816.F32 R8, R8, R4, R24 ;  /* 0x000000040808723c */ /* 0x010fde0000001818 */
[----:B------:R-:W-:-:S02]  /*1b710*/  NOP ;  /* 0x0000000000007918 */ /* 0x000fc40000000000 */
[----:B------:R-:W-:Y:S04]  /*1b720*/  STL.64 [R1+0x7a0], R12 ;  /* 0x0007a00c01007387 */ /* 0x000fe80000100a00 */
[----:B------:R0:W-:Y:S04]  /*1b730*/  STL.64 [R1+0x7a8], R14 ;  /* 0x0007a80e01007387 */ /* 0x0001e80000100a00 */
[----:B0-----:R-:W3:Y:S04]  /*1b740*/  LDL.LU.64 R14, [R1+0x1f90] ;  /* 0x001f9000010e7983 */ /* 0x001ee80000300a00 */
[----:B------:R-:W3:Y:S04]  /*1b750*/  LDL.LU.64 R12, [R1+0x1f88] ;  /* 0x001f8800010c7983 */ /* 0x000ee80000300a00 */
[----:B------:R0:W-:Y:S04]  /*1b760*/  STL.64 [R1+0x1f40], R20 ;  /* 0x001f401401007387 */ /* 0x0001e80000100a00 */
[----:B------:R-:W-:Y:S04]  /*1b770*/  STL.64 [R1+0x1f30], R6 ;  /* 0x001f300601007387 */ /* 0x000fe80000100a00 */
[----:B------:R-:W-:Y:S04]  /*1b780*/  STL.64 [R1+0x1f28], R4 ;  /* 0x001f280401007387 */ /* 0x000fe80000100a00 */
[----:B------:R-:W-:Y:S04]  /*1b790*/  STL.64 [R1+0x620], R8 ;  /* 0x0006200801007387 */ /* 0x000fe80000100a00 */
[----:B------:R-:W-:Y:S04]  /*1b7a0*/  STL.64 [R1+0x628], R10 ;  /* 0x0006280a01007387 */ /* 0x000fe80000100a00 */
[----:B------:R-:W1:Y:S04]  /*1b7b0*/  LDSM.16.MT88.4 R8, [R0+UR4+0x380] ;  /* 0x000380040008783b */ /* 0x000e680008004200 */
        /* <DEDUP_REMOVED lines=9> */
[----:B------:R-:W4:Y:S04]  /*1b850*/  LDL.LU.64 R22, [R1+0x598] ;  /* 0x0005980001167983 */ /* 0x000f280000300a00 */
[----:B----4-:R-:W-:Y:S04]  /*1b860*/  STL.64 [R1+0x1f80], R22 ;  /* 0x001f801601007387 */ /* 0x010fe80000100a00 */
[----:B--2---:R0:W-:Y:S04]  /*1b870*/  STL.64 [R1+0x1f78], R20 ;  /* 0x001f781401007387 */ /* 0x0041e80000100a00 */
[----:B0-----:R-:W3:Y:S04]  /*1b880*/  LDL.LU.64 R20, [R1+0x5a0] ;  /* 0x0005a00001147983 */ /* 0x001ee80000300a00 */
[----:B------:R-:W3:Y:S04]  /*1b890*/  LDL.LU.64 R22, [R1+0x5a8] ;  /* 0x0005a80001167983 */ /* 0x000ee80000300a00 */
[----:B------:R-:W2:Y:S04]  /*1b8a0*/  LDL.LU.64 R24, [R1+0x560] ;  /* 0x0005600001187983 */ /* 0x000ea80000300a00 */
[----:B------:R-:W2:Y:S04]  /*1b8b0*/  LDL.LU.64 R26, [R1+0x568] ;  /* 0x00056800011a7983 */ /* 0x000ea80000300a00 */
[----:B------:R-:W4:Y:S04]  /*1b8c0*/  LDL.LU.64 R4, [R1+0x550] ;  /* 0x0005500001047983 */ /* 0x000f280000300a00 */
[----:B------:R-:W4:Y:S04]  /*1b8d0*/  LDL.LU.64 R6, [R1+0x558] ;  /* 0x0005580001067983 */ /* 0x000f280000300a00 */
[----:B-1----:R-:W-:Y:S04]  /*1b8e0*/  STL.64 [R1+0x1e38], R10 ;  /* 0x001e380a01007387 */ /* 0x002fe80000100a00 */
[----:B------:R0:W-:Y:S01]  /*1b8f0*/  STL.64 [R1+0x1e30], R8 ;  /* 0x001e300801007387 */ /* 0x0001e20000100a00 */
[----:B------:R-:W-:-:S02]  /*1b900*/  IMAD.MOV.U32 R2, RZ, RZ, R16 ;  /* 0x000000ffff027224 */ /* 0x000fc400078e0010 */
[----:B------:R-:W-:Y:S01]  /*1b910*/  IMAD.MOV.U32 R0, RZ, RZ, R17 ;  /* 0x000000ffff007224 */ /* 0x000fe200078e0011 */
[----:B0-----:R-:W2:Y:S01]  /*1b920*/  LDL.LU.64 R8, [R1+0x40] ;  /* 0x0000400001087983 */ /* 0x001ea20000300a00 */
[----:B---3--:R-:W-:-:S15]  /*1b930*/  HMMA.16816.F32 R20, R12, R16, R20 ;  /* 0x000000100c14723c */ /* 0x008fde0000001814 */
[----:B------:R-:W-:-:S08]  /*1b940*/  NOP ;  /* 0x0000000000007918 */ /* 0x000fd00000000000 */
[----:B------:R-:W-:Y:S04]  /*1b950*/  STL.64 [R1+0x5a0], R20 ;  /* 0x0005a01401007387 */ /* 0x000fe80000100a00 */
[----:B------:R0:W-:Y:S04]  /*1b960*/  STL.64 [R1+0x5a8], R22 ;  /* 0x0005a81601007387 */ /* 0x0001e80000100a00 */
[----:B0-----:R-:W3:Y:S04]  /*1b970*/  LDL.LU.64 R22, [R1+0x1f80] ;  /* 0x001f800001167983 */ /* 0x001ee80000300a00 */
[----:B------:R-:W3:Y:S04]  /*1b980*/  LDL.LU.64 R20, [R1+0x1f78] ;  /* 0x001f780001147983 */ /* 0x000ee80000300a00 */
[----:B------:R-:W3:Y:S02]  /*1b990*/  LDL.LU.64 R16, [R1+0x1f70] ;  /* 0x001f700001107983 */ /* 0x000ee40000300a00 */
[----:B---3--:R-:W-:Y:S06]  /*1b9a0*/  HMMA.16816.F32 R20, R12, R16, R20 ;  /* 0x000000100c14723c */ /* 0x008fec0000001814 */
[----:B------:R-:W-:-:S02]  /*1b9b0*/  IMAD.MOV.U32 R10, RZ, RZ, R16 ;  /* 0x000000ffff0a7224 */ /* 0x000fc400078e0010 */
[----:B------:R-:W-:-:S15]  /*1b9c0*/  IMAD.MOV.U32 R3, RZ, RZ, R17 ;  /* 0x000000ffff037224 */ /* 0x000fde00078e0011 */
[----:B------:R-:W-:Y:S04]  /*1b9d0*/  STL.64 [R1+0x590], R20 ;  /* 0x0005901401007387 */ /* 0x000fe80000100a00 */
[----:B------:R0:W-:Y:S04]  /*1b9e0*/  STL.64 [R1+0x598], R22 ;  /* 0x0005981601007387 */ /* 0x0001e80000100a00 */
[----:B0-----:R-:W3:Y:S04]  /*1b9f0*/  LDL.LU.64 R22, [R1+0x1f68] ;  /* 0x001f680001167983 */ /* 0x001ee80000300a00 */
[----:B------:R-:W3:Y:S04]  /*1ba00*/  LDL.LU.64 R20, [R1+0x1f60] ;  /* 0x001f600001147983 */ /* 0x000ee80000300a00 */
[----:B------:R-:W3:Y:S02]  /*1ba10*/  LDL.LU.64 R16, [R1+0x1f58] ;  /* 0x001f580001107983 */ /* 0x000ee40000300a00 */
[----:B---3--:R-:W-:-:S15]  /*1ba20*/  HMMA.16816.F32 R20, R12, R16, R20 ;  /* 0x000000100c14723c */ /* 0x008fde0000001814 */
[----:B------:R-:W-:-:S08]  /*1ba30*/  NOP ;  /* 0x0000000000007918 */ /* 0x000fd00000000000 */
[----:B------:R-:W-:Y:S04]  /*1ba40*/  STL.64 [R1+0x580], R20 ;  /* 0x0005801401007387 */ /* 0x000fe80000100a00 */
[----:B------:R0:W-:Y:S04]  /*1ba50*/  STL.64 [R1+0x588], R22 ;  /* 0x0005881601007387 */ /* 0x0001e80000100a00 */
[----:B0-----:R-:W2:Y:S04]  /*1ba60*/  LDL.LU.64 R22, [R1+0x1f50] ;  /* 0x001f500001167983 */ /* 0x001ea80000300a00 */
[----:B------:R-:W2:Y:S04]  /*1ba70*/  LDL.LU.64 R20, [R1+0x1f48] ;  /* 0x001f480001147983 */ /* 0x000ea80000300a00 */
[----:B------:R0:W-:Y:S02]  /*1ba80*/  STL.64 [R1+0x1ee8], R16 ;  /* 0x001ee81001007387 */ /* 0x0001e40000100a00 */
[----:B0-----:R-:W-:-:S02]  /*1ba90*/  IMAD.MOV.U32 R16, RZ, RZ, R10 ;  /* 0x000000ffff107224 */ /* 0x001fc400078e000a */
[----:B------:R-:W-:-:S05]  /*1baa0*/  IMAD.MOV.U32 R17, RZ, RZ, R3 ;  /* 0x000000ffff117224 */ /* 0x000fca00078e0003 */
[----:B------:R-:W-:Y:S01]  /*1bab0*/  STL.64 [R1+0x1f00], R16 ;  /* 0x001f001001007387 */ /* 0x000fe20000100a00 */
[----:B--2---:R-:W-:-:S15]  /*1bac0*/  HMMA.16816.F32 R20, R12, R8, R20 ;  /* 0x000000080c14723c */ /* 0x004fde0000001814 */
[----:B------:R-:W-:-:S08]  /*1bad0*/  NOP ;  /* 0x0000000000007918 */ /* 0x000fd00000000000 */
[----:B------:R0:W-:Y:S04]  /*1bae0*/  STL.64 [R1+0x570], R20 ;  /* 0x0005701401007387 */ /* 0x0001e80000100a00 */
[----:B------:R-:W-:Y:S04]  /*1baf0*/  STL.64 [R1+0x578], R22 ;  /* 0x0005781601007387 */ /* 0x000fe80000100a00 */
[----:B0-----:R-:W2:Y:S04]  /*1bb00*/  LDL.LU.64 R20, [R1+0x1f40] ;  /* 0x001f400001147983 */ /* 0x001ea80000300a00 */
        /* <DEDUP_REMOVED lines=9> */
[----:B------:R-:W-:Y:S02]  /*1bba0*/  IMAD.MOV.U32 R2, RZ, RZ, R8 ;  /* 0x000000ffff027224 */ /* 0x000fe400078e0008 */
[----:B------:R-:W-:Y:S02]  /*1bbb0*/  IMAD.MOV.U32 R0, RZ, RZ, R9 ;  /* 0x000000ffff007224 */ /* 0x000fe400078e0009 */
[----:B----4-:R-:W-:Y:S01]  /*1bbc0*/  HMMA.16816.F32 R8, R12, R24, R4 ;  /* 0x000000180c08723c */ /* 0x010fe20000001804 */
[----:B------:R-:W2:Y:S04]  /*1bbd0*/  LDL.LU.64 R4, [R1+0x540] ;  /* 0x0005400001047983 */ /* 0x000ea80000300a00 */
[----:B------:R-:W2:-:S15]  /*1bbe0*/  LDL.LU.64 R6, [R1+0x548] ;  /* 0x0005480001067983 */ /* 0x000e9e0000300a00 */
[----:B------:R-:W-:-:S03]  /*1bbf0*/  NOP ;  /* 0x0000000000007918 */ /* 0x000fc60000000000 */
[----:B------:R0:W-:Y:S04]  /*1bc00*/  STL.64 [R1+0x550], R8 ;  /* 0x0005500801007387 */ /* 0x0001e80000100a00 */
[----:B------:R1:W-:Y:S04]  /*1bc10*/  STL.64 [R1+0x558], R10 ;  /* 0x0005580a01007387 */ /* 0x0003e80000100a00 */
[----:B------:R-:W-:Y:S04]  /*1bc20*/  STL.64 [R1+0x1ec0], R24 ;  /* 0x001ec01801007387 */ /* 0x000fe80000100a00 */
[----:B0-----:R-:W3:Y:S04]  /*1bc30*/  LDL.LU.64 R8, [R1+0x260] ;  /* 0x0002600001087983 */ /* 0x001ee80000300a00 */
[----:B-1----:R-:W4:Y:S04]  /*1bc40*/  LDL.LU.64 R10, [R1+0x268] ;  /* 0x00026800010a7983 */ /* 0x002f280000300a00 */
[----:B----4-:R-:W-:Y:S04]  /*1bc50*/  STL.64 [R1+0x1ef8], R10 ;  /* 0x001ef80a01007387 */ /* 0x010fe80000100a00 */
[----:B---3--:R0:W-:Y:S04]  /*1bc60*/  STL.64 [R1+0x1ef0], R8 ;  /* 0x001ef00801007387 */ /* 0x0081e80000100a00 */
[----:B0-----:R-:W3:Y:S04]  /*1bc70*/  LDL.LU.64 R8, [R1+0x270] ;  /* 0x0002700001087983 */ /* 0x001ee80000300a00 */
[----:B------:R-:W4:Y:S01]  /*1bc80*/  LDL.LU.64 R10, [R1+0x278] ;  /* 0x00027800010a7983 */ /* 0x000f220000300a00 */
[----:B------:R-:W-:-:S02]  /*1bc90*/  IMAD.MOV.U32 R24, RZ, RZ, R2 ;  /* 0x000000ffff187224 */ /* 0x000fc400078e0002 */
[----:B------:R-:W-:Y:S01]  /*1bca0*/  IMAD.MOV.U32 R25, RZ, RZ, R0 ;  /* 0x000000ffff197224 */ /* 0x000fe200078e0000 */
[C---:B--2---:R-:W-:Y:S01]  /*1bcb0*/  HMMA.16816.F32 R20, R12.reuse, R20, R4 ;  /* 0x000000140c14723c */ /* 0x044fe20000001804 */
[----:B----4-:R-:W-:Y:S04]  /*1bcc0*/  STL.64 [R1+0x1f10], R10 ;  /* 0x001f100a01007387 */ /* 0x010fe80000100a00 */
[----:B---3--:R0:W-:Y:S04]  /*1bcd0*/  STL.64 [R1+0x1f08], R8 ;  /* 0x001f080801007387 */ /* 0x0081e80000100a00 */
[----:B0-----:R-:W2:Y:S04]  /*1bce0*/  LDL.LU.64 R8, [R1+0x280] ;  /* 0x0002800001087983 */ /* 0x001ea80000300a00 */
[----:B------:R-:W2:Y:S04]  /*1bcf0*/  LDL.LU.64 R10, [R1+0x288] ;  /* 0x00028800010a7983 */ /* 0x000ea80000300a00 */
[----:B------:R0:W-:Y:S04]  /*1bd00*/  STL.64 [R1+0x1ed8], R24 ;  /* 0x001ed81801007387 */ /* 0x0001e80000100a00 */
[----:B0-----:R-:W3:Y:S04]  /*1bd10*/  LDL.LU.64 R24, [R1+0x290] ;  /* 0x0002900001187983 */ /* 0x001ee80000300a00 */
[----:B------:R-:W3:Y:S04]  /*1bd20*/  LDL.LU.64 R26, [R1+0x298] ;  /* 0x00029800011a7983 */ /* 0x000ee80000300a00 */
[----:B------:R-:W4:Y:S04]  /*1bd30*/  LDL.LU.64 R6, [R1+0x1f30] ;  /* 0x001f300001067983 */ /* 0x000f280000300a00 */
[----:B------:R-:W3:Y:S04]  /*1bd40*/  LDL.LU.64 R4, [R1+0x1f28] ;  /* 0x001f280001047983 */ /* 0x000ee80000300a00 */
[----:B------:R-:W-:Y:S04]  /*1bd50*/  STL.64 [R1+0x540], R20 ;  /* 0x0005401401007387 */ /* 0x000fe80000100a00 */
[----:B------:R0:W-:Y:S04]  /*1bd60*/  STL.64 [R1+0x548], R22 ;  /* 0x0005481601007387 */ /* 0x0001e80000100a00 */
[----:B0-----:R-:W2:Y:S04]  /*1bd70*/  LDL.LU.64 R22, [R1+0x1f20] ;  /* 0x001f200001167983 */ /* 0x001ea80000300a00 */
[----:B------:R-:W2:Y:S01]  /*1bd80*/  LDL.LU.64 R20, [R1+0x1f18] ;  /* 0x001f180001147983 */ /* 0x000ea20000300a00 */
[----:B---3--:R-:W-:Y:S03]  /*1bd90*/  HMMA.16816.F32 R12, R12, R4, R24 ;  /* 0x000000040c0c723c */ /* 0x008fe60000001818 */
[----:B------:R-:W3:Y:S04]  /*1bda0*/  LDL.LU.64 R24, [R1+0x250] ;  /* 0x0002500001187983 */ /* 0x000ee80000300a00 */
[----:B------:R-:W3:-:S15]  /*1bdb0*/  LDL.LU.64 R26, [R1+0x258] ;  /* 0x00025800011a7983 */ /* 0x000ede0000300a00 */
[----:B------:R-:W-:-:S01]  /*1bdc0*/  NOP ;  /* 0x0000000000007918 */ /* 0x000fc20000000000 */
[----:B------:R0:W-:Y:S04]  /*1bdd0*/  STL.64 [R1+0x290], R12 ;  /* 0x0002900c01007387 */ /* 0x0001e80000100a00 */
[----:B------:R1:W-:Y:S04]  /*1bde0*/  STL.64 [R1+0x298], R14 ;  /* 0x0002980e01007387 */ /* 0x0003e80000100a00 */
[----:B0-----:R-:W4:Y:S04]  /*1bdf0*/  LDL.LU.64 R12, [R1+0x230] ;  /* 0x00023000010c7983 */ /* 0x001f280000300a00 */
[----:B-1----:R-:W3:Y:S01]  /*1be00*/  LDL.LU.64 R14, [R1+0x238] ;  /* 0x00023800010e7983 */ /* 0x002ee20000300a00 */
[C---:B--2---:R-:W-:Y:S03]  /*1be10*/  HMMA.16816.F32 R16, R20.reuse, R16, R8 ;  /* 0x000000101410723c */ /* 0x044fe60000001808 */
[----:B---3--:R-:W-:Y:S04]  /*1be20*/  STL.64 [R1+0x1ed0], R14 ;  /* 0x001ed00e01007387 */ /* 0x008fe80000100a00 */
[----:B----4-:R0:W-:Y:S04]  /*1be30*/  STL.64 [R1+0x1ec8], R12 ;  /* 0x001ec80c01007387 */ /* 0x0101e80000100a00 */
[----:B0-----:R-:W2:Y:S04]  /*1be40*/  LDL.LU.64 R12, [R1+0x240] ;  /* 0x00024000010c7983 */ /* 0x001ea80000300a00 */
[----:B------:R-:W2:Y:S04]  /*1be50*/  LDL.LU.64 R14, [R1+0x248] ;  /* 0x00024800010e7983 */ /* 0x000ea80000300a00 */
[----:B------:R-:W-:Y:S04]  /*1be60*/  STL.64 [R1+0x1ea8], R6 ;  /* 0x001ea80601007387 */ /* 0x000fe80000100a00 */
[----:B------:R0:W-:Y:S04]  /*1be70*/  STL.64 [R1+0x1ea0], R4 ;  /* 0x001ea00401007387 */ /* 0x0001e80000100a00 */
[----:B0-----:R-:W3:Y:S04]  /*1be80*/  LDL.LU.64 R4, [R1+0x10] ;  /* 0x0000100001047983 */ /* 0x001ee80000300a00 */
        /* <DEDUP_REMOVED lines=12> */
[----:B----4-:R-:W-:Y:S06]  /*1bf50*/  HMMA.16816.F32 R8, R20, R16, R8 ;  /* 0x000000101408723c */ /* 0x010fec0000001808 */
[----:B------:R-:W-:-:S02]  /*1bf60*/  IMAD.MOV.U32 R2, RZ, RZ, R16 ;  /* 0x000000ffff027224 */ /* 0x000fc400078e0010 */
[----:B------:R-:W-:-:S15]  /*1bf70*/  IMAD.MOV.U32 R0, RZ, RZ, R17 ;  /* 0x000000ffff007224 */ /* 0x000fde00078e0011 */
[----:B------:R0:W-:Y:S04]  /*1bf80*/  STL.64 [R1+0x260], R8 ;  /* 0x0002600801007387 */ /* 0x0001e80000100a00 */
[----:B------:R-:W-:Y:S04]  /*1bf90*/  STL.64 [R1+0x268], R10 ;  /* 0x0002680a01007387 */ /* 0x000fe80000100a00 */
[----:B0-----:R-:W4:Y:S04]  /*1bfa0*/  LDL.LU.64 R8, [R1+0x1ee0] ;  /* 0x001ee00001087983 */ /* 0x001f280000300a00 */
[----:B------:R-:W2:Y:S04]  /*1bfb0*/  LDL.LU.64 R16, [R1+0x180] ;  /* 0x0001800001107983 */ /* 0x000ea80000300a00 */
[----:B------:R-:W3:Y:S01]  /*1bfc0*/  LDL.LU.64 R18, [R1+0x188] ;  /* 0x0001880001127983 */ /* 0x000ee20000300a00 */
[C---:B----4-:R-:W-:Y:S03]  /*1bfd0*/  HMMA.16816.F32 R24, R20.reuse, R8, R24 ;  /* 0x000000081418723c */ /* 0x050fe60000001818 */
[----:B---3--:R-:W-:Y:S04]  /*1bfe0*/  STL.64 [R1+0x1eb8], R18 ;  /* 0x001eb81201007387 */ /* 0x008fe80000100a00 */
[----:B--2---:R0:W-:Y:S04]  /*1bff0*/  STL.64 [R1+0x1eb0], R16 ;  /* 0x001eb01001007387 */ /* 0x0041e80000100a00 */
[----:B0-----:R-:W2:Y:S04]  /*1c000*/  LDL.LU.64 R16, [R1+0x220] ;  /* 0x0002200001107983 */ /* 0x001ea80000300a00 */
[----:B------:R-:W2:Y:S08]  /*1c010*/  LDL.LU.64 R18, [R1+0x228] ;  /* 0x0002280001127983 */ /* 0x000eb00000300a00 */
[----:B------:R0:W-:Y:S04]  /*1c020*/  STL.64 [R1+0x250], R24 ;  /* 0x0002501801007387 */ /* 0x0001e80000100a00 */
[----:B------:R-:W-:Y:S04]  /*1c030*/  STL.64 [R1+0x258], R26 ;  /* 0x0002581a01007387 */ /* 0x000fe80000100a00 */
[----:B0-----:R-:W3:Y:S04]  /*1c040*/  LDL.LU.64 R24, [R1+0x1ed8] ;  /* 0x001ed80001187983 */ /* 0x001ee80000300a00 */
[----:B------:R0:W-:Y:S04]  /*1c050*/  STL.64 [R1+0x1e80], R8 ;  /* 0x001e800801007387 */ /* 0x0001e80000100a00 */
[----:B0-----:R-:W4:Y:S01]  /*1c060*/  LDL.LU.64 R8, [R1+0x60] ;  /* 0x0000600001087983 */ /* 0x001f220000300a00 */
[----:B---3--:R-:W-:Y:S03]  /*1c070*/  HMMA.16816.F32 R24, R20, R24, R12 ;  /* 0x000000181418723c */ /* 0x008fe6000000180c */
[----:B------:R-:W3:Y:S04]  /*1c080*/  LDL.LU.64 R14, [R1+0x1ed0] ;  /* 0x001ed000010e7983 */ /* 0x000ee80000300a00 */
[----:B------:R-:W3:-:S15]  /*1c090*/  LDL.LU.64 R12, [R1+0x1ec8] ;  /* 0x001ec800010c7983 */ /* 0x000ede0000300a00 */
[----:B------:R-:W-:-:S01]  /*1c0a0*/  NOP ;  /* 0x0000000000007918 */ /* 0x000fc20000000000 */
[----:B------:R0:W-:Y:S04]  /*1c0b0*/  STL.64 [R1+0x240], R24 ;  /* 0x0002401801007387 */ /* 0x0001e80000100a00 */
[----:B------:R-:W-:Y:S04]  /*1c0c0*/  STL.64 [R1+0x248], R26 ;  /* 0x0002481a01007387 */ /* 0x000fe80000100a00 */
[----:B0-----:R-:W3:Y:S01]  /*1c0d0*/  LDL.LU.64 R24, [R1+0x1ec0] ;  /* 0x001ec00001187983 */ /* 0x001ee20000300a00 */
[----:B--2---:R-:W-:Y:S06]  /*1c0e0*/  HMMA.16816.F32 R16, R20, R4, R16 ;  /* 0x000000041410723c */ /* 0x004fec0000001810 */
[----:B------:R-:W-:-:S02]  /*1c0f0*/  IMAD.MOV.U32 R10, RZ, RZ, R4 ;  /* 0x000000ffff0a7224 */ /* 0x000fc400078e0004 */
[----:B------:R-:W-:Y:S01]  /*1c100*/  IMAD.MOV.U32 R3, RZ, RZ, R5 ;  /* 0x000000ffff037224 */ /* 0x000fe200078e0005 */
[----:B---3--:R-:W-:Y:S06]  /*1c110*/  HMMA.16816.F32 R12, R20, R24, R12 ;  /* 0x00000018140c723c */ /* 0x008fec000000180c */
[----:B------:R0:W-:Y:S04]  /*1c120*/  STL.64 [R1+0x1e88], R24 ;  /* 0x001e881801007387 */ /* 0x0001e80000100a00 */
[----:B0-----:R-:W4:-:S13]  /*1c130*/  LDL.LU.64 R24, [R1+0x160] ;  /* 0x0001600001187983 */ /* 0x001f1a0000300a00 */
[----:B------:R-:W-:Y:S04]  /*1c140*/  STL.64 [R1+0x230], R12 ;  /* 0x0002300c01007387 */ /* 0x000fe80000100a00 */
[----:B------:R-:W-:Y:S04]  /*1c150*/  STL.64 [R1+0x238], R14 ;  /* 0x0002380e01007387 */ /* 0x000fe80000100a00 */
[----:B------:R-:W0:Y:S04]  /*1c160*/  LDSM.16.MT88.4 R12, [R28+UR4+0x4000] ;  /* 0x004000041c0c783b */ /* 0x000e280008004200 */
[----:B------:R-:W4:Y:S04]  /*1c170*/  LDL.LU.64 R26, [R1+0x168] ;  /* 0x00016800011a7983 */ /* 0x000f280000300a00 */
[----:B0-----:R-:W-:Y:S04]  /*1c180*/  STL.64 [R1+0x1de8], R14 ;  /* 0x001de80e01007387 */ /* 0x001fe80000100a00 */
[----:B------:R-:W-:Y:S04]  /*1c190*/  STL.64 [R1+0x1de0], R12 ;  /* 0x001de00c01007387 */ /* 0x000fe80000100a00 */
[----:B------:R-:W-:Y:S04]  /*1c1a0*/  STL.64 [R1+0x220], R16 ;  /* 0x0002201001007387 */ /* 0x000fe80000100a00 */
[----:B------:R0:W-:Y:S04]  /*1c1b0*/  STL.64 [R1+0x228], R18 ;  /* 0x0002281201007387 */ /* 0x0001e80000100a00 */
[----:B0-----:R-:W2:Y:S04]  /*1c1c0*/  LDL.LU.64 R18, [R1+0x1eb8] ;  /* 0x001eb80001127983 */ /* 0x001ea80000300a00 */
[----:B------:R-:W2:Y:S04]  /*1c1d0*/  LDL.LU.64 R16, [R1+0x1eb0] ;  /* 0x001eb00001107983 */ /* 0x000ea80000300a00 */
[----:B------:R-:W3:Y:S04]  /*1c1e0*/  LDL.LU.64 R6, [R1+0x1ea8] ;  /* 0x001ea80001067983 */ /* 0x000ee80000300a00 */
[----:B------:R-:W2:Y:S02]  /*1c1f0*/  LDL.LU.64 R4, [R1+0x1ea0] ;  /* 0x001ea00001047983 */ /* 0x000ea40000300a00 */
[----:B--2---:R-:W-:Y:S02]  /*1c200*/  HMMA.16816.F32 R20, R20, R4, R16 ;  /* 0x000000041414723c */ /* 0x004fe40000001810 */
[----:B------:R-:W4:Y:S04]  /*1c210*/  LDL.LU.64 R18, [R1+0x1e98] ;  /* 0x001e980001127983 */ /* 0x000f280000300a00 */
[----:B------:R-:W4:-:S15]  /*1c220*/  LDL.LU.64 R16, [R1+0x1e90] ;  /* 0x001e900001107983 */ /* 0x000f1e0000300a00 */
[----:B------:R-:W-:-:S02]  /*1c230*/  NOP ;  /* 0x0000000000007918 */ /* 0x000fc40000000000 */
[----:B------:R0:W-:Y:S04]  /*1c240*/  STL.64 [R1+0x180], R20 ;  /* 0x0001801401007387 */ /* 0x0001e80000100a00 */
[----:B------:R-:W-:Y:S04]  /*1c250*/  STL.64 [R1+0x188], R22 ;  /* 0x0001881601007387 */ /* 0x000fe80000100a00 */
[----:B0-----:R-:W2:Y:S04]  /*1c260*/  LDL.LU.64 R20, [R1+0x70] ;  /* 0x0000700001147983 */ /* 0x001ea80000300a00 */
[----:B---3--:R-:W-:Y:S04]  /*1c270*/  STL.64 [R1+0x1e48], R6 ;  /* 0x001e480601007387 */ /* 0x008fe80000100a00 */
[----:B------:R0:W-:Y:S04]  /*1c280*/  STL.64 [R1+0x1e40], R4 ;  /* 0x001e400401007387 */ /* 0x0001e80000100a00 */
[----:B0-----:R-:W3:Y:S04]  /*1c290*/  LDL.LU.64 R4, [R1+0x170] ;  /* 0x0001700001047983 */ /* 0x001ee80000300a00 */
[----:B------:R-:W3:Y:S01]  /*1c2a0*/  LDL.LU.64 R6, [R1+0x178] ;  /* 0x0001780001067983 */ /* 0x000ee20000300a00 */
[----:B------:R-:W-:-:S02]  /*1c2b0*/  IMAD.MOV.U32 R12, RZ, RZ, R2 ;  /* 0x000000ffff0c7224 */ /* 0x000fc400078e0002 */
[----:B------:R-:W-:Y:S01]  /*1c2c0*/  IMAD.MOV.U32 R13, RZ, RZ, R0 ;  /* 0x000000ffff0d7224 */ /* 0x000fe200078e0000 */
[----:B----4-:R-:W-:Y:S01]  /*1c2d0*/  HMMA.16816.F32 R24, R16, R8, R24 ;  /* 0x000000081018723c */ /* 0x010fe20000001818 */
[----:B--2---:R-:W-:Y:S02]  /*1c2e0*/  IMAD.MOV.U32 R2, RZ, RZ, R20 ;  /* 0x000000ffff027224 */ /* 0x004fe400078e0014 */
[----:B------:R-:W-:-:S03]  /*1c2f0*/  IMAD.MOV.U32 R0, RZ, RZ, R21 ;  /* 0x000000ffff007224 */ /* 0x000fc600078e0015 */
[----:B---3--:R-:W-:Y:S01]  /*1c300*/  HMMA.16816.F32 R4, R16, R20, R4 ;  /* 0x000000141004723c */ /* 0x008fe20000001804 */
[----:B------:R-:W0:-:S15]  /*1c310*/  LDSM.16.MT88.4 R20, [R28+UR4+0x4080] ;  /* 0x004080041c14783b */ /* 0x000e1e0008004200 */
[----:B------:R-:W-:-:S07]  /*1c320*/  NOP ;  /* 0x0000000000007918 */ /* 0x000fce0000000000 */
[----:B------:R1:W-:Y:S04]  /*1c330*/  STL.64 [R1+0x170], R4 ;  /* 0x0001700401007387 */ /* 0x0003e80000100a00 */
[----:B------:R2:W-:Y:S04]  /*1c340*/  STL.64 [R1+0x178], R6 ;  /* 0x0001780601007387 */ /* 0x0005e80000100a00 */
[----:B-1----:R-:W3:Y:S04]  /*1c350*/  LDL.LU.64 R4, [R1+0x150] ;  /* 0x0001500001047983 */ /* 0x002ee80000300a00 */
[----:B--2---:R-:W3:Y:S04]  /*1c360*/  LDL.LU.64 R6, [R1+0x158] ;  /* 0x0001580001067983 */ /* 0x004ee80000300a00 */
[----:B0-----:R-:W-:Y:S04]  /*1c370*/  STL.64 [R1+0x1d28], R22 ;  /* 0x001d281601007387 */ /* 0x001fe80000100a00 */
[----:B------:R-:W-:Y:S04]  /*1c380*/  STL.64 [R1+0x1d20], R20 ;  /* 0x001d201401007387 */ /* 0x000fe80000100a00 */
[----:B------:R0:W-:Y:S04]  /*1c390*/  STL.64 [R1+0x160], R24 ;  /* 0x0001601801007387 */ /* 0x0001e80000100a00 */
[----:B------:R1:W-:Y:S04]  /*1c3a0*/  STL.64 [R1+0x168], R26 ;  /* 0x0001681a01007387 */ /* 0x0003e80000100a00 */
[----:B0-----:R-:W2:Y:S01]  /*1c3b0*/  LDL.LU.64 R24, [R1+0x1e88] ;  /* 0x001e880001187983 */ /* 0x001ea20000300a00 */
[----:B------:R-:W-:-:S02]  /*1c3c0*/  IMAD.MOV.U32 R23, RZ, RZ, R9 ;  /* 0x000000ffff177224 */ /* 0x000fc400078e0009 */
[----:B------:R-:W-:Y:S02]  /*1c3d0*/  IMAD.MOV.U32 R20, RZ, RZ, R10 ;  /* 0x000000ffff147224 */ /* 0x000fe400078e000a */
[----:B------:R-:W-:Y:S02]  /*1c3e0*/  IMAD.MOV.U32 R21, RZ, RZ, R3 ;  /* 0x000000ffff157224 */ /* 0x000fe400078e0003 */
[----:B-1----:R-:W-:Y:S02]  /*1c3f0*/  IMAD.MOV.U32 R26, RZ, RZ, R8 ;  /* 0x000000ffff1a7224 */ /* 0x002fe400078e0008 */
[----:B------:R-:W4:Y:S04]  /*1c400*/  LDL.LU.64 R8, [R1+0x1e80] ;  /* 0x001e800001087983 */ /* 0x000f280000300a00 */
[----:B------:R-:W-:Y:S04]  /*1c410*/  STL [R1+0x1e78], R23 ;  /* 0x001e781701007387 */ /* 0x000fe80000100800 */
[----:B------:R0:W-:Y:S04]  /*1c420*/  STL.64 [R1+0x1e70], R20 ;  /* 0x001e701401007387 */ /* 0x0001e80000100a00 */
[----:B0-----:R-:W4:Y:S04]  /*1c430*/  LDL.LU.64 R20, [R1+0x130] ;  /* 0x0001300001147983 */ /* 0x001f280000300a00 */
[----:B------:R-:W4:Y:S04]  /*1c440*/  LDL.LU.64 R22, [R1+0x138] ;  /* 0x0001380001167983 */ /* 0x000f280000300a00 */
[----:B------:R-:W-:Y:S01]  /*1c450*/  STL [R1+0x1e68], R26 ;  /* 0x001e681a01007387 */ /* 0x000fe20000100800 */
[----:B---3--:R-:W-:Y:S03]  /*1c460*/  HMMA.16816.F32 R4, R16, R12, R4 ;  /* 0x0000000c1004723c */ /* 0x008fe60000001804 */
[----:B--2---:R0:W-:Y:S04]  /*1c470*/  STL.64 [R1+0x1e60], R24 ;  /* 0x001e601801007387 */ /* 0x0041e80000100a00 */
[----:B0-----:R-:W4:-:S15]  /*1c480*/  LDL.LU.64 R24, [R1+0x30] ;  /* 0x0000300001187983 */ /* 0x001f1e0000300a00 */
[----:B------:R-:W-:-:S01]  /*1c490*/  NOP ;  /* 0x0000000000007918 */ /* 0x000fc20000000000 */
[----:B------:R0:W-:Y:S04]  /*1c4a0*/  STL.64 [R1+0x150], R4 ;  /* 0x0001500401007387 */ /* 0x0001e80000100a00 */
[----:B------:R1:W-:Y:S04]  /*1c4b0*/  STL.64 [R1+0x158], R6 ;  /* 0x0001580601007387 */ /* 0x0003e80000100a00 */
[----:B0-----:R-:W2:Y:S04]  /*1c4c0*/  LDL.LU.64 R4, [R1+0x110] ;  /* 0x0001100001047983 */ /* 0x001ea80000300a00 */
[----:B-1----:R-:W3:Y:S04]  /*1c4d0*/  LDL.LU.64 R6, [R1+0x118] ;  /* 0x0001180001067983 */ /* 0x002ee80000300a00 */
[----:B---3--:R-:W-:Y:S04]  /*1c4e0*/  STL.64 [R1+0x1e58], R6 ;  /* 0x001e580601007387 */ /* 0x008fe80000100a00 */
[----:B--2---:R0:W-:Y:S04]  /*1c4f0*/  STL.64 [R1+0x1e50], R4 ;  /* 0x001e500401007387 */ /* 0x0041e80000100a00 */
[----:B0-----:R-:W2:Y:S04]  /*1c500*/  LDL.LU.64 R4, [R1+0x120] ;  /* 0x0001200001047983 */ /* 0x001ea80000300a00 */
[----:B------:R-:W2:Y:S04]  /*1c510*/  LDL.LU.64 R6, [R1+0x128] ;  /* 0x0001280001067983 */ /* 0x000ea80000300a00 */
[----:B------:R0:W-:Y:S04]  /*1c520*/  STL.64 [R1+0x1e18], R12 ;  /* 0x001e180c01007387 */ /* 0x0001e80000100a00 */
[----:B0-----:R-:W3:Y:S04]  /*1c530*/  LDL.LU.64 R12, [R1+0x140] ;  /* 0x00014000010c7983 */ /* 0x001ee80000300a00 */
[----:B------:R-:W3:Y:S01]  /*1c540*/  LDL.LU.64 R14, [R1+0x148] ;  /* 0x00014800010e7983 */ /* 0x000ee20000300a00 */
[C---:B----4-:R-:W-:Y:S06]  /*1c550*/  HMMA.16816.F32 R20, R16.reuse, R24, R20 ;  /* 0x000000181014723c */ /* 0x050fec0000001814 */
[----:B------:R-:W-:Y:S01]  /*1c560*/  IMAD.MOV.U32 R3, RZ, RZ, R25 ;  /* 0x000000ffff037224 */ /* 0x000fe200078e0019 */
[----:B---3--:R-:W-:-:S15]  /*1c570*/  HMMA.16816.F32 R12, R16, R8, R12 ;  /* 0x00000008100c723c */ /* 0x008fde000000180c */
[----:B------:R-:W-:-:S08]  /*1c580*/  NOP ;  /* 0x0000000000007918 */ /* 0x000fd00000000000 */
[----:B------:R-:W-:Y:S04]  /*1c590*/  STL.64 [R1+0x140], R12 ;  /* 0x0001400c01007387 */ /* 0x000fe80000100a00 */
[----:B------:R0:W-:Y:S02]  /*1c5a0*/  STL.64 [R1+0x148], R14 ;  /* 0x0001480e01007387 */ /* 0x0001e40000100a00 */
[----:B0-----:R-:W-:Y:S02]  /*1c5b0*/  IMAD.MOV.U32 R15, RZ, RZ, R8 ;  /* 0x000000ffff0f7224 */ /* 0x001fe400078e0008 */
[----:B------:R-:W-:Y:S02]  /*1c5c0*/  IMAD.MOV.U32 R14, RZ, RZ, R9 ;  /* 0x000000ffff0e7224 */ /* 0x000fe400078e0009 */
[----:B------:R-:W3:Y:S04]  /*1c5d0*/  LDL.LU.64 R8, [R1+0x100] ;  /* 0x0001000001087983 */ /* 0x000ee80000300a00 */
[----:B------:R-:W3:Y:S04]  /*1c5e0*/  LDL.LU.64 R10, [R1+0x108] ;  /* 0x00010800010a7983 */ /* 0x000ee80000300a00 */
[----:B------:R-:W-:Y:S04]  /*1c5f0*/  STL.64 [R1+0x130], R20 ;  /* 0x0001301401007387 */ /* 0x000fe80000100a00 */
[----:B------:R0:W-:Y:S04]  /*1c600*/  STL.64 [R1+0x138], R22 ;  /* 0x0001381601007387 */ /* 0x0001e80000100a00 */
[----:B0-----:R-:W4:Y:S04]  /*1c610*/  LDL.LU R23, [R1+0x1e78] ;  /* 0x001e780001177983 */ /* 0x001f280000300800 */
[----:B------:R-:W3:Y:S01]  /*1c620*/  LDL.LU.64 R20, [R1+0x1e70] ;  /* 0x001e700001147983 */ /* 0x000ee20000300a00 */
[----:B------:R-:W-:-:S03]  /*1c630*/  IMAD.MOV.U32 R22, RZ, RZ, R24 ;  /* 0x000000ffff167224 */ /* 0x000fc600078e0018 */
[----:B------:R-:W4:Y:S04]  /*1c640*/  LDL.LU R26, [R1+0x1e68] ;  /* 0x001e6800011a7983 */ /* 0x000f280000300800 */
[----:B------:R-:W2:Y:S02]  /*1c650*/  LDL.LU.64 R24, [R1+0x1e60] ;  /* 0x001e600001187983 */ /* 0x000ea40000300a00 */
[----:B--2---:R-:W-:-:S15]  /*1c660*/  HMMA.16816.F32 R4, R16, R24, R4 ;  /* 0x000000181004723c */ /* 0x004fde0000001804 */
[----:B------:R-:W-:-:S08]  /*1c670*/  NOP ;  /* 0x0000000000007918 */ /* 0x000fd00000000000 */
[----:B------:R-:W-:Y:S04]  /*1c680*/  STL.64 [R1+0x120], R4 ;  /* 0x0001200401007387 */ /* 0x000fe80000100a00 */
[----:B------:R0:W-:Y:S04]  /*1c690*/  STL.64 [R1+0x128], R6 ;  /* 0x0001280601007387 */ /* 0x0001e80000100a00 */
[----:B0-----:R-:W3:Y:S04]  /*1c6a0*/  LDL.LU.64 R6, [R1+0x1e58] ;  /* 0x001e580001067983 */ /* 0x001ee80000300a00 */
[----:B------:R-:W3:Y:S04]  /*1c6b0*/  LDL.LU.64 R4, [R1+0x1e50] ;  /* 0x001e500001047983 */ /* 0x000ee80000300a00 */
[----:B------:R0:W-:Y:S02]  /*1c6c0*/  STL.64 [R1+0x1df0], R24 ;  /* 0x001df01801007387 */ /* 0x0001e40000100a00 */
[----:B0-----:R-:W-:-:S02]  /*1c6d0*/  IMAD.MOV.U32 R24, RZ, RZ, R22 ;  /* 0x000000ffff187224 */ /* 0x001fc400078e0016 */
[----:B------:R-:W-:-:S05]  /*1c6e0*/  IMAD.MOV.U32 R25, RZ, RZ, R3 ;  /* 0x000000ffff197224 */ /* 0x000fca00078e0003 */
[----:B------:R-:W-:Y:S01]  /*1c6f0*/  STL.64 [R1+0x1e00], R24 ;  /* 0x001e001801007387 */ /* 0x000fe20000100a00 */
[----:B---3--:R-:W-:-:S15]  /*1c700*/  HMMA.16816.F32 R4, R16, R20, R4 ;  /* 0x000000141004723c */ /* 0x008fde0000001804 */
[----:B------:R-:W-:-:S08]  /*1c710*/  NOP ;  /* 0x0000000000007918 */ /* 0x000fd00000000000 */
[----:B------:R-:W-:Y:S04]  /*1c720*/  STL.64 [R1+0x110], R4 ;  /* 0x0001100401007387 */ /* 0x000fe80000100a00 */
[----:B------:R0:W-:Y:S04]  /*1c730*/  STL.64 [R1+0x118], R6 ;  /* 0x0001180601007387 */ /* 0x0001e80000100a00 */
[----:B0-----:R-:W2:Y:S04]  /*1c740*/  LDL.LU.64 R6, [R1+0x1e48] ;  /* 0x001e480001067983 */ /* 0x001ea80000300a00 */
[----:B------:R-:W3:Y:S04]  /*1c750*/  LDL.LU.64 R4, [R1+0x1e40] ;  /* 0x001e400001047983 */ /* 0x000ee80000300a00 */
[----:B------:R0:W-:Y:S01]  /*1c760*/  STL.64 [R1+0x1df8], R20 ;  /* 0x001df81401007387 */ /* 0x0001e20000100a00 */
[----:B----4-:R-:W-:-:S03]  /*1c770*/  IMAD.MOV.U32 R13, RZ, RZ, R23 ;  /* 0x000000ffff0d7224 */ /* 0x010fc600078e0017 */
[----:B0-----:R-:W4:Y:S04]  /*1c780*/  LDL.LU.64 R20, [R1+0xf0] ;  /* 0x0000f00001147983 */ /* 0x001f280000300a00 */
[----:B------:R-:W4:Y:S01]  /*1c790*/  LDL.LU.64 R22, [R1+0xf8] ;  /* 0x0000f80001167983 */ /* 0x000f220000300a00 */
[----:B---3--:R-:W-:Y:S03]  /*1c7a0*/  HMMA.16816.F32 R16, R16, R4, R8 ;  /* 0x000000041010723c */ /* 0x008fe60000001808 */
[----:B------:R-:W4:Y:S04]  /*1c7b0*/  LDL.LU.64 R10, [R1+0x1e38] ;  /* 0x001e3800010a7983 */ /* 0x000f280000300a00 */
[----:B------:R-:W4:Y:S01]  /*1c7c0*/  LDL.LU.64 R8, [R1+0x1e30] ;  /* 0x001e300001087983 */ /* 0x000f220000300a00 */
[----:B------:R-:W-:-:S02]  /*1c7d0*/  IMAD.MOV.U32 R24, RZ, RZ, R2 ;  /* 0x000000ffff187224 */ /* 0x000fc400078e0002 */
[----:B------:R-:W-:Y:S01]  /*1c7e0*/  IMAD.MOV.U32 R25, RZ, RZ, R0 ;  /* 0x000000ffff197224 */ /* 0x000fe200078e0000 */
[----:B--2---:R-:W-:Y:S04]  /*1c7f0*/  STL.64 [R1+0x1e10], R6 ;  /* 0x001e100601007387 */ /* 0x004fe80000100a00 */
[----:B------:R0:W-:Y:S08]  /*1c800*/  STL.64 [R1+0x1e08], R4 ;  /* 0x001e080401007387 */ /* 0x0001f00000100a00 */
[----:B------:R-:W-:Y:S04]  /*1c810*/  STL.64 [R1+0x100], R16 ;  /* 0x0001001001007387 */ /* 0x000fe80000100a00 */
[----:B------:R-:W-:Y:S04]  /*1c820*/  STL.64 [R1+0x108], R18 ;  /* 0x0001081201007387 */ /* 0x000fe80000100a00 */
[----:B------:R-:W1:Y:S01]  /*1c830*/  LDSM.16.MT88.4 R16, [R28+UR4+0x4100] ;  /* 0x004100041c10783b */ /* 0x000e620008004200 */
[----:B----4-:R-:W-:-:S15]  /*1c840*/  HMMA.16816.F32 R20, R8, R24, R20 ;  /* 0x000000180814723c */ /* 0x010fde0000001814 */
[----:B------:R-:W-:-:S08]  /*1c850*/  NOP ;  /* 0x0000000000007918 */ /* 0x000fd00000000000 */
[----:B------:R-:W-:Y:S04]  /*1c860*/  STL [R1+0xf0], R20 ;  /* 0x0000f01401007387 */ /* 0x000fe80000100800 */
[----:B0-----:R-:W2:Y:S04]  /*1c870*/  LDL.LU.64 R4, [R1+0xd0] ;  /* 0x0000d00001047983 */ /* 0x001ea80000300a00 */
[----:B------:R-:W3:Y:S01]  /*1c880*/  LDL.LU.64 R6, [R1+0xd8] ;  /* 0x0000d80001067983 */ /* 0x000ee20000300a00 */
[----:B------:R-:W-:Y:S02]  /*1c890*/  IMAD.MOV.U32 R2, RZ, RZ, R23 ;  /* 0x000000ffff027224 */ /* 0x000fe400078e0017 */
[----:B------:R-:W-:-:S02]  /*1c8a0*/  IMAD.MOV.U32 R12, RZ, RZ, R26 ;  /* 0x000000ffff0c7224 */ /* 0x000fc400078e001a */
[----:B------:R-:W-:Y:S02]  /*1c8b0*/  IMAD.MOV.U32 R3, RZ, RZ, R22 ;  /* 0x000000ffff037224 */ /* 0x000fe400078e0016 */
[----:B------:R-:W-:Y:S01]  /*1c8c0*/  IMAD.MOV.U32 R0, RZ, RZ, R21 ;  /* 0x000000ffff007224 */ /* 0x000fe200078e0015 */
[----:B---3--:R-:W-:Y:S04]  /*1c8d0*/  STL.64 [R1+0x1e28], R6 ;  /* 0x001e280601007387 */ /* 0x008fe80000100a00 */
[----:B--2---:R0:W-:Y:S04]  /*1c8e0*/  STL.64 [R1+0x1e20], R4 ;  /* 0x001e200401007387 */ /* 0x0041e80000100a00 */
[----:B0-----:R-:W2:Y:S04]  /*1c8f0*/  LDL.LU.64 R4, [R1+0xe0] ;  /* 0x0000e00001047983 */ /* 0x001ea80000300a00 */
[----:B------:R-:W2:Y:S04]  /*1c900*/  LDL.LU.64 R6, [R1+0xe8] ;  /* 0x0000e80001067983 */ /* 0x000ea80000300a00 */
[----:B------:R-:W3:Y:S04]  /*1c910*/  LDL.LU.64 R24, [R1+0xc0] ;  /* 0x0000c00001187983 */ /* 0x000ee80000300a00 */
[----:B------:R-:W3:Y:S04]  /*1c920*/  LDL.LU.64 R26, [R1+0xc8] ;  /* 0x0000c800011a7983 */ /* 0x000ee80000300a00 */
[----:B------:R-:W4:Y:S04]  /*1c930*/  LDL.LU.64 R20, [R1+0xb0] ;  /* 0x0000b00001147983 */ /* 0x000f280000300a00 */
[----:B------:R-:W4:Y:S04]  /*1c940*/  LDL.LU.64 R22, [R1+0xb8] ;  /* 0x0000b80001167983 */ /* 0x000f280000300a00 */
[----:B------:R-:W-:Y:S04]  /*1c950*/  STL [R1+0x16a4], R2 ;  /* 0x0016a40201007387 */ /* 0x000fe80000100800 */
[----:B------:R-:W-:Y:S04]  /*1c960*/  STL [R1+0x16a0], R3 ;  /* 0x0016a00301007387 */ /* 0x000fe80000100800 */
[----:B------:R-:W-:Y:S04]  /*1c970*/  STL [R1+0x169c], R0 ;  /* 0x00169c0001007387 */ /* 0x000fe80000100800 */
[----:B-1----:R0:W-:Y:S04]  /*1c980*/  STL.64 [R1+0x1cb8], R18 ;  /* 0x001cb81201007387 */ /* 0x0021e80000100a00 */
[----:B------:R1:W-:Y:S04]  /*1c990*/  STL.64 [R1+0x1cb0], R16 ;  /* 0x001cb01001007387 */ /* 0x0003e80000100a00 */
[----:B0-----:R-:W4:Y:S01]  /*1c9a0*/  LDL R18, [R1+0x48] ;  /* 0x0000480001127983 */ /* 0x001f220000100800 */
[----:B-1----:R-:W-:-:S02]  /*1c9b0*/  IMAD.MOV.U32 R16, RZ, RZ, R15 ;  /* 0x000000ffff107224 */ /* 0x002fc400078e000f */
[----:B------:R-:W-:Y:S01]  /*1c9c0*/  IMAD.MOV.U32 R17, RZ, RZ, R14 ;  /* 0x000000ffff117224 */ /* 0x000fe200078e000e */
[----:B------:R-:W4:Y:S01]  /*1c9d0*/  LDL R19, [R1+0x4c] ;  /* 0x00004c0001137983 */ /* 0x000f220000100800 */
[----:B--2---:R-:W-:Y:S03]  /*1c9e0*/  HMMA.16816.F32 R12, R8, R12, R4 ;  /* 0x0000000c080c723c */ /* 0x004fe60000001804 */
[----:B------:R-:W2:Y:S04]  /*1c9f0*/  LDL.LU.64 R6, [R1+0x1e28] ;  /* 0x001e280001067983 */ /* 0x000ea80000300a00 */
[----:B------:R-:W2:-:S15]  /*1ca00*/  LDL.LU.64 R4, [R1+0x1e20] ;  /* 0x001e200001047983 */ /* 0x000e9e0000300a00 */
[----:B------:R-:W-:-:S01]  /*1ca10*/  NOP ;  /* 0x0000000000007918 */ /* 0x000fc20000000000 */
[----:B------:R0:W-:Y:S04]  /*1ca20*/  STL.64 [R1+0xe0], R12 ;  /* 0x0000e00c01007387 */ /* 0x0001e80000100a00 */
[----:B------:R2:W-:Y:S04]  /*1ca30*/  STL.64 [R1+0xe8], R14 ;  /* 0x0000e80e01007387 */ /* 0x0005e80000100a00 */
[----:B0-----:R-:W2:Y:S01]  /*1ca40*/  LDL.LU.64 R12, [R1+0x1e18] ;  /* 0x001e1800010c7983 */ /* 0x001ea20000300a00 */
[C---:B---3--:R-:W-:Y:S06]  /*1ca50*/  HMMA.16816.F32 R24, R8.reuse, R16, R24 ;  /* 0x000000100818723c */ /* 0x048fec0000001818 */
[----:B--2---:R-:W-:Y:S01]  /*1ca60*/  HMMA.16816.F32 R12, R8, R12, R4 ;  /* 0x0000000c080c723c */ /* 0x004fe20000001804 */
[----:B------:R-:W2:Y:S04]  /*1ca70*/  LDL.LU.64 R6, [R1+0x1e10] ;  /* 0x001e100001067983 */ /* 0x000ea80000300a00 */
[----:B------:R-:W3:-:S15]  /*1ca80*/  LDL.LU.64 R4, [R1+0x1e08] ;  /* 0x001e080001047983 */ /* 0x000ede0000300a00 */
[----:B------:R-:W-:-:S04]  /*1ca90*/  NOP ;  /* 0x0000000000007918 */ /* 0x000fc80000000000 */
[----:B------:R-:W-:Y:S02]  /*1caa0*/  IMAD.MOV.U32 R0, RZ, RZ, R15 ;  /* 0x000000ffff007224 */ /* 0x000fe400078e000f */
[----:B------:R-:W-:Y:S02]  /*1cab0*/  IMAD.MOV.U32 R3, RZ, RZ, R14 ;  /* 0x000000ffff037224 */ /* 0x000fe400078e000e */
[----:B------:R-:W-:Y:S01]  /*1cac0*/  IMAD.MOV.U32 R2, RZ, RZ, R13 ;  /* 0x000000ffff027224 */ /* 0x000fe200078e000d */
[----:B------:R0:W-:Y:S04]  /*1cad0*/  STL [R1+0xd0], R12 ;  /* 0x0000d00c01007387 */ /* 0x0001e80000100800 */
[----:B0-----:R-:W2:Y:S04]  /*1cae0*/  LDL.LU.64 R12, [R1+0xa0] ;  /* 0x0000a000010c7983 */ /* 0x001ea80000300a00 */
[----:B------:R-:W2:Y:S04]  /*1caf0*/  LDL.LU.64 R14, [R1+0xa8] ;  /* 0x0000a800010e7983 */ /* 0x000ea80000300a00 */
[----:B------:R-:W-:Y:S04]  /*1cb00*/  STL [R1+0x16b0], R0 ;  /* 0x0016b00001007387 */ /* 0x000fe80000100800 */
[----:B------:R-:W-:Y:S04]  /*1cb10*/  STL [R1+0x16ac], R3 ;  /* 0x0016ac0301007387 */ /* 0x000fe80000100800 */
[----:B------:R-:W-:Y:S04]  /*1cb20*/  STL [R1+0x16a8], R2 ;  /* 0x0016a80201007387 */ /* 0x000fe80000100800 */
[----:B------:R0:W-:Y:S04]  /*1cb30*/  STL.64 [R1+0xc0], R24 ;  /* 0x0000c01801007387 */ /* 0x0001e80000100a00 */
[----:B------:R-:W-:Y:S04]  /*1cb40*/  STL.64 [R1+0xc8], R26 ;  /* 0x0000c81a01007387 */ /* 0x000fe80000100a00 */
[----:B0-----:R-:W3:Y:S04]  /*1cb50*/  LDL.LU.64 R24, [R1+0x1e00] ;  /* 0x001e000001187983 */ /* 0x001ee80000300a00 */
[----:B----4-:R0:W-:Y:S04]  /*1cb60*/  STL.64 [R1+0x1d78], R18 ;  /* 0x001d781201007387 */ /* 0x0101e80000100a00 */
[----:B------:R-:W4:Y:S04]  /*1cb70*/  LDL.LU.64 R16, [R1+0x90] ;  /* 0x0000900001107983 */ /* 0x000f280000300a00 */
[----:B0-----:R-:W4:Y:S01]  /*1cb80*/  LDL.LU.64 R18, [R1+0x98] ;  /* 0x0000980001127983 */ /* 0x001f220000300a00 */
[----:B---3--:R-:W-:Y:S03]  /*1cb90*/  HMMA.16816.F32 R24, R8, R24, R20 ;  /* 0x000000180818723c */ /* 0x008fe60000001814 */
[----:B------:R-:W4:-:S15]  /*1cba0*/  LDL.LU.64 R20, [R1+0x1df8] ;  /* 0x001df80001147983 */ /* 0x000f1e0000300a00 */
[----:B------:R-:W-:-:S05]  /*1cbb0*/  NOP ;  /* 0x0000000000007918 */ /* 0x000fca0000000000 */
[----:B------:R0:W-:Y:S01]  /*1cbc0*/  STL [R1+0xb0], R24 ;  /* 0x0000b01801007387 */ /* 0x0001e20000100800 */
[----:B------:R-:W-:-:S03]  /*1cbd0*/  IMAD.MOV.U32 R0, RZ, RZ, R25 ;  /* 0x000000ffff007224 */ /* 0x000fc600078e0019 */
[----:B0-----:R-:W2:Y:S01]  /*1cbe0*/  LDL.LU.64 R24, [R1+0x1df0] ;  /* 0x001df00001187983 */ /* 0x001ea20000300a00 */
[----:B------:R-:W-:Y:S02]  /*1cbf0*/  IMAD.MOV.U32 R3, RZ, RZ, R26 ;  /* 0x000000ffff037224 */ /* 0x000fe400078e001a */
[----:B------:R-:W-:-:S05]  /*1cc00*/  IMAD.MOV.U32 R2, RZ, RZ, R27 ;  /* 0x000000ffff027224 */ /* 0x000fca00078e001b */
[----:B------:R-:W-:Y:S04]  /*1cc10*/  STL [R1+0x1940], R2 ;  /* 0x0019400201007387 */ /* 0x000fe80000100800 */
[----:B------:R-:W-:Y:S04]  /*1cc20*/  STL [R1+0x193c], R3 ;  /* 0x00193c0301007387 */ /* 0x000fe80000100800 */
[----:B------:R-:W-:Y:S01]  /*1cc30*/  STL [R1+0x1938], R0 ;  /* 0x0019380001007387 */ /* 0x000fe20000100800 */
[----:B--2---:R-:W-:Y:S03]  /*1cc40*/  HMMA.16816.F32 R24, R8, R24, R12 ;  /* 0x000000180818723c */ /* 0x004fe6000000180c */
[----:B------:R-:W2:Y:S04]  /*1cc50*/  LDL.LU.64 R14, [R1+0x1de8] ;  /* 0x001de800010e7983 */ /* 0x000ea80000300a00 */
[----:B------:R-:W2:-:S15]  /*1cc60*/  LDL.LU.64 R12, [R1+0x1de0] ;  /* 0x001de000010c7983 */ /* 0x000e9e0000300a00 */
[----:B------:R-:W-:-:S01]  /*1cc70*/  NOP ;  /* 0x0000000000007918 */ /* 0x000fc20000000000 */
[----:B------:R-:W-:Y:S04]  /*1cc80*/  STL.64 [R1+0xa0], R24 ;  /* 0x0000a01801007387 */ /* 0x000fe80000100a00 */
[----:B------:R0:W-:Y:S04]  /*1cc90*/  STL.64 [R1+0xa8], R26 ;  /* 0x0000a81a01007387 */ /* 0x0001e80000100a00 */
[----:B0-----:R-:W3:Y:S01]  /*1cca0*/  LDL.LU.64 R26, [R1+0x1dd8] ;  /* 0x001dd800011a7983 */ /* 0x001ee20000300a00 */
[----:B----4-:R-:W-:Y:S03]  /*1ccb0*/  HMMA.16816.F32 R16, R8, R20, R16 ;  /* 0x000000140810723c */ /* 0x010fe60000001810 */
[----:B------:R-:W4:Y:S01]  /*1ccc0*/  LDL.LU.64 R24, [R1+0x1dd0] ;  /* 0x001dd00001187983 */ /* 0x000f220000300a00 */
[----:B------:R-:W-:-:S02]  /*1ccd0*/  IMAD.MOV.U32 R22, RZ, RZ, R6 ;  /* 0x000000ffff167224 */ /* 0x000fc400078e0006 */
[----:B------:R-:W-:Y:S02]  /*1cce0*/  IMAD.MOV.U32 R23, RZ, RZ, R7 ;  /* 0x000000ffff177224 */ /* 0x000fe400078e0007 */
[----:B---3--:R-:W-:Y:S02]  /*1ccf0*/  IMAD.MOV.U32 R20, RZ, RZ, R26 ;  /* 0x000000ffff147224 */ /* 0x008fe400078e001a */
[----:B------:R-:W4:-:S13]  /*1cd00*/  LDL.LU R26, [R1+0x1dc8] ;  /* 0x001dc800011a7983 */ /* 0x000f1a0000300800 */
[----:B------:R-:W-:Y:S04]  /*1cd10*/  STL.64 [R1+0x90], R16 ;  /* 0x0000901001007387 */ /* 0x000fe80000100a00 */
[----:B------:R-:W-:Y:S01]  /*1cd20*/  STL.64 [R1+0x98], R18 ;  /* 0x0000981201007387 */ /* 0x000fe20000100a00 */
[----:B------:R-:W-:-:S03]  /*1cd30*/  IMAD.MOV.U32 R21, RZ, RZ, R27 ;  /* 0x000000ffff157224 */ /* 0x000fc600078e001b */
[----:B------:R-:W4:Y:S04]  /*1cd40*/  LDL.LU R27, [R1+0x1dc4] ;  /* 0x001dc400011b7983 */ /* 0x000f280000300800 */
[----:B------:R-:W3:Y:S04]  /*1cd50*/  LDL.LU R6, [R1+0x1dc0] ;  /* 0x001dc00001067983 */ /* 0x000ee80000300800 */
[----:B------:R-:W3:Y:S04]  /*1cd60*/  LDL.LU R7, [R1+0x1dbc] ;  /* 0x001dbc0001077983 */ /* 0x000ee80000300800 */
[----:B------:R0:W-:Y:S04]  /*1cd70*/  STL.64 [R1+0x1d38], R22 ;  /* 0x001d381601007387 */ /* 0x0001e80000100a00 */
[----:B------:R-:W-:Y:S04]  /*1cd80*/  STL.64 [R1+0x1d30], R20 ;  /* 0x001d301401007387 */ /* 0x000fe80000100a00 */
[----:B0-----:R-:W2:Y:S04]  /*1cd90*/  LDL R22, [R1+0x18] ;  /* 0x0000180001167983 */ /* 0x001ea80000100800 */
[----:B------:R-:W2:Y:S01]  /*1cda0*/  LDL R23, [R1+0x1c] ;  /* 0x00001c0001177983 */ /* 0x000ea20000100800 */
[----:B----4-:R-:W-:Y:S03]  /*1cdb0*/  HMMA.16816.F32 R8, R8, R4, R24 ;  /* 0x000000040808723c */ /* 0x010fe60000001818 */
[----:B--2---:R0:W-:Y:S04]  /*1cdc0*/  STL.64 [R1+0x1d48], R22 ;  /* 0x001d481601007387 */ /* 0x0041e80000100a00 */
[----:B0-----:R-:W2:-:S15]  /*1cdd0*/  LDL R22, [R1+0x28] ;  /* 0x0000280001167983 */ /* 0x001e9e0000100800 */
[----:B------:R-:W-:-:S01]  /*1cde0*/  NOP ;  /* 0x0000000000007918 */ /* 0x000fc20000000000 */
[----:B------:R-:W-:Y:S04]  /*1cdf0*/  STL.64 [R1+0x80], R8 ;  /* 0x0000800801007387 */ /* 0x000fe80000100a00 */
[----:B------:R-:W-:Y:S04]  /*1ce00*/  STL.64 [R1+0x88], R10 ;  /* 0x0000880a01007387 */ /* 0x000fe80000100a00 */
[----:B------:R-:W4:Y:S04]  /*1ce10*/  LDL R18, [R1+0x58] ;  /* 0x0000580001127983 */ /* 0x000f280000100800 */
[----:B------:R-:W4:Y:S04]  /*1ce20*/  LDL R19, [R1+0x5c] ;  /* 0x00005c0001137983 */ /* 0x000f280000100800 */
[----:B------:R-:W2:Y:S04]  /*1ce30*/  LDL R23, [R1+0x2c] ;  /* 0x00002c0001177983 */ /* 0x000ea80000100800 */
[----:B------:R-:W0:Y:S04]  /*1ce40*/  LDSM.16.MT88.4 R8, [R28+UR4+0x4180] ;  /* 0x004180041c08783b */ /* 0x000e280008004200 */
[----:B----4-:R-:W-:Y:S04]  /*1ce50*/  STL.64 [R1+0x1d90], R18 ;  /* 0x001d901201007387 */ /* 0x010fe80000100a00 */
[----:B--2---:R-:W-:Y:S04]  /*1ce60*/  STL.64 [R1+0x1d60], R22 ;  /* 0x001d601601007387 */ /* 0x004fe80000100a00 */
[----:B---3--:R1:W-:Y:S04]  /*1ce70*/  STL.64 [R1+0x1d40], R6 ;  /* 0x001d400601007387 */ /* 0x0083e80000100a00 */
[----:B------:R-:W2:Y:S04]  /*1ce80*/  LDL.LU R4, [R1+0x6e0] ;  /* 0x0006e00001047983 */ /* 0x000ea80000300800 */
[----:B------:R-:W2:Y:S04]  /*1ce90*/  LDL.LU R5, [R1+0x6e4] ;  /* 0x0006e40001057983 */ /* 0x000ea80000300800 */
[----:B-1----:R-:W3:Y:S04]  /*1cea0*/  LDL.LU R6, [R1+0x6e8] ;  /* 0x0006e80001067983 */ /* 0x002ee80000300800 */
[----:B------:R-:W3:Y:S04]  /*1ceb0*/  LDL.LU R7, [R1+0x6ec] ;  /* 0x0006ec0001077983 */ /* 0x000ee80000300800 */
[----:B------:R-:W4:Y:S04]  /*1cec0*/  LDL.LU R16, [R1+0x730] ;  /* 0x0007300001107983 */ /* 0x000f280000300800 */
[----:B------:R-:W4:Y:S04]  /*1ced0*/  LDL.LU R17, [R1+0x734] ;  /* 0x0007340001117983 */ /* 0x000f280000300800 */
[----:B------:R-:W2:Y:S04]  /*1cee0*/  LDL.LU R18, [R1+0x738] ;  /* 0x0007380001127983 */ /* 0x000ea80000300800 */
[----:B------:R-:W2:Y:S04]  /*1cef0*/  LDL.LU R19, [R1+0x73c] ;  /* 0x00073c0001137983 */ /* 0x000ea80000300800 */
[----:B--2---:R1:W-:Y:S04]  /*1cf00*/  STL.64 [R1+0x1da0], R18 ;  /* 0x001da01201007387 */ /* 0x0043e80000100a00 */
[----:B----4-:R-:W-:Y:S04]  /*1cf10*/  STL.64 [R1+0x1d98], R16 ;  /* 0x001d981001007387 */ /* 0x010fe80000100a00 */
[----:B-1----:R-:W2:Y:S04]  /*1cf20*/  LDL R18, [R1+0x78] ;  /* 0x0000780001127983 */ /* 0x002ea80000100800 */
[----:B------:R-:W2:Y:S04]  /*1cf30*/  LDL R19, [R1+0x7c] ;  /* 0x00007c0001137983 */ /* 0x000ea80000100800 */
[----:B------:R-:W4:Y:S04]  /*1cf40*/  LDL.LU R20, [R1+0x700] ;  /* 0x0007000001147983 */ /* 0x000f280000300800 */
[----:B------:R-:W4:Y:S04]  /*1cf50*/  LDL.LU R21, [R1+0x704] ;  /* 0x0007040001157983 */ /* 0x000f280000300800 */
[----:B------:R-:W3:Y:S04]  /*1cf60*/  LDL.LU R22, [R1+0x708] ;  /* 0x0007080001167983 */ /* 0x000ee80000300800 */
[----:B------:R-:W3:Y:S04]  /*1cf70*/  LDL.LU R23, [R1+0x70c] ;  /* 0x00070c0001177983 */ /* 0x000ee80000300800 */
[----:B---3--:R-:W-:Y:S04]  /*1cf80*/  STL.64 [R1+0x1d70], R22 ;  /* 0x001d701601007387 */ /* 0x008fe80000100a00 */
[----:B----4-:R1:W-:Y:S04]  /*1cf90*/  STL.64 [R1+0x1d68], R20 ;  /* 0x001d681401007387 */ /* 0x0103e80000100a00 */
[----:B-1----:R-:W3:Y:S04]  /*1cfa0*/  LDL.LU R20, [R1+0x710] ;  /* 0x0007100001147983 */ /* 0x002ee80000300800 */
[----:B------:R-:W3:Y:S04]  /*1cfb0*/  LDL.LU R21, [R1+0x714] ;  /* 0x0007140001157983 */ /* 0x000ee80000300800 */
[----:B------:R-:W4:Y:S04]  /*1cfc0*/  LDL.LU R22, [R1+0x718] ;  /* 0x0007180001167983 */ /* 0x000f280000300800 */
[----:B------:R-:W4:Y:S04]  /*1cfd0*/  LDL.LU R23, [R1+0x71c] ;  /* 0x00071c0001177983 */ /* 0x000f280000300800 */
[----:B----4-:R-:W-:Y:S04]  /*1cfe0*/  STL.64 [R1+0x1d88], R22 ;  /* 0x001d881601007387 */ /* 0x010fe80000100a00 */
[----:B---3--:R1:W-:Y:S04]  /*1cff0*/  STL.64 [R1+0x1d80], R20 ;  /* 0x001d801401007387 */ /* 0x0083e80000100a00 */
[----:B-1----:R-:W3:Y:S04]  /*1d000*/  LDL.LU R20, [R1+0x720] ;  /* 0x0007200001147983 */ /* 0x002ee80000300800 */
[----:B------:R-:W3:Y:S04]  /*1d010*/  LDL.LU R21, [R1+0x724] ;  /* 0x0007240001157983 */ /* 0x000ee80000300800 */
[----:B------:R-:W4:Y:S04]  /*1d020*/  LDL.LU R22, [R1+0x728] ;  /* 0x0007280001167983 */ /* 0x000f280000300800 */
[----:B------:R-:W4:Y:S04]  /*1d030*/  LDL.LU R23, [R1+0x72c] ;  /* 0x00072c0001177983 */ /* 0x000f280000300800 */
[----:B----4-:R-:W-:Y:S04]  /*1d040*/  STL.64 [R1+0x1db0], R22 ;  /* 0x001db01601007387 */ /* 0x010fe80000100a00 */
[----:B---3--:R1:W-:Y:S04]  /*1d050*/  STL.64 [R1+0x1da8], R20 ;  /* 0x001da81401007387 */ /* 0x0083e80000100a00 */
[----:B-1----:R-:W2:Y:S04]  /*1d060*/  LDL.LU R20, [R1+0x740] ;  /* 0x0007400001147983 */ /* 0x002ea80000300800 */
[----:B------:R-:W2:Y:S04]  /*1d070*/  LDL.LU R21, [R1+0x744] ;  /* 0x0007440001157983 */ /* 0x000ea80000300800 */
[----:B------:R-:W2:Y:S04]  /*1d080*/  LDL.LU R22, [R1+0x748] ;  /* 0x0007480001167983 */ /* 0x000ea80000300800 */
[----:B------:R-:W2:Y:S04]  /*1d090*/  LDL.LU R23, [R1+0x74c] ;  /* 0x00074c0001177983 */ /* 0x000ea80000300800 */
[----:B------:R1:W-:Y:S04]  /*1d0a0*/  STL.64 [R1+0x1d58], R6 ;  /* 0x001d580601007387 */ /* 0x0003e80000100a00 */
[----:B------:R3:W-:Y:S01]  /*1d0b0*/  STL.64 [R1+0x1d50], R4 ;  /* 0x001d500401007387 */ /* 0x0007e20000100a00 */
[----:B-1----:R-:W-:-:S03]  /*1d0c0*/  IMAD.MOV.U32 R6, RZ, RZ, R29 ;  /* 0x000000ffff067224 */ /* 0x002fc600078e001d */
[----:B---3--:R-:W3:Y:S04]  /*1d0d0*/  LDL.LU R4, [R1+0x6f0] ;  /* 0x0006f00001047983 */ /* 0x008ee80000300800 */
[----:B------:R-:W3:Y:S04]  /*1d0e0*/  LDL.LU R5, [R1+0x6f4] ;  /* 0x0006f40001057983 */ /* 0x000ee80000300800 */
[----:B------:R-:W4:Y:S04]  /*1d0f0*/  LDL.LU R29, [R1+0x1db8] ;  /* 0x001db800011d7983 */ /* 0x000f280000300800 */
[----:B------:R-:W3:Y:S04]  /*1d100*/  LDL.LU R7, [R1+0x6fc] ;  /* 0x0006fc0001077983 */ /* 0x000ee80000300800 */
[----:B------:R-:W3:Y:S04]  /*1d110*/  LDL R26, [R1+0x68] ;  /* 0x00006800011a7983 */ /* 0x000ee80000100800 */
[----:B------:R-:W3:Y:S04]  /*1d120*/  LDL R27, [R1+0x6c] ;  /* 0x00006c00011b7983 */ /* 0x000ee80000100800 */
[----:B0-----:R0:W-:Y:S04]  /*1d130*/  STL.64 [R1+0x1c50], R10 ;  /* 0x001c500a01007387 */ /* 0x0011e80000100a00 */
[----:B------:R-:W-:Y:S04]  /*1d140*/  STL.64 [R1+0x1c48], R8 ;  /* 0x001c480801007387 */ /* 0x000fe80000100a00 */
[----:B0-----:R-:W3:Y:S01]  /*1d150*/  LDL R10, [R1+0x38] ;  /* 0x00003800010a7983 */ /* 0x001ee20000100800 */
[----:B--2---:R-:W-:Y:S03]  /*1d160*/  HMMA.16816.F32 R16, R12, R18, R20 ;  /* 0x000000120c10723c */ /* 0x004fe60000001814 */
[----:B------:R-:W2:Y:S04]  /*1d170*/  LDL.LU.64 R22, [R1+0x1db0] ;  /* 0x001db00001167983 */ /* 0x000ea80000300a00 */
[----:B------:R-:W2:Y:S01]  /*1d180*/  LDL.LU.64 R20, [R1+0x1da8] ;  /* 0x001da80001147983 */ /* 0x000ea20000300a00 */
[----:B----4-:R-:W-:-:S15]  /*1d190*/  IMAD.MOV.U32 R11, RZ, RZ, R29 ;  /* 0x000000ffff0b7224 */ /* 0x010fde00078e001d */
[----:B------:R-:W-:Y:S04]  /*1d1a0*/  STL.64 [R1+0x740], R16 ;  /* 0x0007401001007387 */ /* 0x000fe80000100a00 */
[----:B------:R0:W-:Y:S01]  /*1d1b0*/  STL.64 [R1+0x748], R18 ;  /* 0x0007481201007387 */ /* 0x0001e20000100a00 */
[----:B------:R-:W-:-:S03]  /*1d1c0*/  IMAD.MOV.U32 R29, RZ, RZ, R16 ;  /* 0x000000ffff1d7224 */ /* 0x000fc600078e0010 */
[----:B0-----:R-:W3:Y:S04]  /*1d1d0*/  LDL.LU.64 R18, [R1+0x1da0] ;  /* 0x001da00001127983 */ /* 0x001ee80000300a00 */
[----:B------:R-:W3:Y:S04]  /*1d1e0*/  LDL.LU.64 R16, [R1+0x1d98] ;  /* 0x001d980001107983 */ /* 0x000ee80000300a00 */
[----:B------:R-:W-:Y:S01]  /*1d1f0*/  STL [R1+0x14f8], R29 ;  /* 0x0014f81d01007387 */ /* 0x000fe20000100800 */
[----:B---3--:R-:W-:-:S15]  /*1d200*/  HMMA.16816.F32 R16, R12, R26, R16 ;  /* 0x0000001a0c10723c */ /* 0x008fde0000001810 */
[----:B------:R-:W-:-:S08]  /*1d210*/  NOP ;  /* 0x0000000000007918 */ /* 0x000fd00000000000 */
[----:B------:R-:W-:Y:S04]  /*1d220*/  STL.64 [R1+0x730], R16 ;  /* 0x0007301001007387 */ /* 0x000fe80000100a00 */
[----:B------:R0:W-:Y:S04]  /*1d230*/  STL.64 [R1+0x738], R18 ;  /* 0x0007381201007387 */ /* 0x0001e80000100a00 */
[----:B0-----:R-:W2:Y:S04]  /*1d240*/  LDL.LU.64 R18, [R1+0x1d90] ;  /* 0x001d900001127983 */ /* 0x001ea80000300a00 */
[----:B------:R0:W-:Y:S04]  /*1d250*/  STL.64 [R1+0x1d08], R26 ;  /* 0x001d081a01007387 */ /* 0x0001e80000100a00 */
[----:B0-----:R-:W3:Y:S01]  /*1d260*/  LDL.64 R26, [R1+0x78] ;  /* 0x00007800011a7983 */ /* 0x001ee20000100a00 */
[----:B--2---:R-:W-:Y:S03]  /*1d270*/  HMMA.16816.F32 R16, R12, R18, R20 ;  /* 0x000000120c10723c */ /* 0x004fe60000001814 */
[----:B------:R-:W2:Y:S04]  /*1d280*/  LDL.LU.64 R22, [R1+0x1d88] ;  /* 0x001d880001167983 */ /* 0x000ea80000300a00 */
[----:B------:R-:W2:-:S15]  /*1d290*/  LDL.LU.64 R20, [R1+0x1d80] ;  /* 0x001d800001147983 */ /* 0x000e9e0000300a00 */
[----:B------:R-:W-:-:S01]  /*1d2a0*/  NOP ;  /* 0x0000000000007918 */ /* 0x000fc20000000000 */
[----:B------:R-:W-:Y:S04]  /*1d2b0*/  STL.64 [R1+0x720], R16 ;  /* 0x0007201001007387 */ /* 0x000fe80000100a00 */
[----:B------:R0:W-:Y:S04]  /*1d2c0*/  STL.64 [R1+0x728], R18 ;  /* 0x0007281201007387 */ /* 0x0001e80000100a00 */
[----:B0-----:R-:W2:Y:S02]  /*1d2d0*/  LDL.LU.64 R18, [R1+0x1d78] ;  /* 0x001d780001127983 */ /* 0x001ea40000300a00 */
[----:B--2---:R-:W-:-:S15]  /*1d2e0*/  HMMA.16816.F32 R20, R12, R18, R20 ;  /* 0x000000120c14723c */ /* 0x004fde0000001814 */
[----:B------:R-:W-:-:S08]  /*1d2f0*/  NOP ;  /* 0x0000000000007918 */ /* 0x000fd00000000000 */
[----:B------:R-:W-:Y:S04]  /*1d300*/  STL.64 [R1+0x710], R20 ;  /* 0x0007101401007387 */ /* 0x000fe80000100a00 */
[----:B------:R0:W-:Y:S04]  /*1d310*/  STL.64 [R1+0x718], R22 ;  /* 0x0007181601007387 */ /* 0x0001e80000100a00 */
[----:B0-----:R-:W2:Y:S04]  /*1d320*/  LDL.LU.64 R22, [R1+0x1d70] ;  /* 0x001d700001167983 */ /* 0x001ea80000300a00 */
[----:B------:R-:W2:Y:S04]  /*1d330*/  LDL.LU.64 R20, [R1+0x1d68] ;  /* 0x001d680001147983 */ /* 0x000ea80000300a00 */
[----:B------:R0:W-:Y:S04]  /*1d340*/  STL.64 [R1+0x1d00], R18 ;  /* 0x001d001201007387 */ /* 0x0001e80000100a00 */
[----:B------:R-:W4:Y:S04]  /*1d350*/  LDL.LU R16, [R1+0x3e0] ;  /* 0x0003e00001107983 */ /* 0x000f280000300800 */
[----:B------:R-:W4:Y:S04]  /*1d360*/  LDL.LU R17, [R1+0x3e4] ;  /* 0x0003e40001117983 */ /* 0x000f280000300800 */
[----:B0-----:R-:W3:Y:S04]  /*1d370*/  LDL.LU R18, [R1+0x3e8] ;  /* 0x0003e80001127983 */ /* 0x001ee80000300800 */
[----:B------:R-:W3:Y:S01]  /*1d380*/  LDL.LU R19, [R1+0x3ec] ;  /* 0x0003ec0001137983 */ /* 0x000ee20000300800 */
[C---:B--2---:R-:W-:Y:S03]  /*1d390*/  HMMA.16816.F32 R20, R12.reuse, R10, R20 ;  /* 0x0000000a0c14723c */ /* 0x044fe60000001814 */
[----:B---3--:R-:W-:Y:S04]  /*1d3a0*/  STL.64 [R1+0x1d18], R18 ;  /* 0x001d181201007387 */ /* 0x008fe80000100a00 */
[----:B----4-:R0:W-:Y:S04]  /*1d3b0*/  STL.64 [R1+0x1d10], R16 ;  /* 0x001d101001007387 */ /* 0x0101e80000100a00 */
[----:B0-----:R-:W2:Y:S04]  /*1d3c0*/  LDL.LU R16, [R1+0x3f0] ;  /* 0x0003f00001107983 */ /* 0x001ea80000300800 */
[----:B------:R-:W2:Y:S04]  /*1d3d0*/  LDL.LU R17, [R1+0x3f4] ;  /* 0x0003f40001117983 */ /* 0x000ea80000300800 */
[----:B------:R-:W2:Y:S04]  /*1d3e0*/  LDL.LU R18, [R1+0x3f8] ;  /* 0x0003f80001127983 */ /* 0x000ea80000300800 */
[----:B------:R-:W2:Y:S04]  /*1d3f0*/  LDL.LU R19, [R1+0x3fc] ;  /* 0x0003fc0001137983 */ /* 0x000ea80000300800 */
[----:B------:R-:W-:Y:S04]  /*1d400*/  STL.64 [R1+0x700], R20 ;  /* 0x0007001401007387 */ /* 0x000fe80000100a00 */
[----:B------:R0:W-:Y:S04]  /*1d410*/  STL.64 [R1+0x708], R22 ;  /* 0x0007081601007387 */ /* 0x0001e80000100a00 */
[----:B0-----:R-:W3:Y:S02]  /*1d420*/  LDL.LU.64 R22, [R1+0x1d60] ;  /* 0x001d600001167983 */ /* 0x001ee40000300a00 */
[----:B---3--:R-:W-:Y:S02]  /*1d430*/  HMMA.16816.F32 R20, R12, R22, R4 ;  /* 0x000000160c14723c */ /* 0x008fe40000001804 */
[----:B------:R-:W3:Y:S04]  /*1d440*/  LDL.LU.64 R6, [R1+0x1d58] ;  /* 0x001d580001067983 */ /* 0x000ee80000300a00 */
[----:B------:R-:W3:-:S15]  /*1d450*/  LDL.LU.64 R4, [R1+0x1d50] ;  /* 0x001d500001047983 */ /* 0x000ede0000300a00 */
[----:B------:R-:W-:-:S02]  /*1d460*/  NOP ;  /* 0x0000000000007918 */ /* 0x000fc40000000000 */
[----:B------:R-:W-:Y:S04]  /*1d470*/  STL.64 [R1+0x6f0], R20 ;  /* 0x0006f01401007387 */ /* 0x000fe80000100a00 */
[----:B------:R0:W-:Y:S04]  /*1d480*/  STL.64 [R1+0x6f8], R22 ;  /* 0x0006f81601007387 */ /* 0x0001e80000100a00 */
[----:B0-----:R-:W3:Y:S02]  /*1d490*/  LDL.LU.64 R22, [R1+0x1d48] ;  /* 0x001d480001167983 */ /* 0x001ee40000300a00 */
[----:B---3--:R-:W-:Y:S02]  /*1d4a0*/  HMMA.16816.F32 R20, R12, R22, R4 ;  /* 0x000000160c14723c */ /* 0x008fe40000001804 */
[----:B------:R-:W3:-:S15]  /*1d4b0*/  LDL.LU.64 R6, [R1+0x1d40] ;  /* 0x001d400001067983 */ /* 0x000ede0000300a00 */
[----:B------:R-:W-:-:S06]  /*1d4c0*/  NOP ;  /* 0x0000000000007918 */ /* 0x000fcc0000000000 */
[----:B------:R-:W-:Y:S04]  /*1d4d0*/  STL.64 [R1+0x6e0], R20 ;  /* 0x0006e01401007387 */ /* 0x000fe80000100a00 */
[----:B------:R0:W-:Y:S04]  /*1d4e0*/  STL.64 [R1+0x6e8], R22 ;  /* 0x0006e81601007387 */ /* 0x0001e80000100a00 */
[----:B0-----:R-:W3:Y:S04]  /*1d4f0*/  LDL.LU.64 R22, [R1+0x1d38] ;  /* 0x001d380001167983 */ /* 0x001ee80000300a00 */
[----:B------:R-:W3:Y:S02]  /*1d500*/  LDL.LU.64 R20, [R1+0x1d30] ;  /* 0x001d300001147983 */ /* 0x000ee40000300a00 */
[----:B---3--:R-:W-:Y:S02]  /*1d510*/  HMMA.16816.F32 R12, R12, R6, R20 ;  /* 0x000000060c0c723c */ /* 0x008fe40000001814 */
[----:B------:R-:W2:Y:S04]  /*1d520*/  LDL.LU.64 R22, [R1+0x1d28] ;  /* 0x001d280001167983 */ /* 0x000ea80000300a00 */
[----:B------:R-:W2:Y:S01]  /*1d530*/  LDL.LU.64 R20, [R1+0x1d20] ;  /* 0x001d200001147983 */ /* 0x000ea20000300a00 */
[----:B------:R-:W-:-:S02]  /*1d540*/  IMAD.MOV.U32 R2, RZ, RZ, R26 ;  /* 0x000000ffff027224 */ /* 0x000fc400078e001a */
[----:B------:R-:W-:-:S14]  /*1d550*/  IMAD.MOV.U32 R0, RZ, RZ, R27 ;  /* 0x000000ffff007224 */ /* 0x000fdc00078e001b */
[----:B------:R0:W-:Y:S04]  /*1d560*/  STL.64 [R1+0x470], R12 ;  /* 0x0004700c01007387 */ /* 0x0001e80000100a00 */
[----:B------:R1:W-:Y:S04]  /*1d570*/  STL.64 [R1+0x478], R14 ;  /* 0x0004780e01007387 */ /* 0x0003e80000100a00 */
[----:B0-----:R-:W3:Y:S04]  /*1d580*/  LDL.LU R12, [R1+0x3c0] ;  /* 0x0003c000010c7983 */ /* 0x001ee80000300800 */
[----:B------:R-:W3:Y:S04]  /*1d590*/  LDL.LU R13, [R1+0x3c4] ;  /* 0x0003c400010d7983 */ /* 0x000ee80000300800 */
[----:B-1----:R-:W3:Y:S04]  /*1d5a0*/  LDL.LU R14, [R1+0x3c8] ;  /* 0x0003c800010e7983 */ /* 0x002ee80000300800 */
[----:B------:R-:W3:Y:S04]  /*1d5b0*/  LDL.LU R15, [R1+0x3cc] ;  /* 0x0003cc00010f7983 */ /* 0x000ee80000300800 */
[----:B------:R0:W-:Y:S04]  /*1d5c0*/  STL.64 [R1+0x1cd0], R6 ;  /* 0x001cd00601007387 */ /* 0x0001e80000100a00 */
[----:B0-----:R-:W4:Y:S01]  /*1d5d0*/  LDL.64 R6, [R1+0x58] ;  /* 0x0000580001067983 */ /* 0x001f220000100a00 */
[----:B--2---:R-:W-:-:S15]  /*1d5e0*/  HMMA.16816.F32 R16, R20, R26, R16 ;  /* 0x0000001a1410723c */ /* 0x004fde0000001810 */
[----:B------:R-:W-:-:S08]  /*1d5f0*/  NOP ;  /* 0x0000000000007918 */ /* 0x000fd00000000000 */
[----:B------:R-:W-:Y:S04]  /*1d600*/  STL.64 [R1+0x3f0], R16 ;  /* 0x0003f01001007387 */ /* 0x000fe80000100a00 */
[----:B------:R0:W-:Y:S04]  /*1d610*/  STL.64 [R1+0x3f8], R18 ;  /* 0x0003f81201007387 */ /* 0x0001e80000100a00 */
[----:B0-----:R-:W2:Y:S04]  /*1d620*/  LDL.LU.64 R18, [R1+0x1d18] ;  /* 0x001d180001127983 */ /* 0x001ea80000300a00 */
[----:B------:R-:W2:Y:S04]  /*1d630*/  LDL.LU.64 R16, [R1+0x1d10] ;  /* 0x001d100001107983 */ /* 0x000ea80000300a00 */
[----:B------:R-:W2:Y:S02]  /*1d640*/  LDL.LU.64 R26, [R1+0x1d08] ;  /* 0x001d0800011a7983 */ /* 0x000ea40000300a00 */
[----:B--2---:R-:W-:-:S15]  /*1d650*/  HMMA.16816.F32 R16, R20, R26, R16 ;  /* 0x0000001a1410723c */ /* 0x004fde0000001810 */
[----:B------:R-:W-:-:S08]  /*1d660*/  NOP ;  /* 0x0000000000007918 */ /* 0x000fd00000000000 */
[----:B------:R-:W-:Y:S04]  /*1d670*/  STL.64 [R1+0x3e0], R16 ;  /* 0x0003e01001007387 */ /* 0x000fe80000100a00 */
[----:B------:R0:W-:Y:S04]  /*1d680*/  STL.64 [R1+0x3e8], R18 ;  /* 0x0003e81201007387 */ /* 0x0001e80000100a00 */
[----:B0-----:R-:W3:Y:S04]  /*1d690*/  LDL.LU.64 R18, [R1+0x1d00] ;  /* 0x001d000001127983 */ /* 0x001ee80000300a00 */
[----:B------:R0:W-:Y:S04]  /*1d6a0*/  STL.64 [R1+0x1ce8], R26 ;  /* 0x001ce81a01007387 */ /* 0x0001e80000100a00 */
[----:B------:R-:W2:Y:S04]  /*1d6b0*/  LDL.LU R24, [R1+0x3d0] ;  /* 0x0003d00001187983 */ /* 0x000ea80000300800 */
[----:B------:R-:W2:Y:S04]  /*1d6c0*/  LDL.LU R25, [R1+0x3d4] ;  /* 0x0003d40001197983 */ /* 0x000ea80000300800 */
[----:B0-----:R-:W2:Y:S04]  /*1d6d0*/  LDL.LU R26, [R1+0x3d8] ;  /* 0x0003d800011a7983 */ /* 0x001ea80000300800 */
[----:B------:R-:W2:Y:S01]  /*1d6e0*/  LDL.LU R27, [R1+0x3dc] ;  /* 0x0003dc00011b7983 */ /* 0x000ea20000300800 */
[----:B----4-:R-:W-:-:S02]  /*1d6f0*/  IMAD.MOV.U32 R8, RZ, RZ, R6 ;  /* 0x000000ffff087224 */ /* 0x010fc400078e0006 */
[----:B------:R-:W-:Y:S01]  /*1d700*/  IMAD.MOV.U32 R3, RZ, RZ, R7 ;  /* 0x000000ffff037224 */ /* 0x000fe200078e0007 */
[C---:B--2---:R-:W-:Y:S06]  /*1d710*/  HMMA.16816.F32 R24, R20.reuse, R6, R24 ;  /* 0x000000061418723c */ /* 0x044fec0000001818 */
[----:B---3--:R-:W-:Y:S01]  /*1d720*/  HMMA.16816.F32 R4, R20, R18, R12 ;  /* 0x000000121404723c */ /* 0x008fe2000000180c */
[----:B------:R-:W0:-:S15]  /*1d730*/  LDSM.16.MT88.4 R12, [R28+UR4+0x4200] ;  /* 0x004200041c0c783b */ /* 0x000e1e0008004200 */
[----:B------:R-:W-:-:S01]  /*1d740*/  NOP ;  /* 0x0000000000007918 */ /* 0x000fc20000000000 */
[----:B------:R-:W-:Y:S04]  /*1d750*/  STL.64 [R1+0x3d0], R24 ;  /* 0x0003d01801007387 */ /* 0x000fe80000100a00 */
[----:B------:R-:W-:Y:S04]  /*1d760*/  STL.64 [R1+0x3d8], R26 ;  /* 0x0003d81a01007387 */ /* 0x000fe80000100a00 */
[----:B0-----:R-:W-:Y:S04]  /*1d770*/  STL.64 [R1+0x1ba8], R14 ;  /* 0x001ba80e01007387 */ /* 0x001fe80000100a00 */
[----:B------:R-:W-:Y:S04]  /*1d780*/  STL.64 [R1+0x3c0], R4 ;  /* 0x0003c00401007387 */ /* 0x000fe80000100a00 */
[----:B------:R-:W-:Y:S04]  /*1d790*/  STL.64 [R1+0x3c8], R6 ;  /* 0x0003c80601007387 */ /* 0x000fe80000100a00 */
[----:B------:R0:W-:Y:S04]  /*1d7a0*/  STL.64 [R1+0x1ba0], R12 ;  /* 0x001ba00c01007387 */ /* 0x0001e80000100a00 */
[----:B0-----:R-:W2:Y:S04]  /*1d7b0*/  LDL.LU R12, [R1+0x320] ;  /* 0x00032000010c7983 */ /* 0x001ea80000300800 */
[----:B------:R-:W2:Y:S04]  /*1d7c0*/  LDL.LU R13, [R1+0x324] ;  /* 0x00032400010d7983 */ /* 0x000ea80000300800 */
[----:B------:R-:W3:Y:S04]  /*1d7d0*/  LDL.LU R14, [R1+0x328] ;  /* 0x00032800010e7983 */ /* 0x000ee80000300800 */
[----:B------:R-:W3:Y:S04]  /*1d7e0*/  LDL.LU R15, [R1+0x32c] ;  /* 0x00032c00010f7983 */ /* 0x000ee80000300800 */
[----:B---3--:R-:W-:Y:S04]  /*1d7f0*/  STL.64 [R1+0x1c68], R14 ;  /* 0x001c680e01007387 */ /* 0x008fe80000100a00 */
[----:B--2---:R0:W-:Y:S04]  /*1d800*/  STL.64 [R1+0x1c60], R12 ;  /* 0x001c600c01007387 */ /* 0x0041e80000100a00 */
[----:B0-----:R-:W2:Y:S04]  /*1d810*/  LDL.LU R12, [R1+0x330] ;  /* 0x00033000010c7983 */ /* 0x001ea80000300800 */
[----:B------:R-:W2:Y:S04]  /*1d820*/  LDL.LU R13, [R1+0x334] ;  /* 0x00033400010d7983 */ /* 0x000ea80000300800 */
[----:B------:R-:W3:Y:S04]  /*1d830*/  LDL.LU R14, [R1+0x338] ;  /* 0x00033800010e7983 */ /* 0x000ee80000300800 */
[----:B------:R-:W3:Y:S04]  /*1d840*/  LDL.LU R15, [R1+0x33c] ;  /* 0x00033c00010f7983 */ /* 0x000ee80000300800 */
[----:B------:R-:W4:Y:S04]  /*1d850*/  LDL.LU R16, [R1+0x3b0] ;  /* 0x0003b00001107983 */ /* 0x000f280000300800 */
[----:B------:R-:W4:Y:S04]  /*1d860*/  LDL.LU R17, [R1+0x3b4] ;  /* 0x0003b40001117983 */ /* 0x000f280000300800 */
[----:B------:R-:W2:Y:S04]  /*1d870*/  LDL.LU R18, [R1+0x3b8] ;  /* 0x0003b80001127983 */ /* 0x000ea80000300800 */
        /* <DEDUP_REMOVED lines=9> */
[----:B---3--:R-:W-:Y:S04]  /*1d910*/  STL.64 [R1+0x1cf8], R26 ;  /* 0x001cf81a01007387 */ /* 0x008fe80000100a00 */
[----:B--2---:R0:W-:Y:S04]  /*1d920*/  STL.64 [R1+0x1cf0], R24 ;  /* 0x001cf01801007387 */ /* 0x0041e80000100a00 */
[----:B0-----:R-:W2:Y:S04]  /*1d930*/  LDL.LU R24, [R1+0x6d0] ;  /* 0x0006d00001187983 */ /* 0x001ea80000300800 */
[----:B------:R-:W2:Y:S04]  /*1d940*/  LDL.LU R25, [R1+0x6d4] ;  /* 0x0006d40001197983 */ /* 0x000ea80000300800 */
[----:B------:R-:W2:Y:S04]  /*1d950*/  LDL.LU R26, [R1+0x6d8] ;  /* 0x0006d800011a7983 */ /* 0x000ea80000300800 */
[----:B------:R-:W2:Y:S04]  /*1d960*/  LDL.LU R27, [R1+0x6dc] ;  /* 0x0006dc00011b7983 */ /* 0x000ea80000300800 */
[----:B----4-:R0:W-:Y:S04]  /*1d970*/  STL.64 [R1+0x1ce0], R6 ;  /* 0x001ce00601007387 */ /* 0x0101e80000100a00 */
[----:B------:R-:W-:Y:S04]  /*1d980*/  STL.64 [R1+0x1cd8], R4 ;  /* 0x001cd80401007387 */ /* 0x000fe80000100a00 */
[----:B0-----:R-:W3:Y:S04]  /*1d990*/  LDL.64 R6, [R1+0x28] ;  /* 0x0000280001067983 */ /* 0x001ee80000100a00 */
[----:B------:R0:W-:Y:S04]  /*1d9a0*/  STL.64 [R1+0x1cc8], R18 ;  /* 0x001cc81201007387 */ /* 0x0001e80000100a00 */
[----:B------:R-:W-:Y:S04]  /*1d9b0*/  STL.64 [R1+0x1cc0], R16 ;  /* 0x001cc01001007387 */ /* 0x000fe80000100a00 */
[----:B0-----:R-:W4:Y:S04]  /*1d9c0*/  LDL.64 R18, [R1+0x18] ;  /* 0x0000180001127983 */ /* 0x001f280000100a00 */
[----:B------:R0:W-:Y:S04]  /*1d9d0*/  STL.64 [R1+0x1c78], R14 ;  /* 0x001c780e01007387 */ /* 0x0001e80000100a00 */
[----:B------:R1:W-:Y:S01]  /*1d9e0*/  STL.64 [R1+0x1c70], R12 ;  /* 0x001c700c01007387 */ /* 0x0003e20000100a00 */
[----:B0-----:R-:W-:-:S02]  /*1d9f0*/  IMAD.MOV.U32 R14, RZ, RZ, R8 ;  /* 0x000000ffff0e7224 */ /* 0x001fc400078e0008 */
[----:B------:R-:W-:-:S05]  /*1da00*/  IMAD.MOV.U32 R15, RZ, RZ, R3 ;  /* 0x000000ffff0f7224 */ /* 0x000fca00078e0003 */
[----:B------:R0:W-:Y:S04]  /*1da10*/  STL.64 [R1+0x1c88], R14 ;  /* 0x001c880e01007387 */ /* 0x0001e80000100a00 */
[----:B-1----:R-:W3:Y:S04]  /*1da20*/  LDL.LU R12, [R1+0x350] ;  /* 0x00035000010c7983 */ /* 0x002ee80000300800 */
[----:B------:R-:W3:Y:S04]  /*1da30*/  LDL.LU R13, [R1+0x354] ;  /* 0x00035400010d7983 */ /* 0x000ee80000300800 */
[----:B0-----:R-:W4:Y:S04]  /*1da40*/  LDL.LU R14, [R1+0x358] ;  /* 0x00035800010e7983 */ /* 0x001f280000300800 */
[----:B------:R-:W4:Y:S01]  /*1da50*/  LDL.LU R15, [R1+0x35c] ;  /* 0x00035c00010f7983 */ /* 0x000f220000300800 */
[----:B--2---:R-:W-:Y:S03]  /*1da60*/  HMMA.16816.F32 R24, R20, R10, R24 ;  /* 0x0000000a1418723c */ /* 0x004fe60000001818 */
[----:B----4-:R-:W-:Y:S04]  /*1da70*/  STL.64 [R1+0x1c98], R14 ;  /* 0x001c980e01007387 */ /* 0x010fe80000100a00 */
[----:B---3--:R-:W-:-:S15]  /*1da80*/  STL.64 [R1+0x1c90], R12 ;  /* 0x001c900c01007387 */ /* 0x008fde0000100a00 */
[----:B------:R-:W-:-:S01]  /*1da90*/  NOP ;  /* 0x0000000000007918 */ /* 0x000fc20000000000 */
[----:B------:R-:W-:Y:S04]  /*1daa0*/  STL.64 [R1+0x6d0], R24 ;  /* 0x0006d01801007387 */ /* 0x000fe80000100a00 */
[----:B------:R0:W-:Y:S04]  /*1dab0*/  STL.64 [R1+0x6d8], R26 ;  /* 0x0006d81a01007387 */ /* 0x0001e80000100a00 */
[----:B0-----:R-:W2:Y:S04]  /*1dac0*/  LDL.LU.64 R26, [R1+0x1cf8] ;  /* 0x001cf800011a7983 */ /* 0x001ea80000300a00 */
[----:B------:R-:W2:Y:S04]  /*1dad0*/  LDL.LU.64 R24, [R1+0x1cf0] ;  /* 0x001cf00001187983 */ /* 0x000ea80000300a00 */
[----:B------:R0:W-:Y:S04]  /*1dae0*/  STL.64 [R1+0x1c80], R10 ;  /* 0x001c800a01007387 */ /* 0x0001e80000100a00 */
[----:B------:R-:W3:Y:S04]  /*1daf0*/  LDL.LU R8, [R1+0x340] ;  /* 0x0003400001087983 */ /* 0x000ee80000300800 */
[----:B------:R-:W3:Y:S04]  /*1db00*/  LDL.LU R9, [R1+0x344] ;  /* 0x0003440001097983 */ /* 0x000ee80000300800 */
[----:B0-----:R-:W4:Y:S04]  /*1db10*/  LDL.LU R10, [R1+0x348] ;  /* 0x00034800010a7983 */ /* 0x001f280000300800 */
[----:B------:R-:W4:Y:S01]  /*1db20*/  LDL.LU R11, [R1+0x34c] ;  /* 0x00034c00010b7983 */ /* 0x000f220000300800 */
[----:B------:R-:W-:Y:S01]  /*1db30*/  IMAD.MOV.U32 R3, RZ, RZ, R7 ;  /* 0x000000ffff037224 */ /* 0x000fe200078e0007 */
[----:B--2---:R-:W-:Y:S02]  /*1db40*/  HMMA.16816.F32 R24, R20, R6, R24 ;  /* 0x000000061418723c */ /* 0x004fe40000001818 */
[----:B----4-:R-:W-:Y:S04]  /*1db50*/  STL.64 [R1+0x1ca8], R10 ;  /* 0x001ca80a01007387 */ /* 0x010fe80000100a00 */
[----:B---3--:R0:W-:Y:S04]  /*1db60*/  STL.64 [R1+0x1ca0], R8 ;  /* 0x001ca00801007387 */ /* 0x0081e80000100a00 */
[----:B0-----:R-:W2:Y:S04]  /*1db70*/  LDL.LU R8, [R1+0x360] ;  /* 0x0003600001087983 */ /* 0x001ea80000300800 */
[----:B------:R-:W2:Y:S04]  /*1db80*/  LDL.LU R9, [R1+0x364] ;  /* 0x0003640001097983 */ /* 0x000ea80000300800 */
[----:B------:R-:W2:Y:S04]  /*1db90*/  LDL.LU R10, [R1+0x368] ;  /* 0x00036800010a7983 */ /* 0x000ea80000300800 */
[----:B------:R-:W2:Y:S04]  /*1dba0*/  LDL.LU R11, [R1+0x36c] ;  /* 0x00036c00010b7983 */ /* 0x000ea80000300800 */
[----:B------:R0:W-:Y:S04]  /*1dbb0*/  STL.64 [R1+0x6c0], R24 ;  /* 0x0006c01801007387 */ /* 0x0001e80000100a00 */
[----:B------:R1:W-:Y:S01]  /*1dbc0*/  STL.64 [R1+0x6c8], R26 ;  /* 0x0006c81a01007387 */ /* 0x0003e20000100a00 */
[----:B0-----:R-:W-:-:S03]  /*1dbd0*/  IMAD.MOV.U32 R24, RZ, RZ, R6 ;  /* 0x000000ffff187224 */ /* 0x001fc600078e0006 */
[----:B-1----:R-:W3:Y:S04]  /*1dbe0*/  LDL.LU.64 R26, [R1+0x1ce8] ;  /* 0x001ce800011a7983 */ /* 0x002ee80000300a00 */
[----:B------:R-:W4:Y:S04]  /*1dbf0*/  LDL.LU.64 R6, [R1+0x1ce0] ;  /* 0x001ce00001067983 */ /* 0x000f280000300a00 */
[----:B------:R-:W4:Y:S04]  /*1dc00*/  LDL.LU.64 R4, [R1+0x1cd8] ;  /* 0x001cd80001047983 */ /* 0x000f280000300a00 */
[----:B------:R-:W3:Y:S01]  /*1dc10*/  LDL R29, [R1+0x14f4] ;  /* 0x0014f400011d7983 */ /* 0x000ee20000100800 */
[----:B----4-:R-:W-:-:S15]  /*1dc20*/  HMMA.16816.F32 R4, R20, R18, R4 ;  /* 0x000000121404723c */ /* 0x010fde0000001804 */
[----:B------:R-:W-:-:S08]  /*1dc30*/  NOP ;  /* 0x0000000000007918 */ /* 0x000fd00000000000 */
[----:B------:R0:W-:Y:S04]  /*1dc40*/  STL.64 [R1+0x6b0], R4 ;  /* 0x0006b00401007387 */ /* 0x0001e80000100a00 */
[----:B------:R1:W-:Y:S01]  /*1dc50*/  STL.64 [R1+0x6b8], R6 ;  /* 0x0006b80601007387 */ /* 0x0003e20000100a00 */
[----:B0-----:R-:W-:-:S03]  /*1dc60*/  IMAD.MOV.U32 R5, RZ, RZ, R18 ;  /* 0x000000ffff057224 */ /* 0x001fc600078e0012 */
[----:B-1----:R-:W4:Y:S01]  /*1dc70*/  LDL.LU.64 R6, [R1+0x1cd0] ;  /* 0x001cd00001067983 */ /* 0x002f220000300a00 */
[----:B------:R-:W-:-:S03]  /*1dc80*/  IMAD.MOV.U32 R4, RZ, RZ, R19 ;  /* 0x000000ffff047224 */ /* 0x000fc600078e0013 */
[----:B------:R-:W4:Y:S04]  /*1dc90*/  LDL.LU.64 R18, [R1+0x1cc8] ;  /* 0x001cc80001127983 */ /* 0x000f280000300a00 */
[----:B------:R-:W4:Y:S01]  /*1dca0*/  LDL.LU.64 R16, [R1+0x1cc0] ;  /* 0x001cc00001107983 */ /* 0x000f220000300a00 */
[----:B------:R-:W-:Y:S02]  /*1dcb0*/  IMAD.MOV.U32 R14, RZ, RZ, R2 ;  /* 0x000000ffff0e7224 */ /* 0x000fe400078e0002 */
[----:B------:R-:W-:Y:S01]  /*1dcc0*/  IMAD.MOV.U32 R15, RZ, RZ, R0 ;  /* 0x000000ffff0f7224 */ /* 0x000fe200078e0000 */
[----:B----4-:R-:W-:Y:S01]  /*1dcd0*/  HMMA.16816.F32 R20, R20, R6, R16 ;  /* 0x000000061414723c */ /* 0x010fe20000001810 */
[----:B------:R-:W2:Y:S04]  /*1dce0*/  LDL.LU.64 R18, [R1+0x1cb8] ;  /* 0x001cb80001127983 */ /* 0x000ea80000300a00 */
[----:B------:R-:W2:-:S15]  /*1dcf0*/  LDL.LU.64 R16, [R1+0x1cb0] ;  /* 0x001cb00001107983 */ /* 0x000e9e0000300a00 */
[----:B------:R-:W-:-:S03]  /*1dd00*/  NOP ;  /* 0x0000000000007918 */ /* 0x000fc60000000000 */
[----:B------:R-:W-:Y:S04]  /*1dd10*/  STL.64 [R1+0x3b0], R20 ;  /* 0x0003b01401007387 */ /* 0x000fe80000100a00 */
[----:B------:R0:W-:Y:S04]  /*1dd20*/  STL.64 [R1+0x3b8], R22 ;  /* 0x0003b81601007387 */ /* 0x0001e80000100a00 */
[----:B0-----:R-:W4:Y:S04]  /*1dd30*/  LDL.64 R22, [R1+0x48] ;  /* 0x0000480001167983 */ /* 0x001f280000100a00 */
[----:B------:R-:W-:Y:S01]  /*1dd40*/  STL.64 [R1+0x1c58], R6 ;  /* 0x001c580601007387 */ /* 0x000fe20000100a00 */
[----:B--2---:R-:W-:Y:S03]  /*1dd50*/  HMMA.16816.F32 R12, R16, R14, R8 ;  /* 0x0000000e100c723c */ /* 0x004fe60000001808 */
[----:B------:R-:W2:Y:S04]  /*1dd60*/  LDL.LU.64 R10, [R1+0x1ca8] ;  /* 0x001ca800010a7983 */ /* 0x000ea80000300a00 */
[----:B------:R-:W2:-:S15]  /*1dd70*/  LDL.LU.64 R8, [R1+0x1ca0] ;  /* 0x001ca00001087983 */ /* 0x000e9e0000300a00 */
[----:B------:R-:W-:-:S01]  /*1dd80*/  NOP ;  /* 0x0000000000007918 */ /* 0x000fc20000000000 */
        /* <DEDUP_REMOVED lines=8> */
[----:B0-----:R-:W2:Y:S04]  /*1de10*/  LDL.LU.64 R14, [R1+0x1c88] ;  /* 0x001c8800010e7983 */ /* 0x001ea80000300a00 */
[----:B------:R-:W-:Y:S01]  /*1de20*/  STL.64 [R1+0x1c40], R26 ;  /* 0x001c401a01007387 */ /* 0x000fe20000100a00 */
[----:B--2---:R-:W-:Y:S03]  /*1de30*/  HMMA.16816.F32 R12, R16, R14, R8 ;  /* 0x0000000e100c723c */ /* 0x004fe60000001808 */
[----:B------:R-:W2:-:S15]  /*1de40*/  LDL.LU.64 R10, [R1+0x1c80] ;  /* 0x001c8000010a7983 */ /* 0x000e9e0000300a00 */
[----:B------:R-:W-:-:S05]  /*1de50*/  NOP ;  /* 0x0000000000007918 */ /* 0x000fca0000000000 */
[----:B------:R-:W-:Y:S04]  /*1de60*/  STL.64 [R1+0x340], R12 ;  /* 0x0003400c01007387 */ /* 0x000fe80000100a00 */
[----:B------:R0:W-:Y:S04]  /*1de70*/  STL.64 [R1+0x348], R14 ;  /* 0x0003480e01007387 */ /* 0x0001e80000100a00 */
[----:B0-----:R-:W4:Y:S04]  /*1de80*/  LDL.LU.64 R14, [R1+0x1c78] ;  /* 0x001c7800010e7983 */ /* 0x001f280000300a00 */
[----:B------:R-:W4:Y:S02]  /*1de90*/  LDL.LU.64 R12, [R1+0x1c70] ;  /* 0x001c7000010c7983 */ /* 0x000f240000300a00 */
[----:B----4-:R-:W-:-:S15]  /*1dea0*/  HMMA.16816.F32 R12, R16, R22, R12 ;  /* 0x00000016100c723c */ /* 0x010fde000000180c */
[----:B------:R-:W-:-:S08]  /*1deb0*/  NOP ;  /* 0x0000000000007918 */ /* 0x000fd00000000000 */
[----:B------:R-:W-:Y:S04]  /*1dec0*/  STL.64 [R1+0x330], R12 ;  /* 0x0003300c01007387 */ /* 0x000fe80000100a00 */
[----:B------:R0:W-:Y:S04]  /*1ded0*/  STL.64 [R1+0x338], R14 ;  /* 0x0003380e01007387 */ /* 0x0001e80000100a00 */
[----:B0-----:R-:W2:Y:S04]  /*1dee0*/  LDL.LU.64 R14, [R1+0x1c68] ;  /* 0x001c6800010e7983 */ /* 0x001ea80000300a00 */
[----:B------:R-:W2:Y:S01]  /*1def0*/  LDL.LU.64 R12, [R1+0x1c60] ;  /* 0x001c6000010c7983 */ /* 0x000ea20000300a00 */
[----:B------:R-:W-:-:S02]  /*1df00*/  IMAD.MOV.U32 R2, RZ, RZ, R22 ;  /* 0x000000ffff027224 */ /* 0x000fc400078e0016 */
[----:B------:R-:W-:Y:S02]  /*1df10*/  IMAD.MOV.U32 R0, RZ, RZ, R23 ;  /* 0x000000ffff007224 */ /* 0x000fe400078e0017 */
[----:B------:R-:W0:Y:S01]  /*1df20*/  LDSM.16.MT88.4 R20, [R28+UR4+0x4280] ;  /* 0x004280041c14783b */ /* 0x000e220008004200 */
[----:B--2---:R-:W-:Y:S03]  /*1df30*/  HMMA.16816.F32 R8, R16, R10, R12 ;  /* 0x0000000a1008723c */ /* 0x004fe6000000180c */
[----:B------:R-:W2:-:S15]  /*1df40*/  LDL.LU R12, [R1+0x2b0] ;  /* 0x0002b000010c7983 */ /* 0x000e9e0000300800 */
[----:B------:R-:W-:-:S05]  /*1df50*/  NOP ;  /* 0x0000000000007918 */ /* 0x000fca0000000000 */
[----:B------:R1:W-:Y:S04]  /*1df60*/  STL.64 [R1+0x320], R8 ;  /* 0x0003200801007387 */ /* 0x0003e80000100a00 */
[----:B------:R3:W-:Y:S04]  /*1df70*/  STL.64 [R1+0x328], R10 ;  /* 0x0003280a01007387 */ /* 0x0007e80000100a00 */
[----:B------:R-:W2:Y:S04]  /*1df80*/  LDL.LU R13, [R1+0x2b4] ;  /* 0x0002b400010d7983 */ /* 0x000ea80000300800 */
[----:B------:R-:W4:Y:S04]  /*1df90*/  LDL.LU R14, [R1+0x2b8] ;  /* 0x0002b800010e7983 */ /* 0x000f280000300800 */
[----:B------:R-:W4:Y:S04]  /*1dfa0*/  LDL.LU R15, [R1+0x2bc] ;  /* 0x0002bc00010f7983 */ /* 0x000f280000300800 */
[----:B-1----:R-:W2:Y:S04]  /*1dfb0*/  LDL.LU R8, [R1+0x680] ;  /* 0x0006800001087983 */ /* 0x002ea80000300800 */
[----:B------:R-:W2:Y:S04]  /*1dfc0*/  LDL.LU R9, [R1+0x684] ;  /* 0x0006840001097983 */ /* 0x000ea80000300800 */
[----:B---3--:R-:W3:Y:S04]  /*1dfd0*/  LDL.LU R10, [R1+0x688] ;  /* 0x00068800010a7983 */ /* 0x008ee80000300800 */
[----:B------:R-:W3:Y:S04]  /*1dfe0*/  LDL.LU R11, [R1+0x68c] ;  /* 0x00068c00010b7983 */ /* 0x000ee80000300800 */
[----:B----4-:R-:W-:Y:S04]  /*1dff0*/  STL.64 [R1+0x1bb8], R14 ;  /* 0x001bb80e01007387 */ /* 0x010fe80000100a00 */
[----:B--2---:R-:W-:Y:S04]  /*1e000*/  STL.64 [R1+0x1bb0], R12 ;  /* 0x001bb00c01007387 */ /* 0x004fe80000100a00 */
[----:B0-----:R-:W-:Y:S04]  /*1e010*/  STL.64 [R1+0x1b58], R22 ;  /* 0x001b581601007387 */ /* 0x001fe80000100a00 */
[----:B------:R0:W-:Y:S04]  /*1e020*/  STL.64 [R1+0x1b50], R20 ;  /* 0x001b501401007387 */ /* 0x0001e80000100a00 */
[----:B0-----:R-:W2:Y:S04]  /*1e030*/  LDL.LU R20, [R1+0x600] ;  /* 0x0006000001147983 */ /* 0x001ea80000300800 */
[----:B------:R-:W2:Y:S04]  /*1e040*/  LDL.LU R21, [R1+0x604] ;  /* 0x0006040001157983 */ /* 0x000ea80000300800 */
[----:B------:R-:W4:Y:S04]  /*1e050*/  LDL.LU R22, [R1+0x608] ;  /* 0x0006080001167983 */ /* 0x000f280000300800 */
[----:B------:R-:W4:Y:S04]  /*1e060*/  LDL.LU R23, [R1+0x60c] ;  /* 0x00060c0001177983 */ /* 0x000f280000300800 */
[----:B----4-:R-:W-:Y:S04]  /*1e070*/  STL.64 [R1+0x1b98], R22 ;  /* 0x001b981601007387 */ /* 0x010fe80000100a00 */
[----:B--2---:R0:W-:Y:S04]  /*1e080*/  STL.64 [R1+0x1b90], R20 ;  /* 0x001b901401007387 */ /* 0x0041e80000100a00 */
        /* <DEDUP_REMOVED lines=9> */
[----:B------:R-:W4:Y:S01]  /*1e120*/  LDL.LU R23, [R1+0x63c] ;  /* 0x00063c0001177983 */ /* 0x000f220000300800 */
[----:B------:R-:W-:-:S02]  /*1e130*/  IMAD.MOV.U32 R15, RZ, RZ, R4 ;  /* 0x000000ffff0f7224 */ /* 0x000fc400078e0004 */
[----:B------:R-:W-:Y:S01]  /*1e140*/  IMAD.MOV.U32 R14, RZ, RZ, R5 ;  /* 0x000000ffff0e7224 */ /* 0x000fe200078e0005 */
[----:B------:R-:W2:Y:S04]  /*1e150*/  LDL.LU R4, [R1+0x670] ;  /* 0x0006700001047983 */ /* 0x000ea80000300800 */
[----:B------:R-:W2:Y:S04]  /*1e160*/  LDL.LU R5, [R1+0x674] ;  /* 0x0006740001057983 */ /* 0x000ea80000300800 */
[----:B------:R-:W2:Y:S04]  /*1e170*/  LDL.LU R6, [R1+0x678] ;  /* 0x0006780001067983 */ /* 0x000ea80000300800 */
[----:B------:R-:W2:Y:S04]  /*1e180*/  LDL.LU R7, [R1+0x67c] ;  /* 0x00067c0001077983 */ /* 0x000ea80000300800 */
[----:B----4-:R0:W-:Y:S02]  /*1e190*/  STL.64 [R1+0x1bd8], R22 ;  /* 0x001bd81601007387 */ /* 0x0101e40000100a00 */
[----:B0-----:R-:W-:-:S02]  /*1e1a0*/  IMAD.MOV.U32 R22, RZ, RZ, R24 ;  /* 0x000000ffff167224 */ /* 0x001fc400078e0018 */
[----:B------:R-:W-:-:S07]  /*1e1b0*/  IMAD.MOV.U32 R23, RZ, RZ, R3 ;  /* 0x000000ffff177224 */ /* 0x000fce00078e0003 */
[----:B---3--:R-:W-:Y:S01]  /*1e1c0*/  HMMA.16816.F32 R8, R16, R22, R8 ;  /* 0x000000161008723c */ /* 0x008fe20000001808 */
[----:B--2---:R0:W-:Y:S05]  /*1e1d0*/  STL.64 [R1+0x1bd0], R20 ;  /* 0x001bd01401007387 */ /* 0x0041ea0000100a00 */
[----:B------:R1:W-:Y:S04]  /*1e1e0*/  STL.64 [R1+0x1be8], R22 ;  /* 0x001be81601007387 */ /* 0x0003e80000100a00 */
[----:B0-----:R-:W2:-:S13]  /*1e1f0*/  LDL.LU R20, [R1+0x2c0] ;  /* 0x0002c00001147983 */ /* 0x001e9a0000300800 */
[----:B------:R0:W-:Y:S04]  /*1e200*/  STL.64 [R1+0x680], R8 ;  /* 0x0006800801007387 */ /* 0x0001e80000100a00 */
[----:B------:R3:W-:Y:S04]  /*1e210*/  STL.64 [R1+0x688], R10 ;  /* 0x0006880a01007387 */ /* 0x0007e80000100a00 */
[----:B------:R-:W2:Y:S04]  /*1e220*/  LDL.LU R21, [R1+0x2c4] ;  /* 0x0002c40001157983 */ /* 0x000ea80000300800 */
[----:B-1----:R-:W4:Y:S04]  /*1e230*/  LDL.LU R22, [R1+0x2c8] ;  /* 0x0002c80001167983 */ /* 0x002f280000300800 */
[----:B------:R-:W4:Y:S04]  /*1e240*/  LDL.LU R23, [R1+0x2cc] ;  /* 0x0002cc0001177983 */ /* 0x000f280000300800 */
[----:B----4-:R1:W-:Y:S04]  /*1e250*/  STL.64 [R1+0x1bf8], R22 ;  /* 0x001bf81601007387 */ /* 0x0103e80000100a00 */
[----:B--2---:R-:W-:Y:S04]  /*1e260*/  STL.64 [R1+0x1bf0], R20 ;  /* 0x001bf01401007387 */ /* 0x004fe80000100a00 */
[----:B0-----:R-:W2:Y:S04]  /*1e270*/  LDL.LU R8, [R1+0x310] ;  /* 0x0003100001087983 */ /* 0x001ea80000300800 */
[----:B------:R-:W2:Y:S04]  /*1e280*/  LDL.LU R9, [R1+0x314] ;  /* 0x0003140001097983 */ /* 0x000ea80000300800 */
[----:B---3--:R-:W2:Y:S04]  /*1e290*/  LDL.LU R10, [R1+0x318] ;  /* 0x00031800010a7983 */ /* 0x008ea80000300800 */
[----:B------:R-:W2:Y:S04]  /*1e2a0*/  LDL.LU R11, [R1+0x31c] ;  /* 0x00031c00010b7983 */ /* 0x000ea80000300800 */
[----:B------:R-:W3:Y:S04]  /*1e2b0*/  LDL.LU R24, [R1+0x300] ;  /* 0x0003000001187983 */ /* 0x000ee80000300800 */
[----:B------:R-:W3:Y:S04]  /*1e2c0*/  LDL.LU R25, [R1+0x304] ;  /* 0x0003040001197983 */ /* 0x000ee80000300800 */
[----:B------:R-:W3:Y:S04]  /*1e2d0*/  LDL.LU R26, [R1+0x308] ;  /* 0x00030800011a7983 */ /* 0x000ee80000300800 */
[----:B------:R-:W3:Y:S01]  /*1e2e0*/  LDL.LU R27, [R1+0x30c] ;  /* 0x00030c00011b7983 */ /* 0x000ee20000300800 */
[----:B-1----:R-:W-:-:S02]  /*1e2f0*/  IMAD.MOV.U32 R22, RZ, RZ, R2 ;  /* 0x000000ffff167224 */ /* 0x002fc400078e0002 */
[----:B------:R-:W-:-:S05]  /*1e300*/  IMAD.MOV.U32 R23, RZ, RZ, R0 ;  /* 0x000000ffff177224 */ /* 0x000fca00078e0000 */
[----:B------:R0:W-:Y:S04]  /*1e310*/  STL.64 [R1+0x1c10], R22 ;  /* 0x001c101601007387 */ /* 0x0001e80000100a00 */
[----:B0-----:R-:W4:Y:S01]  /*1e320*/  LDL.64 R22, [R1+0x58] ;  /* 0x0000580001167983 */ /* 0x001f220000100a00 */
[C---:B------:R-:W-:Y:S03]  /*1e330*/  HMMA.16816.F32 R4, R16.reuse, R14, R4 ;  /* 0x0000000e1004723c */ /* 0x040fe60000001804 */
[----:B----4-:R0:W-:Y:S04]  /*1e340*/  STL.64 [R1+0x1c28], R22 ;  /* 0x001c281601007387 */ /* 0x0101e80000100a00 */
[----:B------:R-:W4:Y:S04]  /*1e350*/  LDL.LU R20, [R1+0x2f0] ;  /* 0x0002f00001147983 */ /* 0x000f280000300800 */
[----:B------:R-:W4:Y:S04]  /*1e360*/  LDL.LU R21, [R1+0x2f4] ;  /* 0x0002f40001157983 */ /* 0x000f280000300800 */
[----:B0-----:R-:W2:Y:S04]  /*1e370*/  LDL.LU R22, [R1+0x2f8] ;  /* 0x0002f80001167983 */ /* 0x001ea80000300800 */
[----:B------:R-:W2:Y:S04]  /*1e380*/  LDL.LU R23, [R1+0x2fc] ;  /* 0x0002fc0001177983 */ /* 0x000ea80000300800 */
[----:B--2---:R0:W-:Y:S04]  /*1e390*/  STL.64 [R1+0x1c38], R22 ;  /* 0x001c381601007387 */ /* 0x0041e80000100a00 */
[----:B----4-:R-:W-:Y:S04]  /*1e3a0*/  STL.64 [R1+0x1c30], R20 ;  /* 0x001c301401007387 */ /* 0x010fe80000100a00 */
[----:B0-----:R-:W2:Y:S04]  /*1e3b0*/  LDL.64 R22, [R1+0x78] ;  /* 0x0000780001167983 */ /* 0x001ea80000100a00 */
[----:B------:R-:W-:Y:S04]  /*1e3c0*/  STL.64 [R1+0x670], R4 ;  /* 0x0006700401007387 */ /* 0x000fe80000100a00 */
[----:B------:R0:W-:Y:S04]  /*1e3d0*/  STL.64 [R1+0x678], R6 ;  /* 0x0006780601007387 */ /* 0x0001e80000100a00 */
[----:B0-----:R-:W4:Y:S04]  /*1e3e0*/  LDL.LU.64 R6, [R1+0x1c58] ;  /* 0x001c580001067983 */ /* 0x001f280000300a00 */
[----:B------:R0:W-:Y:S04]  /*1e3f0*/  STL.64 [R1+0x1be0], R14 ;  /* 0x001be00e01007387 */ /* 0x0001e80000100a00 */
[----:B------:R-:W3:Y:S04]  /*1e400*/  LDL.LU R12, [R1+0x640] ;  /* 0x00064000010c7983 */ /* 0x000ee80000300800 */
[----:B------:R-:W3:Y:S04]  /*1e410*/  LDL.LU R13, [R1+0x644] ;  /* 0x00064400010d7983 */ /* 0x000ee80000300800 */
[----:B0-----:R-:W2:Y:S04]  /*1e420*/  LDL.LU R14, [R1+0x648] ;  /* 0x00064800010e7983 */ /* 0x001ea80000300800 */
[----:B------:R-:W2:Y:S04]  /*1e430*/  LDL.LU R15, [R1+0x64c] ;  /* 0x00064c00010f7983 */ /* 0x000ea80000300800 */
[----:B--2---:R-:W-:Y:S04]  /*1e440*/  STL.64 [R1+0x1c08], R14 ;  /* 0x001c080e01007387 */ /* 0x004fe80000100a00 */
[----:B---3--:R0:W-:Y:S04]  /*1e450*/  STL.64 [R1+0x1c00], R12 ;  /* 0x001c000c01007387 */ /* 0x0081e80000100a00 */
[----:B0-----:R-:W2:Y:S04]  /*1e460*/  LDL.LU R12, [R1+0x2d0] ;  /* 0x0002d000010c7983 */ /* 0x001ea80000300800 */
[----:B------:R-:W2:Y:S04]  /*1e470*/  LDL.LU R13, [R1+0x2d4] ;  /* 0x0002d400010d7983 */ /* 0x000ea80000300800 */
[----:B------:R-:W3:Y:S04]  /*1e480*/  LDL.LU R14, [R1+0x2d8] ;  /* 0x0002d800010e7983 */ /* 0x000ee80000300800 */
[----:B------:R-:W3:Y:S01]  /*1e490*/  LDL.LU R15, [R1+0x2dc] ;  /* 0x0002dc00010f7983 */ /* 0x000ee20000300800 */
[----:B----4-:R-:W-:Y:S03]  /*1e4a0*/  HMMA.16816.F32 R16, R16, R6, R8 ;  /* 0x000000061010723c */ /* 0x010fe60000001808 */
[----:B---3--:R-:W-:Y:S04]  /*1e4b0*/  STL.64 [R1+0x1c20], R14 ;  /* 0x001c200e01007387 */ /* 0x008fe80000100a00 */
[----:B--2---:R0:W-:Y:S04]  /*1e4c0*/  STL.64 [R1+0x1c18], R12 ;  /* 0x001c180c01007387 */ /* 0x0041e80000100a00 */
[----:B0-----:R-:W2:Y:S04]  /*1e4d0*/  LDL.LU R12, [R1+0x2e0] ;  /* 0x0002e000010c7983 */ /* 0x001ea80000300800 */
[----:B------:R-:W2:Y:S04]  /*1e4e0*/  LDL.LU R13, [R1+0x2e4] ;  /* 0x0002e400010d7983 */ /* 0x000ea80000300800 */
[----:B------:R-:W2:Y:S04]  /*1e4f0*/  LDL.LU R14, [R1+0x2e8] ;  /* 0x0002e800010e7983 */ /* 0x000ea80000300800 */
[----:B------:R-:W2:Y:S04]  /*1e500*/  LDL.LU R15, [R1+0x2ec] ;  /* 0x0002ec00010f7983 */ /* 0x000ea80000300800 */
[----:B------:R-:W3:Y:S04]  /*1e510*/  LDL.LU.64 R10, [R1+0x1c50] ;  /* 0x001c5000010a7983 */ /* 0x000ee80000300a00 */
[----:B------:R-:W3:Y:S04]  /*1e520*/  LDL.LU.64 R8, [R1+0x1c48] ;  /* 0x001c480001087983 */ /* 0x000ee80000300a00 */
[----:B------:R-:W-:Y:S04]  /*1e530*/  STL.64 [R1+0x310], R16 ;  /* 0x0003101001007387 */ /* 0x000fe80000100a00 */
[----:B------:R0:W-:Y:S01]  /*1e540*/  STL.64 [R1+0x318], R18 ;  /* 0x0003181201007387 */ /* 0x0001e20000100a00 */
[----:B------:R-:W-:-:S03]  /*1e550*/  IMAD.MOV.U32 R3, RZ, RZ, R23 ;  /* 0x000000ffff037224 */ /* 0x000fc600078e0017 */
[----:B0-----:R-:W4:Y:S01]  /*1e560*/  LDL.64 R18, [R1+0x38] ;  /* 0x0000380001127983 */ /* 0x001f220000100a00 */
[----:B---3--:R-:W-:-:S15]  /*1e570*/  HMMA.16816.F32 R24, R8, R22, R24 ;  /* 0x000000160818723c */ /* 0x008fde0000001818 */
[----:B------:R-:W-:-:S08]  /*1e580*/  NOP ;  /* 0x0000000000007918 */ /* 0x000fd00000000000 */
[----:B------:R0:W-:Y:S04]  /*1e590*/  STL.64 [R1+0x300], R24 ;  /* 0x0003001801007387 */ /* 0x0001e80000100a00 */
[----:B------:R1:W-:Y:S01]  /*1e5a0*/  STL.64 [R1+0x308], R26 ;  /* 0x0003081a01007387 */ /* 0x0003e20000100a00 */
[----:B0-----:R-:W-:-:S03]  /*1e5b0*/  IMAD.MOV.U32 R24, RZ, RZ, R22 ;  /* 0x000000ffff187224 */ /* 0x001fc600078e0016 */
[----:B-1----:R-:W3:Y:S04]  /*1e5c0*/  LDL.LU.64 R26, [R1+0x1c40] ;  /* 0x001c4000011a7983 */ /* 0x002ee80000300a00 */
[----:B------:R-:W3:Y:S04]  /*1e5d0*/  LDL.LU.64 R22, [R1+0x1c38] ;  /* 0x001c380001167983 */ /* 0x000ee80000300a00 */
[----:B------:R-:W3:Y:S02]  /*1e5e0*/  LDL.LU.64 R20, [R1+0x1c30] ;  /* 0x001c300001147983 */ /* 0x000ee40000300a00 */
[----:B---3--:R-:W-:-:S15]  /*1e5f0*/  HMMA.16816.F32 R20, R8, R26, R20 ;  /* 0x0000001a0814723c */ /* 0x008fde0000001814 */
[----:B------:R-:W-:-:S08]  /*1e600*/  NOP ;  /* 0x0000000000007918 */ /* 0x000fd00000000000 */
[----:B------:R-:W-:Y:S04]  /*1e610*/  STL.64 [R1+0x2f0], R20 ;  /* 0x0002f01401007387 */ /* 0x000fe80000100a00 */
[----:B------:R0:W-:Y:S04]  /*1e620*/  STL.64 [R1+0x2f8], R22 ;  /* 0x0002f81601007387 */ /* 0x0001e80000100a00 */
        /* <DEDUP_REMOVED lines=21> */
[----:B0-----:R-:W2:Y:S01]  /*1e780*/  LDL.LU.64 R22, [R1+0x1be8] ;  /* 0x001be80001167983 */ /* 0x001ea20000300a00 */
[----:B------:R-:W-:Y:S02]  /*1e790*/  IMAD.MOV.U32 R2, RZ, RZ, R18 ;  /* 0x000000ffff027224 */ /* 0x000fe400078e0012 */
[----:B------:R-:W-:-:S02]  /*1e7a0*/  IMAD.MOV.U32 R0, RZ, RZ, R19 ;  /* 0x000000ffff007224 */ /* 0x000fc400078e0013 */
[----:B------:R-:W0:Y:S04]  /*1e7b0*/  LDSM.16.MT88.4 R16, [R28+UR4+0x4300] ;  /* 0x004300041c10783b */ /* 0x000e280008004200 */
[----:B0-----:R-:W-:Y:S04]  /*1e7c0*/  STL.64 [R1+0x1ac8], R18 ;  /* 0x001ac81201007387 */ /* 0x001fe80000100a00 */
[----:B------:R-:W-:Y:S01]  /*1e7d0*/  STL.64 [R1+0x1ac0], R16 ;  /* 0x001ac01001007387 */ /* 0x000fe20000100a00 */
[----:B--2---:R-:W-:Y:S03]  /*1e7e0*/  HMMA.16816.F32 R20, R8, R22, R12 ;  /* 0x000000160814723c */ /* 0x004fe6000000180c */
[----:B------:R-:W2:-:S15]  /*1e7f0*/  LDL.LU.64 R14, [R1+0x1be0] ;  /* 0x001be000010e7983 */ /* 0x000e9e0000300a00 */
[----:B------:R-:W-:-:S05]  /*1e800*/  NOP ;  /* 0x0000000000007918 */ /* 0x000fca0000000000 */
[----:B------:R-:W-:Y:S04]  /*1e810*/  STL.64 [R1+0x640], R20 ;  /* 0x0006401401007387 */ /* 0x000fe80000100a00 */
[----:B------:R0:W-:Y:S04]  /*1e820*/  STL.64 [R1+0x648], R22 ;  /* 0x0006481601007387 */ /* 0x0001e80000100a00 */
[----:B0-----:R-:W2:Y:S04]  /*1e830*/  LDL.LU.64 R22, [R1+0x1bd8] ;  /* 0x001bd80001167983 */ /* 0x001ea80000300a00 */
        /* <DEDUP_REMOVED lines=10> */
[----:B------:R-:W-:Y:S01]  /*1e8e0*/  IMAD.MOV.U32 R18, RZ, RZ, R5 ;  /* 0x000000ffff127224 */ /* 0x000fe200078e0005 */
[----:B---3--:R-:W-:Y:S01]  /*1e8f0*/  HMMA.16816.F32 R8, R8, R6, R12 ;  /* 0x000000060808723c */ /* 0x008fe2000000180c */
[----:B------:R-:W2:Y:S04]  /*1e900*/  LDL.LU.64 R14, [R1+0x1ba8] ;  /* 0x001ba800010e7983 */ /* 0x000ea80000300a00 */
[----:B------:R-:W2:Y:S04]  /*1e910*/  LDL.LU.64 R12, [R1+0x1ba0] ;  /* 0x001ba000010c7983 */ /* 0x000ea80000300a00 */
[----:B------:R0:W-:Y:S04]  /*1e920*/  STL.64 [R1+0x1b60], R6 ;  /* 0x001b600601007387 */ /* 0x0001e80000100a00 */
[----:B------:R-:W3:Y:S10]  /*1e930*/  LDL.LU R4, [R1+0x5f0] ;  /* 0x0005f00001047983 */ /* 0x000ef40000300800 */
[----:B------:R-:W-:Y:S04]  /*1e940*/  STL.64 [R1+0x2b0], R8 ;  /* 0x0002b00801007387 */ /* 0x000fe80000100a00 */
[----:B------:R-:W-:Y:S04]  /*1e950*/  STL.64 [R1+0x2b8], R10 ;  /* 0x0002b80a01007387 */ /* 0x000fe80000100a00 */
[----:B------:R-:W1:Y:S04]  /*1e960*/  LDSM.16.MT88.4 R8, [R28+UR4+0x4380] ;  /* 0x004380041c08783b */ /* 0x000e680008004200 */
[----:B------:R-:W3:Y:S04]  /*1e970*/  LDL.LU R5, [R1+0x5f4] ;  /* 0x0005f40001057983 */ /* 0x000ee80000300800 */
[----:B0-----:R-:W3:Y:S04]  /*1e980*/  LDL.LU R6, [R1+0x5f8] ;  /* 0x0005f80001067983 */ /* 0x001ee80000300800 */
[----:B------:R-:W3:Y:S04]  /*1e990*/  LDL.LU R7, [R1+0x5fc] ;  /* 0x0005fc0001077983 */ /* 0x000ee80000300800 */
[----:B-1----:R0:W-:Y:S04]  /*1e9a0*/  STL.64 [R1+0x1a38], R10 ;  /* 0x001a380a01007387 */ /* 0x0021e80000100a00 */
[----:B------:R2:W-:Y:S04]  /*1e9b0*/  STL.64 [R1+0x1a30], R8 ;  /* 0x001a300801007387 */ /* 0x0005e80000100a00 */
[----:B------:R-:W-:Y:S01]  /*1e9c0*/  STL [R1+0x14fc], R28 ;  /* 0x0014fc1c01007387 */ /* 0x000fe20000100800 */
[----:B0-----:R-:W-:-:S02]  /*1e9d0*/  IMAD.MOV.U32 R10, RZ, RZ, R24 ;  /* 0x000000ffff0a7224 */ /* 0x001fc400078e0018 */
[----:B------:R-:W-:-:S07]  /*1e9e0*/  IMAD.MOV.U32 R11, RZ, RZ, R3 ;  /* 0x000000ffff0b7224 */ /* 0x000fce00078e0003 */
[----:B--2---:R-:W-:Y:S01]  /*1e9f0*/  HMMA.16816.F32 R8, R12, R10, R20 ;  /* 0x0000000a0c08723c */ /* 0x004fe20000001814 */
[----:B------:R-:W2:Y:S04]  /*1ea00*/  LDL.LU.64 R22, [R1+0x1b98] ;  /* 0x001b980001167983 */ /* 0x000ea80000300a00 */
[----:B------:R-:W2:-:S15]  /*1ea10*/  LDL.LU.64 R20, [R1+0x1b90] ;  /* 0x001b900001147983 */ /* 0x000e9e0000300a00 */
[----:B------:R-:W-:-:S03]  /*1ea20*/  NOP ;  /* 0x0000000000007918 */ /* 0x000fc60000000000 */
[----:B------:R-:W-:Y:S04]  /*1ea30*/  STL.64 [R1+0x610], R8 ;  /* 0x0006100801007387 */ /* 0x000fe80000100a00 */
[----:B------:R2:W-:Y:S02]  /*1ea40*/  STL.64 [R1+0x618], R10 ;  /* 0x0006180a01007387 */ /* 0x0005e40000100a00 */
[----:B--2---:R-:W-:Y:S02]  /*1ea50*/  HMMA.16816.F32 R8, R12, R26, R20 ;  /* 0x0000001a0c08723c */ /* 0x004fe40000001814 */
[----:B------:R-:W2:-:S15]  /*1ea60*/  LDL.LU R20, [R1+0x5e0] ;  /* 0x0005e00001147983 */ /* 0x000e9e0000300800 */
[----:B------:R-:W-:-:S06]  /*1ea70*/  NOP ;  /* 0x0000000000007918 */ /* 0x000fcc0000000000 */
[----:B------:R0:W-:Y:S04]  /*1ea80*/  STL.64 [R1+0x600], R8 ;  /* 0x0006000801007387 */ /* 0x0001e80000100a00 */
[----:B------:R1:W-:Y:S04]  /*1ea90*/  STL.64 [R1+0x608], R10 ;  /* 0x0006080a01007387 */ /* 0x0003e80000100a00 */
[----:B------:R-:W2:Y:S04]  /*1eaa0*/  LDL.LU R21, [R1+0x5e4] ;  /* 0x0005e40001157983 */ /* 0x000ea80000300800 */
[----:B------:R-:W2:Y:S04]  /*1eab0*/  LDL.LU R22, [R1+0x5e8] ;  /* 0x0005e80001167983 */ /* 0x000ea80000300800 */
[----:B------:R-:W2:Y:S04]  /*1eac0*/  LDL.LU R23, [R1+0x5ec] ;  /* 0x0005ec0001177983 */ /* 0x000ea80000300800 */
[----:B------:R-:W-:Y:S04]  /*1ead0*/  STL.64 [R1+0x1b38], R26 ;  /* 0x001b381a01007387 */ /* 0x000fe80000100a00 */
[----:B0-----:R-:W4:Y:S04]  /*1eae0*/  LDL.LU R8, [R1+0x510] ;  /* 0x0005100001087983 */ /* 0x001f280000300800 */
[----:B------:R-:W4:Y:S04]  /*1eaf0*/  LDL.LU R9, [R1+0x514] ;  /* 0x0005140001097983 */ /* 0x000f280000300800 */
[----:B-1----:R-:W2:Y:S04]  /*1eb00*/  LDL.LU R10, [R1+0x518] ;  /* 0x00051800010a7983 */ /* 0x002ea80000300800 */
[----:B------:R-:W2:Y:S01]  /*1eb10*/  LDL.LU R11, [R1+0x51c] ;  /* 0x00051c00010b7983 */ /* 0x000ea20000300800 */
[----:B---3--:R-:W-:Y:S03]  /*1eb20*/  HMMA.16816.F32 R4, R12, R18, R4 ;  /* 0x000000120c04723c */ /* 0x008fe60000001804 */
[----:B--2---:R-:W-:Y:S04]  /*1eb30*/  STL.64 [R1+0x1ad8], R10 ;  /* 0x001ad80a01007387 */ /* 0x004fe80000100a00 */
[----:B----4-:R0:W-:Y:S04]  /*1eb40*/  STL.64 [R1+0x1ad0], R8 ;  /* 0x001ad00801007387 */ /* 0x0101e80000100a00 */
[----:B0-----:R-:W2:-:S12]  /*1eb50*/  LDL.LU R8, [R1+0x760] ;  /* 0x0007600001087983 */ /* 0x001e980000300800 */
[----:B------:R-:W-:Y:S04]  /*1eb60*/  STL.64 [R1+0x5f0], R4 ;  /* 0x0005f00401007387 */ /* 0x000fe80000100a00 */
[----:B------:R-:W-:Y:S04]  /*1eb70*/  STL.64 [R1+0x5f8], R6 ;  /* 0x0005f80601007387 */ /* 0x000fe80000100a00 */
[----:B------:R-:W2:Y:S04]  /*1eb80*/  LDL.LU R9, [R1+0x764] ;  /* 0x0007640001097983 */ /* 0x000ea80000300800 */
[----:B------:R-:W3:Y:S04]  /*1eb90*/  LDL.LU R10, [R1+0x768] ;  /* 0x00076800010a7983 */ /* 0x000ee80000300800 */
[----:B------:R-:W3:Y:S04]  /*1eba0*/  LDL.LU R11, [R1+0x76c] ;  /* 0x00076c00010b7983 */ /* 0x000ee80000300800 */
[----:B---3--:R-:W-:Y:S04]  /*1ebb0*/  STL.64 [R1+0x1ae8], R10 ;  /* 0x001ae80a01007387 */ /* 0x008fe80000100a00 */
[----:B--2---:R-:W-:Y:S04]  /*1ebc0*/  STL.64 [R1+0x1ae0], R8 ;  /* 0x001ae00801007387 */ /* 0x004fe80000100a00 */
        /* <DEDUP_REMOVED lines=10> */
[----:B------:R-:W4:Y:S04]  /*1ec70*/  LDL.64 R26, [R1+0x78] ;  /* 0x00007800011a7983 */ /* 0x000f280000100a00 */
[----:B----4-:R-:W-:Y:S04]  /*1ec80*/  STL.64 [R1+0x1b68], R26 ;  /* 0x001b681a01007387 */ /* 0x010fe80000100a00 */
[----:B---3--:R0:W-:Y:S04]  /*1ec90*/  STL.64 [R1+0x1b08], R18 ;  /* 0x001b081201007387 */ /* 0x0081e80000100a00 */
[----:B--2---:R-:W-:Y:S04]  /*1eca0*/  STL.64 [R1+0x1b00], R16 ;  /* 0x001b001001007387 */ /* 0x004fe80000100a00 */
[----:B0-----:R-:W2:Y:S04]  /*1ecb0*/  LDL.64 R18, [R1+0x48] ;  /* 0x0000480001127983 */ /* 0x001ea80000100a00 */
[----:B------:R-:W3:Y:S01]  /*1ecc0*/  LDL.LU R24, [R1+0x5b0] ;  /* 0x0005b00001187983 */ /* 0x000ee20000300800 */
[----:B--2---:R-:W-:-:S15]  /*1ecd0*/  HMMA.16816.F32 R4, R12, R18, R20 ;  /* 0x000000120c04723c */ /* 0x004fde0000001814 */
[----:B------:R-:W-:-:S08]  /*1ece0*/  NOP ;  /* 0x0000000000007918 */ /* 0x000fd00000000000 */
[----:B------:R-:W-:Y:S04]  /*1ecf0*/  STL.64 [R1+0x5e0], R4 ;  /* 0x0005e00401007387 */ /* 0x000fe80000100a00 */
[----:B------:R-:W-:Y:S04]  /*1ed00*/  STL.64 [R1+0x5e8], R6 ;  /* 0x0005e80601007387 */ /* 0x000fe80000100a00 */
[----:B------:R-:W3:Y:S04]  /*1ed10*/  LDL.LU R25, [R1+0x5b4] ;  /* 0x0005b40001197983 */ /* 0x000ee80000300800 */
[----:B------:R-:W2:Y:S04]  /*1ed20*/  LDL.LU R26, [R1+0x5b8] ;  /* 0x0005b800011a7983 */ /* 0x000ea80000300800 */
[----:B------:R-:W2:Y:S04]  /*1ed30*/  LDL.LU R27, [R1+0x5bc] ;  /* 0x0005bc00011b7983 */ /* 0x000ea80000300800 */
[----:B--2---:R0:W-:Y:S04]  /*1ed40*/  STL.64 [R1+0x1b78], R26 ;  /* 0x001b781a01007387 */ /* 0x0041e80000100a00 */
[----:B---3--:R1:W-:Y:S04]  /*1ed50*/  STL.64 [R1+0x1b70], R24 ;  /* 0x001b701801007387 */ /* 0x0083e80000100a00 */
[----:B0-----:R-:W2:Y:S04]  /*1ed60*/  LDL.64 R26, [R1+0x28] ;  /* 0x00002800011a7983 */ /* 0x001ea80000100a00 */
[----:B--2---:R0:W-:Y:S04]  /*1ed70*/  STL.64 [R1+0x1b88], R26 ;  /* 0x001b881a01007387 */ /* 0x0041e80000100a00 */
[----:B-1----:R-:W2:Y:S04]  /*1ed80*/  LDL.LU R24, [R1+0x5d0] ;  /* 0x0005d00001187983 */ /* 0x002ea80000300800 */
[----:B------:R-:W2:Y:S04]  /*1ed90*/  LDL.LU R25, [R1+0x5d4] ;  /* 0x0005d40001197983 */ /* 0x000ea80000300800 */
[----:B0-----:R-:W2:Y:S04]  /*1eda0*/  LDL.LU R26, [R1+0x5d8] ;  /* 0x0005d800011a7983 */ /* 0x001ea80000300800 */
[----:B------:R-:W2:Y:S04]  /*1edb0*/  LDL.LU R27, [R1+0x5dc] ;  /* 0x0005dc00011b7983 */ /* 0x000ea80000300800 */
[----:B------:R-:W3:Y:S04]  /*1edc0*/  LDL.64 R6, [R1+0x18] ;  /* 0x0000180001067983 */ /* 0x000ee80000100a00 */
[----:B---3--:R0:W-:Y:S04]  /*1edd0*/  STL.64 [R1+0x1b80], R6 ;  /* 0x001b800601007387 */ /* 0x0081e80000100a00 */
[----:B------:R-:W3:Y:S04]  /*1ede0*/  LDL.LU R4, [R1+0x5c0] ;  /* 0x0005c00001047983 */ /* 0x000ee80000300800 */
[----:B------:R-:W3:Y:S04]  /*1edf0*/  LDL.LU R5, [R1+0x5c4] ;  /* 0x0005c40001057983 */ /* 0x000ee80000300800 */
[----:B0-----:R-:W3:Y:S04]  /*1ee00*/  LDL.LU R6, [R1+0x5c8] ;  /* 0x0005c80001067983 */ /* 0x001ee80000300800 */
[----:B------:R-:W3:Y:S04]  /*1ee10*/  LDL.LU R7, [R1+0x5cc] ;  /* 0x0005cc0001077983 */ /* 0x000ee80000300800 */
[----:B------:R-:W4:Y:S04]  /*1ee20*/  LDL.LU R20, [R1+0x2a0] ;  /* 0x0002a00001147983 */ /* 0x000f280000300800 */
[----:B------:R-:W4:Y:S04]  /*1ee30*/  LDL.LU R21, [R1+0x2a4] ;  /* 0x0002a40001157983 */ /* 0x000f280000300800 */
[----:B------:R-:W4:Y:S04]  /*1ee40*/  LDL.LU R22, [R1+0x2a8] ;  /* 0x0002a80001167983 */ /* 0x000f280000300800 */
[----:B------:R-:W4:Y:S04]  /*1ee50*/  LDL.LU R23, [R1+0x2ac] ;  /* 0x0002ac0001177983 */ /* 0x000f280000300800 */
[----:B------:R0:W-:Y:S04]  /*1ee60*/  STL.64 [R1+0x1b18], R18 ;  /* 0x001b181201007387 */ /* 0x0001e80000100a00 */
[----:B0-----:R-:W3:Y:S01]  /*1ee70*/  LDL.64 R18, [R1+0x58] ;  /* 0x0000580001127983 */ /* 0x001ee20000100a00 */
[----:B------:R-:W-:-:S02]  /*1ee80*/  IMAD.MOV.U32 R10, RZ, RZ, R2 ;  /* 0x000000ffff0a7224 */ /* 0x000fc400078e0002 */
[----:B------:R-:W-:-:S07]  /*1ee90*/  IMAD.MOV.U32 R11, RZ, RZ, R0 ;  /* 0x000000ffff0b7224 */ /* 0x000fce00078e0000 */
[C---:B--2---:R-:W-:Y:S01]  /*1eea0*/  HMMA.16816.F32 R24, R12.reuse, R10, R24 ;  /* 0x0000000a0c18723c */ /* 0x044fe20000001818 */
[----:B---3--:R0:W-:Y:S04]  /*1eeb0*/  STL.64 [R1+0x1b30], R18 ;  /* 0x001b301201007387 */ /* 0x0081e80000100a00 */
[----:B------:R-:W2:Y:S04]  /*1eec0*/  LDL.LU R16, [R1+0x520] ;  /* 0x0005200001107983 */ /* 0x000ea80000300800 */
[----:B------:R-:W2:Y:S04]  /*1eed0*/  LDL.LU R17, [R1+0x524] ;  /* 0x0005240001117983 */ /* 0x000ea80000300800 */
[----:B0-----:R-:W3:Y:S04]  /*1eee0*/  LDL.LU R18, [R1+0x528] ;  /* 0x0005280001127983 */ /* 0x001ee80000300800 */
[----:B------:R-:W3:Y:S04]  /*1eef0*/  LDL.LU R19, [R1+0x52c] ;  /* 0x00052c0001137983 */ /* 0x000ee80000300800 */
[----:B---3--:R-:W-:Y:S04]  /*1ef00*/  STL.64 [R1+0x1b48], R18 ;  /* 0x001b481201007387 */ /* 0x008fe80000100a00 */
[----:B--2---:R0:W-:Y:S04]  /*1ef10*/  STL.64 [R1+0x1b40], R16 ;  /* 0x001b401001007387 */ /* 0x0041e80000100a00 */
[----:B0-----:R-:W2:Y:S04]  /*1ef20*/  LDL.LU R16, [R1+0x530] ;  /* 0x0005300001107983 */ /* 0x001ea80000300800 */
[----:B------:R-:W2:Y:S04]  /*1ef30*/  LDL.LU R17, [R1+0x534] ;  /* 0x0005340001117983 */ /* 0x000ea80000300800 */
[----:B------:R-:W2:Y:S04]  /*1ef40*/  LDL.LU R18, [R1+0x538] ;  /* 0x0005380001127983 */ /* 0x000ea80000300800 */
[----:B------:R-:W2:Y:S04]  /*1ef50*/  LDL.LU R19, [R1+0x53c] ;  /* 0x00053c0001137983 */ /* 0x000ea80000300800 */
[----:B------:R-:W-:Y:S04]  /*1ef60*/  STL.64 [R1+0x5d0], R24 ;  /* 0x0005d01801007387 */ /* 0x000fe80000100a00 */
[----:B------:R0:W-:Y:S04]  /*1ef70*/  STL.64 [R1+0x5d8], R26 ;  /* 0x0005d81a01007387 */ /* 0x0001e80000100a00 */
[----:B0-----:R-:W3:Y:S04]  /*1ef80*/  LDL.LU.64 R26, [R1+0x1b88] ;  /* 0x001b8800011a7983 */ /* 0x001ee80000300a00 */
[----:B------:R0:W-:Y:S04]  /*1ef90*/  STL.64 [R1+0x1b10], R10 ;  /* 0x001b100a01007387 */ /* 0x0001e80000100a00 */
[----:B------:R-:W4:Y:S04]  /*1efa0*/  LDL.LU R8, [R1+0x780] ;  /* 0x0007800001087983 */ /* 0x000f280000300800 */
[----:B------:R-:W4:Y:S04]  /*1efb0*/  LDL.LU R9, [R1+0x784] ;  /* 0x0007840001097983 */ /* 0x000f280000300800 */
[----:B0-----:R-:W2:Y:S04]  /*1efc0*/  LDL.LU R10, [R1+0x788] ;  /* 0x00078800010a7983 */ /* 0x001ea80000300800 */
[----:B------:R-:W2:Y:S01]  /*1efd0*/  LDL.LU R11, [R1+0x78c] ;  /* 0x00078c00010b7983 */ /* 0x000ea20000300800 */
[----:B---3--:R-:W-:Y:S06]  /*1efe0*/  HMMA.16816.F32 R4, R12, R26, R4 ;  /* 0x0000001a0c04723c */ /* 0x008fec0000001804 */
[----:B------:R-:W-:-:S02]  /*1eff0*/  IMAD.MOV.U32 R2, RZ, RZ, R26 ;  /* 0x000000ffff027224 */ /* 0x000fc400078e001a */
[----:B------:R-:W-:Y:S01]  /*1f000*/  IMAD.MOV.U32 R0, RZ, RZ, R27 ;  /* 0x000000ffff007224 */ /* 0x000fe200078e001b */
[----:B--2---:R-:W-:Y:S04]  /*1f010*/  STL.64 [R1+0x1b28], R10 ;  /* 0x001b280a01007387 */ /* 0x004fe80000100a00 */
[----:B----4-:R0:W-:Y:S04]  /*1f020*/  STL.64 [R1+0x1b20], R8 ;  /* 0x001b200801007387 */ /* 0x0101e80000100a00 */
[----:B0-----:R-:W2:Y:S04]  /*1f030*/  LDL.LU R8, [R1+0x790] ;  /* 0x0007900001087983 */ /* 0x001ea80000300800 */
[----:B------:R-:W2:Y:S04]  /*1f040*/  LDL.LU R9, [R1+0x794] ;  /* 0x0007940001097983 */ /* 0x000ea80000300800 */
[----:B------:R-:W2:Y:S04]  /*1f050*/  LDL.LU R10, [R1+0x798] ;  /* 0x00079800010a7983 */ /* 0x000ea80000300800 */
[----:B------:R-:W2:Y:S04]  /*1f060*/  LDL.LU R11, [R1+0x79c] ;  /* 0x00079c00010b7983 */ /* 0x000ea80000300800 */
        /* <DEDUP_REMOVED lines=11> */
[----:B------:R-:W4:Y:S02]  /*1f120*/  LDL.LU.64 R6, [R1+0x1b60] ;  /* 0x001b600001067983 */ /* 0x000f240000300a00 */
[----:B----4-:R-:W-:Y:S02]  /*1f130*/  HMMA.16816.F32 R12, R12, R6, R20 ;  /* 0x000000060c0c723c */ /* 0x010fe40000001814 */
[----:B------:R-:W4:Y:S04]  /*1f140*/  LDL.LU.64 R22, [R1+0x1b58] ;  /* 0x001b580001167983 */ /* 0x000f280000300a00 */
[----:B------:R-:W4:-:S15]  /*1f150*/  LDL.LU.64 R20, [R1+0x1b50] ;  /* 0x001b500001147983 */ /* 0x000f1e0000300a00 */
[----:B------:R-:W-:-:S02]  /*1f160*/  NOP ;  /* 0x0000000000007918 */ /* 0x000fc40000000000 */
[----:B------:R-:W-:Y:S04]  /*1f170*/  STL.64 [R1+0x2a0], R12 ;  /* 0x0002a00c01007387 */ /* 0x000fe80000100a00 */
[----:B------:R-:W-:Y:S04]  /*1f180*/  STL.64 [R1+0x2a8], R14 ;  /* 0x0002a80e01007387 */ /* 0x000fe80000100a00 */
[----:B------:R-:W0:Y:S04]  /*1f190*/  LDSM.16.MT88.4 R12, [R29+UR4+0x4000] ;  /* 0x004000041d0c783b */ /* 0x000e280008004200 */
[----:B0-----:R0:W-:Y:S04]  /*1f1a0*/  STL.64 [R1+0x19e8], R14 ;  /* 0x0019e80e01007387 */ /* 0x0011e80000100a00 */
[----:B------:R-:W-:Y:S01]  /*1f1b0*/  STL.64 [R1+0x19e0], R12 ;  /* 0x0019e00c01007387 */ /* 0x000fe20000100a00 */
[----:B0-----:R-:W-:-:S02]  /*1f1c0*/  IMAD.MOV.U32 R14, RZ, RZ, R2 ;  /* 0x000000ffff0e7224 */ /* 0x001fc400078e0002 */
[----:B------:R-:W-:Y:S02]  /*1f1d0*/  IMAD.MOV.U32 R15, RZ, RZ, R0 ;  /* 0x000000ffff0f7224 */ /* 0x000fe400078e0000 */
[----:B---3--:R-:W-:Y:S02]  /*1f1e0*/  IMAD.MOV.U32 R2, RZ, RZ, R26 ;  /* 0x000000ffff027224 */ /* 0x008fe400078e001a */
[----:B------:R-:W-:Y:S01]  /*1f1f0*/  IMAD.MOV.U32 R0, RZ, RZ, R27 ;  /* 0x000000ffff007224 */ /* 0x000fe200078e001b */
[----:B----4-:R-:W-:-:S15]  /*1f200*/  HMMA.16816.F32 R16, R20, R26, R16 ;  /* 0x0000001a1410723c */ /* 0x010fde0000001810 */
[----:B------:R-:W-:-:S08]  /*1f210*/  NOP ;  /* 0x0000000000007918 */ /* 0x000fd00000000000 */
[----:B------:R-:W-:Y:S04]  /*1f220*/  STL.64 [R1+0x530], R16 ;  /* 0x0005301001007387 */ /* 0x000fe80000100a00 */
[----:B------:R0:W-:Y:S04]  /*1f230*/  STL.64 [R1+0x538], R18 ;  /* 0x0005381201007387 */ /* 0x0001e80000100a00 */
[----:B0-----:R-:W3:Y:S04]  /*1f240*/  LDL.LU.64 R18, [R1+0x1b48] ;  /* 0x001b480001127983 */ /* 0x001ee80000300a00 */
        /* <DEDUP_REMOVED lines=8> */
[----:B0-----:R0:W-:Y:S04]  /*1f2d0*/  STL.64 [R1+0x1958], R26 ;  /* 0x0019581a01007387 */ /* 0x0011e80000100a00 */
[----:B------:R-:W-:Y:S01]  /*1f2e0*/  STL.64 [R1+0x1950], R24 ;  /* 0x0019501801007387 */ /* 0x000fe20000100a00 */
[----:B0-----:R-:W-:-:S02]  /*1f2f0*/  IMAD.MOV.U32 R26, RZ, RZ, R2 ;  /* 0x000000ffff1a7224 */ /* 0x001fc400078e0002 */
[----:B------:R-:W-:Y:S01]  /*1f300*/  IMAD.MOV.U32 R27, RZ, RZ, R0 ;  /* 0x000000ffff1b7224 */ /* 0x000fe200078e0000 */
[----:B--2---:R-:W-:Y:S06]  /*1f310*/  HMMA.16816.F32 R8, R20, R18, R8 ;  /* 0x000000121408723c */ /* 0x004fec0000001808 */
[----:B------:R-:W-:Y:S02]  /*1f320*/  IMAD.MOV.U32 R2, RZ, RZ, R18 ;  /* 0x000000ffff027224 */ /* 0x000fe400078e0012 */
[----:B------:R-:W-:-:S15]  /*1f330*/  IMAD.MOV.U32 R0, RZ, RZ, R19 ;  /* 0x000000ffff007224 */ /* 0x000fde00078e0013 */
[----:B------:R-:W-:Y:S04]  /*1f340*/  STL.64 [R1+0x790], R8 ;  /* 0x0007900801007387 */ /* 0x000fe80000100a00 */
[----:B------:R0:W-:Y:S04]  /*1f350*/  STL.64 [R1+0x798], R10 ;  /* 0x0007980a01007387 */ /* 0x0001e80000100a00 */
[----:B0-----:R-:W2:Y:S04]  /*1f360*/  LDL.LU.64 R10, [R1+0x1b28] ;  /* 0x001b2800010a7983 */ /* 0x001ea80000300a00 */
[----:B------:R-:W2:Y:S04]  /*1f370*/  LDL.LU.64 R8, [R1+0x1b20] ;  /* 0x001b200001087983 */ /* 0x000ea80000300a00 */
[----:B------:R-:W2:Y:S02]  /*1f380*/  LDL.LU.64 R18, [R1+0x1b18] ;  /* 0x001b180001127983 */ /* 0x000ea40000300a00 */
        /* <DEDUP_REMOVED lines=23> */
[----:B0-----:R-:W4:Y:S01]  /*1f500*/  LDL.64 R14, [R1+0x38] ;  /* 0x00003800010e7983 */ /* 0x001f220000100a00 */
[----:B---3--:R-:W-:Y:S03]  /*1f510*/  HMMA.16816.F32 R8, R20, R6, R8 ;  /* 0x000000061408723c */ /* 0x008fe60000001808 */
[----:B----4-:R0:W-:Y:S02]  /*1f520*/  STL.64 [R1+0x1a78], R14 ;  /* 0x001a780e01007387 */ /* 0x0101e40000100a00 */
[----:B0-----:R-:W-:-:S02]  /*1f530*/  IMAD.MOV.U32 R14, RZ, RZ, R28 ;  /* 0x000000ffff0e7224 */ /* 0x001fc400078e001c */
[----:B------:R-:W-:-:S07]  /*1f540*/  IMAD.MOV.U32 R15, RZ, RZ, R5 ;  /* 0x000000ffff0f7224 */ /* 0x000fce00078e0005 */
[----:B--2---:R-:W-:Y:S01]  /*1f550*/  HMMA.16816.F32 R12, R20, R14, R16 ;  /* 0x0000000e140c723c */ /* 0x004fe20000001810 */
[----:B------:R-:W2:Y:S04]  /*1f560*/  LDL.LU.64 R18, [R1+0x1ac8] ;  /* 0x001ac80001127983 */ /* 0x000ea80000300a00 */
[----:B------:R-:W2:-:S15]  /*1f570*/  LDL.LU.64 R16, [R1+0x1ac0] ;  /* 0x001ac00001107983 */ /* 0x000e9e0000300a00 */
[----:B------:R-:W-:-:S03]  /*1f580*/  NOP ;  /* 0x0000000000007918 */ /* 0x000fc60000000000 */
[----:B------:R-:W-:Y:S04]  /*1f590*/  STL.64 [R1+0x750], R12 ;  /* 0x0007500c01007387 */ /* 0x000fe80000100a00 */
[----:B------:R0:W-:Y:S04]  /*1f5a0*/  STL.64 [R1+0x758], R14 ;  /* 0x0007580e01007387 */ /* 0x0001e80000100a00 */
[----:B------:R-:W-:Y:S04]  /*1f5b0*/  STL.64 [R1+0x510], R8 ;  /* 0x0005100801007387 */ /* 0x000fe80000100a00 */
[----:B------:R-:W-:Y:S01]  /*1f5c0*/  STL.64 [R1+0x518], R10 ;  /* 0x0005180a01007387 */ /* 0x000fe20000100a00 */
[----:B0-----:R-:W-:-:S02]  /*1f5d0*/  IMAD.MOV.U32 R14, RZ, RZ, R4 ;  /* 0x000000ffff0e7224 */ /* 0x001fc400078e0004 */
[----:B------:R-:W-:-:S05]  /*1f5e0*/  IMAD.MOV.U32 R15, RZ, RZ, R3 ;  /* 0x000000ffff0f7224 */ /* 0x000fca00078e0003 */
[----:B------:R-:W-:Y:S04]  /*1f5f0*/  STL.64 [R1+0x1a90], R14 ;  /* 0x001a900e01007387 */ /* 0x000fe80000100a00 */
[----:B------:R0:W-:Y:S04]  /*1f600*/  STL.64 [R1+0x1a40], R6 ;  /* 0x001a400601007387 */ /* 0x0001e80000100a00 */
[----:B0-----:R-:W3:Y:S01]  /*1f610*/  LDL.64 R6, [R1+0x18] ;  /* 0x0000180001067983 */ /* 0x001ee20000100a00 */
[----:B------:R-:W-:Y:S02]  /*1f620*/  IMAD.MOV.U32 R14, RZ, RZ, R2 ;  /* 0x000000ffff0e7224 */ /* 0x000fe400078e0002 */
[----:B------:R-:W-:Y:S01]  /*1f630*/  IMAD.MOV.U32 R15, RZ, RZ, R0 ;  /* 0x000000ffff0f7224 */ /* 0x000fe200078e0000 */
[----:B---3--:R0:W-:Y:S04]  /*1f640*/  STL.64 [R1+0x1a58], R6 ;  /* 0x001a580601007387 */ /* 0x0081e80000100a00 */
[----:B------:R-:W3:Y:S04]  /*1f650*/  LDL.LU R4, [R1+0x4b0] ;  /* 0x0004b00001047983 */ /* 0x000ee80000300800 */
[----:B------:R-:W3:Y:S04]  /*1f660*/  LDL.LU R5, [R1+0x4b4] ;  /* 0x0004b40001057983 */ /* 0x000ee80000300800 */
[----:B0-----:R-:W4:Y:S04]  /*1f670*/  LDL.LU R6, [R1+0x4b8] ;  /* 0x0004b80001067983 */ /* 0x001f280000300800 */
[----:B------:R-:W4:Y:S04]  /*1f680*/  LDL.LU R7, [R1+0x4bc] ;  /* 0x0004bc0001077983 */ /* 0x000f280000300800 */
[----:B------:R0:W-:Y:S04]  /*1f690*/  STL.64 [R1+0x1aa8], R14 ;  /* 0x001aa80e01007387 */ /* 0x0001e80000100a00 */
        /* <DEDUP_REMOVED lines=10> */
[----:B----4-:R-:W-:Y:S04]  /*1f740*/  STL.64 [R1+0x1a70], R6 ;  /* 0x001a700601007387 */ /* 0x010fe80000100a00 */
[----:B------:R0:W-:Y:S04]  /*1f750*/  STL.64 [R1+0x1a68], R4 ;  /* 0x001a680401007387 */ /* 0x0001e80000100a00 */
[----:B0-----:R-:W3:Y:S04]  /*1f760*/  LDL.LU R4, [R1+0x4c0] ;  /* 0x0004c00001047983 */ /* 0x001ee80000300800 */
[----:B------:R-:W3:Y:S04]  /*1f770*/  LDL.LU R5, [R1+0x4c4] ;  /* 0x0004c40001057983 */ /* 0x000ee80000300800 */
[----:B------:R-:W4:Y:S04]  /*1f780*/  LDL.LU R6, [R1+0x4c8] ;  /* 0x0004c80001067983 */ /* 0x000f280000300800 */
[----:B------:R-:W4:Y:S04]  /*1f790*/  LDL.LU R7, [R1+0x4cc] ;  /* 0x0004cc0001077983 */ /* 0x000f280000300800 */
[----:B----4-:R-:W-:Y:S04]  /*1f7a0*/  STL.64 [R1+0x1a88], R6 ;  /* 0x001a880601007387 */ /* 0x010fe80000100a00 */
[----:B---3--:R0:W-:Y:S04]  /*1f7b0*/  STL.64 [R1+0x1a80], R4 ;  /* 0x001a800401007387 */ /* 0x0081e80000100a00 */
[----:B0-----:R-:W3:Y:S04]  /*1f7c0*/  LDL.LU R4, [R1+0x4d0] ;  /* 0x0004d00001047983 */ /* 0x001ee80000300800 */
[----:B------:R-:W3:Y:S04]  /*1f7d0*/  LDL.LU R5, [R1+0x4d4] ;  /* 0x0004d40001057983 */ /* 0x000ee80000300800 */
[----:B------:R-:W4:Y:S04]  /*1f7e0*/  LDL.LU R6, [R1+0x4d8] ;  /* 0x0004d80001067983 */ /* 0x000f280000300800 */
[----:B------:R-:W4:Y:S01]  /*1f7f0*/  LDL.LU R7, [R1+0x4dc] ;  /* 0x0004dc0001077983 */ /* 0x000f220000300800 */
[C---:B--2---:R-:W-:Y:S03]  /*1f800*/  HMMA.16816.F32 R12, R16.reuse, R26, R12 ;  /* 0x0000001a100c723c */ /* 0x044fe6000000180c */
[----:B----4-:R-:W-:Y:S04]  /*1f810*/  STL.64 [R1+0x1aa0], R6 ;  /* 0x001aa00601007387 */ /* 0x010fe80000100a00 */
[----:B---3--:R0:W-:Y:S04]  /*1f820*/  STL.64 [R1+0x1a98], R4 ;  /* 0x001a980401007387 */ /* 0x0081e80000100a00 */
[----:B0-----:R-:W2:Y:S04]  /*1f830*/  LDL.LU R4, [R1+0x4e0] ;  /* 0x0004e00001047983 */ /* 0x001ea80000300800 */
[----:B------:R-:W2:Y:S04]  /*1f840*/  LDL.LU R5, [R1+0x4e4] ;  /* 0x0004e40001057983 */ /* 0x000ea80000300800 */
[----:B------:R-:W2:Y:S04]  /*1f850*/  LDL.LU R6, [R1+0x4e8] ;  /* 0x0004e80001067983 */ /* 0x000ea80000300800 */
[----:B------:R-:W2:Y:S04]  /*1f860*/  LDL.LU R7, [R1+0x4ec] ;  /* 0x0004ec0001077983 */ /* 0x000ea80000300800 */
[----:B------:R-:W3:Y:S04]  /*1f870*/  LDL.LU R8, [R1+0x210] ;  /* 0x0002100001087983 */ /* 0x000ee80000300800 */
[----:B------:R-:W3:Y:S04]  /*1f880*/  LDL.LU R9, [R1+0x214] ;  /* 0x0002140001097983 */ /* 0x000ee80000300800 */
[----:B------:R-:W4:Y:S04]  /*1f890*/  LDL.LU R10, [R1+0x218] ;  /* 0x00021800010a7983 */ /* 0x000f280000300800 */
[----:B------:R-:W4:Y:S04]  /*1f8a0*/  LDL.LU R11, [R1+0x21c] ;  /* 0x00021c00010b7983 */ /* 0x000f280000300800 */
[----:B----4-:R-:W-:Y:S04]  /*1f8b0*/  STL.64 [R1+0x1a50], R10 ;  /* 0x001a500a01007387 */ /* 0x010fe80000100a00 */
[----:B---3--:R0:W-:Y:S04]  /*1f8c0*/  STL.64 [R1+0x1a48], R8 ;  /* 0x001a480801007387 */ /* 0x0081e80000100a00 */
[----:B0-----:R-:W3:Y:S04]  /*1f8d0*/  LDL.LU R8, [R1+0x4a0] ;  /* 0x0004a00001087983 */ /* 0x001ee80000300800 */
[----:B------:R-:W3:Y:S04]  /*1f8e0*/  LDL.LU R9, [R1+0x4a4] ;  /* 0x0004a40001097983 */ /* 0x000ee80000300800 */
[----:B------:R-:W3:Y:S04]  /*1f8f0*/  LDL.LU R10, [R1+0x4a8] ;  /* 0x0004a800010a7983 */ /* 0x000ee80000300800 */
[----:B------:R-:W3:Y:S04]  /*1f900*/  LDL.LU R11, [R1+0x4ac] ;  /* 0x0004ac00010b7983 */ /* 0x000ee80000300800 */
[----:B------:R-:W4:Y:S04]  /*1f910*/  LDL.64 R22, [R1+0x68] ;  /* 0x0000680001167983 */ /* 0x000f280000100a00 */
        /* <DEDUP_REMOVED lines=9> */
[----:B------:R0:W-:Y:S04]  /*1f9b0*/  STL.64 [R1+0x1a28], R22 ;  /* 0x001a281601007387 */ /* 0x0001e80000100a00 */
[----:B------:R-:W4:Y:S04]  /*1f9c0*/  LDL.LU R20, [R1+0x200] ;  /* 0x0002000001147983 */ /* 0x000f280000300800 */
[----:B------:R-:W4:Y:S04]  /*1f9d0*/  LDL.LU R21, [R1+0x204] ;  /* 0x0002040001157983 */ /* 0x000f280000300800 */
[----:B0-----:R-:W4:Y:S04]  /*1f9e0*/  LDL.LU R22, [R1+0x208] ;  /* 0x0002080001167983 */ /* 0x001f280000300800 */
[----:B------:R-:W4:Y:S01]  /*1f9f0*/  LDL.LU R23, [R1+0x20c] ;  /* 0x00020c0001177983 */ /* 0x000f220000300800 */
[----:B--2---:R-:W-:Y:S03]  /*1fa00*/  HMMA.16816.F32 R12, R16, R14, R4 ;  /* 0x0000000e100c723c */ /* 0x004fe60000001804 */
[----:B------:R-:W2:Y:S04]  /*1fa10*/  LDL.LU.64 R6, [R1+0x1aa0] ;  /* 0x001aa00001067983 */ /* 0x000ea80000300a00 */
[----:B------:R-:W2:-:S15]  /*1fa20*/  LDL.LU.64 R4, [R1+0x1a98] ;  /* 0x001a980001047983 */ /* 0x000e9e0000300a00 */
[----:B------:R-:W-:-:S01]  /*1fa30*/  NOP ;  /* 0x0000000000007918 */ /* 0x000fc20000000000 */
[----:B------:R-:W-:Y:S04]  /*1fa40*/  STL.64 [R1+0x4e0], R12 ;  /* 0x0004e00c01007387 */ /* 0x000fe80000100a00 */
        /* <DEDUP_REMOVED lines=22> */
[----:B------:R0:W-:Y:S02]  /*1fbb0*/  STL.64 [R1+0x19f8], R14 ;  /* 0x0019f80e01007387 */ /* 0x0001e40000100a00 */
[----:B0-----:R-:W-:-:S02]  /*1fbc0*/  IMAD.MOV.U32 R14, RZ, RZ, R2 ;  /* 0x000000ffff0e7224 */ /* 0x001fc400078e0002 */
[----:B------:R-:W-:-:S05]  /*1fbd0*/  IMAD.MOV.U32 R15, RZ, RZ, R0 ;  /* 0x000000ffff0f7224 */ /* 0x000fca00078e0000 */
[----:B------:R0:W-:Y:S04]  /*1fbe0*/  STL.64 [R1+0x1a00], R14 ;  /* 0x001a000e01007387 */ /* 0x0001e80000100a00 */
[----:B0-----:R-:W2:Y:S04]  /*1fbf0*/  LDL.64 R14, [R1+0x48] ;  /* 0x00004800010e7983 */ /* 0x001ea80000100a00 */
[----:B--2---:R0:W-:Y:S04]  /*1fc00*/  STL.64 [R1+0x1a10], R14 ;  /* 0x001a100e01007387 */ /* 0x0041e80000100a00 */
[----:B------:R-:W2:Y:S04]  /*1fc10*/  LDL.LU R12, [R1+0x1e0] ;  /* 0x0001e000010c7983 */ /* 0x000ea80000300800 */
[----:B------:R-:W2:Y:S04]  /*1fc20*/  LDL.LU R13, [R1+0x1e4] ;  /* 0x0001e400010d7983 */ /* 0x000ea80000300800 */
[----:B0-----:R-:W4:Y:S04]  /*1fc30*/  LDL.LU R14, [R1+0x1e8] ;  /* 0x0001e800010e7983 */ /* 0x001f280000300800 */
[----:B------:R-:W4:Y:S01]  /*1fc40*/  LDL.LU R15, [R1+0x1ec] ;  /* 0x0001ec00010f7983 */ /* 0x000f220000300800 */
[----:B---3--:R-:W-:Y:S06]  /*1fc50*/  HMMA.16816.F32 R8, R16, R6, R8 ;  /* 0x000000061008723c */ /* 0x008fec0000001808 */
[----:B------:R-:W-:-:S02]  /*1fc60*/  IMAD.MOV.U32 R2, RZ, RZ, R6 ;  /* 0x000000ffff027224 */ /* 0x000fc400078e0006 */
[----:B------:R-:W-:Y:S01]  /*1fc70*/  IMAD.MOV.U32 R0, RZ, RZ, R7 ;  /* 0x000000ffff007224 */ /* 0x000fe200078e0007 */
[----:B----4-:R-:W-:Y:S04]  /*1fc80*/  STL.64 [R1+0x1a20], R14 ;  /* 0x001a200e01007387 */ /* 0x010fe80000100a00 */
        /* <DEDUP_REMOVED lines=10> */
[----:B---3--:R-:W-:Y:S02]  /*1fd30*/  HMMA.16816.F32 R16, R16, R6, R8 ;  /* 0x000000061010723c */ /* 0x008fe40000001808 */
[----:B------:R-:W3:Y:S04]  /*1fd40*/  LDL.LU.64 R10, [R1+0x1a38] ;  /* 0x001a3800010a7983 */ /* 0x000ee80000300a00 */
[----:B------:R-:W3:Y:S04]  /*1fd50*/  LDL.LU.64 R8, [R1+0x1a30] ;  /* 0x001a300001087983 */ /* 0x000ee80000300a00 */
[----:B------:R0:W-:Y:S04]  /*1fd60*/  STL.64 [R1+0x1a08], R6 ;  /* 0x001a080601007387 */ /* 0x0001e80000100a00 */
[----:B------:R-:W4:Y:S09]  /*1fd70*/  LDL.LU R4, [R1+0x1d0] ;  /* 0x0001d00001047983 */ /* 0x000f320000300800 */
[----:B------:R-:W-:Y:S04]  /*1fd80*/  STL.64 [R1+0x210], R16 ;  /* 0x0002101001007387 */ /* 0x000fe80000100a00 */
[----:B------:R1:W-:Y:S04]  /*1fd90*/  STL.64 [R1+0x218], R18 ;  /* 0x0002181201007387 */ /* 0x0003e80000100a00 */
[----:B------:R-:W4:Y:S04]  /*1fda0*/  LDL.LU R5, [R1+0x1d4] ;  /* 0x0001d40001057983 */ /* 0x000f280000300800 */
[----:B0-----:R-:W4:Y:S04]  /*1fdb0*/  LDL.LU R6, [R1+0x1d8] ;  /* 0x0001d80001067983 */ /* 0x001f280000300800 */
[----:B------:R-:W4:Y:S04]  /*1fdc0*/  LDL.LU R7, [R1+0x1dc] ;  /* 0x0001dc0001077983 */ /* 0x000f280000300800 */
[----:B-1----:R-:W4:Y:S01]  /*1fdd0*/  LDL.64 R18, [R1+0x58] ;  /* 0x0000580001127983 */ /* 0x002f220000100a00 */
[----:B---3--:R-:W-:Y:S03]  /*1fde0*/  HMMA.16816.F32 R24, R8, R26, R20 ;  /* 0x0000001a0818723c */ /* 0x008fe60000001814 */
[----:B------:R-:W2:-:S15]  /*1fdf0*/  LDL.LU.64 R22, [R1+0x1a28] ;  /* 0x001a280001167983 */ /* 0x000e9e0000300a00 */
[----:B------:R-:W-:-:S05]  /*1fe00*/  NOP ;  /* 0x0000000000007918 */ /* 0x000fca0000000000 */
[----:B------:R0:W-:Y:S04]  /*1fe10*/  STL.64 [R1+0x200], R24 ;  /* 0x0002001801007387 */ /* 0x0001e80000100a00 */
[----:B------:R1:W-:Y:S04]  /*1fe20*/  STL.64 [R1+0x208], R26 ;  /* 0x0002081a01007387 */ /* 0x0003e80000100a00 */
[----:B0-----:R-:W3:Y:S04]  /*1fe30*/  LDL.LU R24, [R1+0x1b0] ;  /* 0x0001b00001187983 */ /* 0x001ee80000300800 */
[----:B------:R-:W3:Y:S04]  /*1fe40*/  LDL.LU R25, [R1+0x1b4] ;  /* 0x0001b40001197983 */ /* 0x000ee80000300800 */
[----:B-1----:R-:W4:Y:S04]  /*1fe50*/  LDL.LU R26, [R1+0x1b8] ;  /* 0x0001b800011a7983 */ /* 0x002f280000300800 */
[----:B------:R-:W4:Y:S01]  /*1fe60*/  LDL.LU R27, [R1+0x1bc] ;  /* 0x0001bc00011b7983 */ /* 0x000f220000300800 */
[----:B--2---:R-:W-:Y:S03]  /*1fe70*/  HMMA.16816.F32 R12, R8, R22, R12 ;  /* 0x00000016080c723c */ /* 0x004fe6000000180c */
[----:B----4-:R0:W-:Y:S04]  /*1fe80*/  STL.64 [R1+0x1968], R26 ;  /* 0x0019681a01007387 */ /* 0x0101e80000100a00 */
[----:B---3--:R1:W-:Y:S01]  /*1fe90*/  STL.64 [R1+0x1960], R24 ;  /* 0x0019601801007387 */ /* 0x0083e20000100a00 */
[----:B0-----:R-:W-:-:S02]  /*1fea0*/  IMAD.MOV.U32 R26, RZ, RZ, R2 ;  /* 0x000000ffff1a7224 */ /* 0x001fc400078e0002 */
[----:B------:R-:W-:-:S05]  /*1feb0*/  IMAD.MOV.U32 R27, RZ, RZ, R0 ;  /* 0x000000ffff1b7224 */ /* 0x000fca00078e0000 */
[----:B------:R0:W-:Y:S04]  /*1fec0*/  STL.64 [R1+0x19f0], R26 ;  /* 0x0019f01a01007387 */ /* 0x0001e80000100a00 */
[----:B-1----:R-:W2:Y:S04]  /*1fed0*/  LDL.LU R24, [R1+0x490] ;  /* 0x0004900001187983 */ /* 0x002ea80000300800 */
[----:B------:R-:W2:Y:S04]  /*1fee0*/  LDL.LU R25, [R1+0x494] ;  /* 0x0004940001197983 */ /* 0x000ea80000300800 */
[----:B0-----:R-:W2:Y:S04]  /*1fef0*/  LDL.LU R26, [R1+0x498] ;  /* 0x00049800011a7983 */ /* 0x001ea80000300800 */
[----:B------:R-:W2:Y:S04]  /*1ff00*/  LDL.LU R27, [R1+0x49c] ;  /* 0x00049c00011b7983 */ /* 0x000ea80000300800 */
[----:B------:R-:W-:Y:S04]  /*1ff10*/  STL.64 [R1+0x1f0], R12 ;  /* 0x0001f00c01007387 */ /* 0x000fe80000100a00 */
[----:B------:R0:W-:Y:S04]  /*1ff20*/  STL.64 [R1+0x1f8], R14 ;  /* 0x0001f80e01007387 */ /* 0x0001e80000100a00 */
[----:B0-----:R-:W3:Y:S04]  /*1ff30*/  LDL.LU.64 R14, [R1+0x1a20] ;  /* 0x001a2000010e7983 */ /* 0x001ee80000300a00 */
[----:B------:R-:W3:Y:S04]  /*1ff40*/  LDL.LU.64 R12, [R1+0x1a18] ;  /* 0x001a1800010c7983 */ /* 0x000ee80000300a00 */
[----:B------:R0:W-:Y:S04]  /*1ff50*/  STL.64 [R1+0x19c8], R22 ;  /* 0x0019c81601007387 */ /* 0x0001e80000100a00 */
[----:B------:R-:W4:Y:S04]  /*1ff60*/  LDL.LU R20, [R1] ;  /* 0x0000000001147983 */ /* 0x000f280000300800 */
[----:B------:R-:W4:Y:S04]  /*1ff70*/  LDL.LU R21, [R1+0x4] ;  /* 0x0000040001157983 */ /* 0x000f280000300800 */
[----:B0-----:R-:W4:Y:S04]  /*1ff80*/  LDL.LU R22, [R1+0x8] ;  /* 0x0000080001167983 */ /* 0x001f280000300800 */
[----:B------:R-:W4:Y:S01]  /*1ff90*/  LDL.LU R23, [R1+0xc] ;  /* 0x00000c0001177983 */ /* 0x000f220000300800 */
[----:B---3--:R-:W-:-:S15]  /*1ffa0*/  HMMA.16816.F32 R12, R8, R18, R12 ;  /* 0x00000012080c723c */ /* 0x008fde000000180c */
        /* <DEDUP_REMOVED lines=9> */
[----:B---3--:R-:W-:-:S15]  /*20040*/  HMMA.16816.F32 R4, R8, R14, R4 ;  /* 0x0000000e0804723c */ /* 0x008fde0000001804 */
[----:B------:R-:W-:-:S08]  /*20050*/  NOP ;  /* 0x0000000000007918 */ /* 0x000fd00000000000 */
[----:B------:R0:W-:Y:S04]  /*20060*/  STL.64 [R1+0x1d0], R4 ;  /* 0x0001d00401007387 */ /* 0x0001e80000100a00 */
[----:B------:R1:W-:Y:S01]  /*20070*/  STL.64 [R1+0x1d8], R6 ;  /* 0x0001d80601007387 */ /* 0x0003e20000100a00 */
[----:B0-----:R-:W-:-:S03]  /*20080*/  IMAD.MOV.U32 R5, RZ, RZ, R14 ;  /* 0x000000ffff057224 */ /* 0x001fc600078e000e */
[----:B-1----:R-:W3:Y:S01]  /*20090*/  LDL.LU.64 R6, [R1+0x1a08] ;  /* 0x001a080001067983 */ /* 0x002ee20000300a00 */
[----:B------:R-:W-:-:S03]  /*200a0*/  IMAD.MOV.U32 R4, RZ, RZ, R15 ;  /* 0x000000ffff047224 */ /* 0x000fc600078e000f */
[----:B------:R-:W4:Y:S02]  /*200b0*/  LDL.LU.64 R14, [R1+0x1a00] ;  /* 0x001a0000010e7983 */ /* 0x000f240000300a00 */
[----:B----4-:R-:W-:Y:S02]  /*200c0*/  HMMA.16816.F32 R12, R8, R14, R20 ;  /* 0x0000000e080c723c */ /* 0x010fe40000001814 */
[----:B------:R-:W4:-:S15]  /*200d0*/  LDL.64 R22, [R1+0x78] ;  /* 0x0000780001167983 */ /* 0x000f1e0000100a00 */
[----:B------:R-:W-:-:S06]  /*200e0*/  NOP ;  /* 0x0000000000007918 */ /* 0x000fcc0000000000 */
[----:B------:R-:W-:Y:S04]  /*200f0*/  STL.64 [R1+0x8a0], R12 ;  /* 0x0008a00c01007387 */ /* 0x000fe80000100a00 */
[----:B------:R-:W-:Y:S04]  /*20100*/  STL.64 [R1+0x8a8], R14 ;  /* 0x0008a80e01007387 */ /* 0x000fe80000100a00 */
[----:B------:R-:W0:Y:S02]  /*20110*/  LDSM.16.MT88.4 R12, [R29+UR4+0x4100] ;  /* 0x004100041d0c783b */ /* 0x000e240008004200 */
[----:B0-----:R-:W-:-:S02]  /*20120*/  IMAD.MOV.U32 R0, RZ, RZ, R14 ;  /* 0x000000ffff007224 */ /* 0x001fc400078e000e */
[----:B------:R-:W-:Y:S02]  /*20130*/  IMAD.MOV.U32 R28, RZ, RZ, R15 ;  /* 0x000000ffff1c7224 */ /* 0x000fe400078e000f */
[----:B------:R-:W2:Y:S01]  /*20140*/  LDL.LU.64 R14, [R1+0x19f8] ;  /* 0x0019f800010e7983 */ /* 0x000ea20000300a00 */
[----:B------:R-:W-:Y:S02]  /*20150*/  IMAD.MOV.U32 R2, RZ, RZ, R12 ;  /* 0x000000ffff027224 */ /* 0x000fe400078e000c */
[----:B------:R-:W-:Y:S02]  /*20160*/  IMAD.MOV.U32 R3, RZ, RZ, R13 ;  /* 0x000000ffff037224 */ /* 0x000fe400078e000d */
[----:B--2---:R-:W-:Y:S01]  /*20170*/  HMMA.16816.F32 R12, R8, R14, R24 ;  /* 0x0000000e080c723c */ /* 0x004fe20000001818 */
[----:B------:R-:W2:-:S15]  /*20180*/  LDL.LU.64 R26, [R1+0x19f0] ;  /* 0x0019f000011a7983 */ /* 0x000e9e0000300a00 */
[----:B------:R-:W-:-:S07]  /*20190*/  NOP ;  /* 0x0000000000007918 */ /* 0x000fce0000000000 */
[----:B------:R-:W-:Y:S04]  /*201a0*/  STL.64 [R1+0x490], R12 ;  /* 0x0004900c01007387 */ /* 0x000fe80000100a00 */
[----:B------:R0:W-:Y:S04]  /*201b0*/  STL.64 [R1+0x498], R14 ;  /* 0x0004980e01007387 */ /* 0x0001e80000100a00 */
[----:B0-----:R-:W4:Y:S04]  /*201c0*/  LDL.LU.64 R14, [R1+0x19e8] ;  /* 0x0019e800010e7983 */ /* 0x001f280000300a00 */
[----:B------:R-:W4:Y:S01]  /*201d0*/  LDL.LU.64 R12, [R1+0x19e0] ;  /* 0x0019e000010c7983 */ /* 0x000f220000300a00 */
[----:B--2---:R-:W-:Y:S06]  /*201e0*/  HMMA.16816.F32 R16, R8, R26, R16 ;  /* 0x0000001a0810723c */ /* 0x004fec0000001810 */
[----:B------:R0:W-:Y:S04]  /*201f0*/  STL.64 [R1+0x1980], R26 ;  /* 0x0019801a01007387 */ /* 0x0001e80000100a00 */
[----:B0-----:R-:W2:-:S13]  /*20200*/  LDL.64 R26, [R1+0x28] ;  /* 0x00002800011a7983 */ /* 0x001e9a0000100a00 */
[----:B------:R-:W-:Y:S04]  /*20210*/  STL.64 [R1+0x480], R16 ;  /* 0x0004801001007387 */ /* 0x000fe80000100a00 */
[----:B------:R-:W-:Y:S04]  /*20220*/  STL.64 [R1+0x488], R18 ;  /* 0x0004881201007387 */ /* 0x000fe80000100a00 */
[----:B--2---:R0:W-:Y:S04]  /*20230*/  STL.64 [R1+0x1998], R26 ;  /* 0x0019981a01007387 */ /* 0x0041e80000100a00 */
[----:B0-----:R-:W2:Y:S04]  /*20240*/  LDL.64 R26, [R1+0x38] ;  /* 0x00003800011a7983 */ /* 0x001ea80000100a00 */
[----:B--2---:R0:W-:Y:S04]  /*20250*/  STL.64 [R1+0x19a0], R26 ;  /* 0x0019a01a01007387 */ /* 0x0041e80000100a00 */
[----:B------:R-:W2:Y:S04]  /*20260*/  LDL.LU R16, [R1+0x450] ;  /* 0x0004500001107983 */ /* 0x000ea80000300800 */
[----:B------:R-:W2:Y:S04]  /*20270*/  LDL.LU R17, [R1+0x454] ;  /* 0x0004540001117983 */ /* 0x000ea80000300800 */
[----:B------:R-:W3:Y:S04]  /*20280*/  LDL.LU R18, [R1+0x458] ;  /* 0x0004580001127983 */ /* 0x000ee80000300800 */
[----:B------:R-:W3:Y:S01]  /*20290*/  LDL.LU R19, [R1+0x45c] ;  /* 0x00045c0001137983 */ /* 0x000ee20000300800 */
[----:B0-----:R-:W-:-:S02]  /*202a0*/  IMAD.MOV.U32 R26, RZ, RZ, R5 ;  /* 0x000000ffff1a7224 */ /* 0x001fc400078e0005 */
[----:B------:R-:W-:Y:S01]  /*202b0*/  IMAD.MOV.U32 R27, RZ, RZ, R4 ;  /* 0x000000ffff1b7224 */ /* 0x000fe200078e0004 */
[----:B---3--:R-:W-:Y:S04]  /*202c0*/  STL.64 [R1+0x19d8], R18 ;  /* 0x0019d81201007387 */ /* 0x008fe80000100a00 */
[----:B--2---:R0:W-:Y:S04]  /*202d0*/  STL.64 [R1+0x19d0], R16 ;  /* 0x0019d01001007387 */ /* 0x0041e80000100a00 */
[----:B0-----:R-:W4:Y:S04]  /*202e0*/  LDL.LU R16, [R1+0x460] ;  /* 0x0004600001107983 */ /* 0x001f280000300800 */
[----:B------:R-:W4:Y:S04]  /*202f0*/  LDL.LU R17, [R1+0x464] ;  /* 0x0004640001117983 */ /* 0x000f280000300800 */
[----:B------:R-:W4:Y:S04]  /*20300*/  LDL.LU R18, [R1+0x468] ;  /* 0x0004680001127983 */ /* 0x000f280000300800 */
[----:B------:R-:W4:Y:S04]  /*20310*/  LDL.LU R19, [R1+0x46c] ;  /* 0x00046c0001137983 */ /* 0x000f280000300800 */
[----:B------:R0:W-:Y:S04]  /*20320*/  STL.64 [R1+0x19b8], R26 ;  /* 0x0019b81a01007387 */ /* 0x0001e80000100a00 */
[----:B------:R-:W2:Y:S04]  /*20330*/  LDL.LU R24, [R1+0x1c0] ;  /* 0x0001c00001187983 */ /* 0x000ea80000300800 */
[----:B------:R-:W2:Y:S04]  /*20340*/  LDL.LU R25, [R1+0x1c4] ;  /* 0x0001c40001197983 */ /* 0x000ea80000300800 */
[----:B0-----:R-:W2:Y:S04]  /*20350*/  LDL.LU R26, [R1+0x1c8] ;  /* 0x0001c800011a7983 */ /* 0x001ea80000300800 */
[----:B------:R-:W2:Y:S02]  /*20360*/  LDL.LU R27, [R1+0x1cc] ;  /* 0x0001cc00011b7983 */ /* 0x000ea40000300800 */
        /* <DEDUP_REMOVED lines=8> */
[----:B0-----:R-:W3:Y:S04]  /*203f0*/  LDL.LU R8, [R1+0x420] ;  /* 0x0004200001087983 */ /* 0x001ee80000300800 */
[----:B------:R-:W3:Y:S04]  /*20400*/  LDL.LU R9, [R1+0x424] ;  /* 0x0004240001097983 */ /* 0x000ee80000300800 */
[----:B-1----:R-:W2:Y:S04]  /*20410*/  LDL.LU R10, [R1+0x428] ;  /* 0x00042800010a7983 */ /* 0x002ea80000300800 */
[----:B------:R-:W2:Y:S01]  /*20420*/  LDL.LU R11, [R1+0x42c] ;  /* 0x00042c00010b7983 */ /* 0x000ea20000300800 */
[----:B----4-:R-:W-:Y:S06]  /*20430*/  HMMA.16816.F32 R16, R12, R22, R16 ;  /* 0x000000160c10723c */ /* 0x010fec0000001810 */
[----:B------:R-:W-:-:S02]  /*20440*/  IMAD.MOV.U32 R5, RZ, RZ, R22 ;  /* 0x000000ffff057224 */ /* 0x000fc400078e0016 */
[----:B------:R-:W-:Y:S01]  /*20450*/  IMAD.MOV.U32 R4, RZ, RZ, R23 ;  /* 0x000000ffff047224 */ /* 0x000fe200078e0017 */
[----:B--2---:R-:W-:Y:S04]  /*20460*/  STL.64 [R1+0x19b0], R10 ;  /* 0x0019b00a01007387 */ /* 0x004fe80000100a00 */
[----:B---3--:R0:W-:Y:S04]  /*20470*/  STL.64 [R1+0x19a8], R8 ;  /* 0x0019a80801007387 */ /* 0x0081e80000100a00 */
        /* <DEDUP_REMOVED lines=8> */
[----:B------:R-:W3:Y:S04]  /*20500*/  LDL.LU.64 R22, [R1+0x19c8] ;  /* 0x0019c80001167983 */ /* 0x000ee80000300a00 */
[----:B------:R-:W-:Y:S04]  /*20510*/  STL.64 [R1+0x1978], R6 ;  /* 0x0019780601007387 */ /* 0x000fe80000100a00 */
[----:B------:R0:W-:Y:S04]  /*20520*/  STL.64 [R1+0x1970], R4 ;  /* 0x0019700401007387 */ /* 0x0001e80000100a00 */
[----:B0-----:R-:W4:Y:S04]  /*20530*/  LDL.LU R4, [R1+0x400] ;  /* 0x0004000001047983 */ /* 0x001f280000300800 */
[----:B------:R-:W4:Y:S04]  /*20540*/  LDL.LU R5, [R1+0x404] ;  /* 0x0004040001057983 */ /* 0x000f280000300800 */
[----:B------:R-:W2:Y:S04]  /*20550*/  LDL.LU R6, [R1+0x408] ;  /* 0x0004080001067983 */ /* 0x000ea80000300800 */
[----:B------:R-:W2:Y:S01]  /*20560*/  LDL.LU R7, [R1+0x40c] ;  /* 0x00040c0001077983 */ /* 0x000ea20000300800 */
[C---:B---3--:R-:W-:Y:S03]  /*20570*/  HMMA.16816.F32 R16, R12.reuse, R22, R16 ;  /* 0x000000160c10723c */ /* 0x048fe60000001810 */
        /* <DEDUP_REMOVED lines=12> */
[----:B0-----:R-:W4:Y:S04]  /*20640*/  LDL.LU R22, [R1+0x1a8] ;  /* 0x0001a80001167983 */ /* 0x001f280000300800 */
[----:B------:R-:W4:Y:S01]  /*20650*/  LDL.LU R23, [R1+0x1ac] ;  /* 0x0001ac0001177983 */ /* 0x000f220000300800 */
[----:B---3--:R-:W-:-:S15]  /*20660*/  HMMA.16816.F32 R24, R12, R18, R24 ;  /* 0x000000120c18723c */ /* 0x008fde0000001818 */
[----:B------:R-:W-:-:S08]  /*20670*/  NOP ;  /* 0x0000000000007918 */ /* 0x000fd00000000000 */
        /* <DEDUP_REMOVED lines=10> */
[----:B---3--:R-:W-:-:S15]  /*20720*/  HMMA.16816.F32 R8, R12, R26, R8 ;  /* 0x0000001a0c08723c */ /* 0x008fde0000001808 */
[----:B------:R-:W-:-:S08]  /*20730*/  NOP ;  /* 0x0000000000007918 */ /* 0x000fd00000000000 */
[----:B------:R0:W-:Y:S04]  /*20740*/  STL.64 [R1+0x420], R8 ;  /* 0x0004200801007387 */ /* 0x0001e80000100a00 */
[----:B------:R-:W-:Y:S01]  /*20750*/  STL.64 [R1+0x428], R10 ;  /* 0x0004280a01007387 */ /* 0x000fe20000100a00 */
[----:B0-----:R-:W-:Y:S02]  /*20760*/  IMAD.MOV.U32 R9, RZ, RZ, R26 ;  /* 0x000000ffff097224 */ /* 0x001fe400078e001a */
[----:B------:R-:W-:Y:S02]  /*20770*/  IMAD.MOV.U32 R8, RZ, RZ, R27 ;  /* 0x000000ffff087224 */ /* 0x000fe400078e001b */
        /* <DEDUP_REMOVED lines=11> */
[----:B------:R-:W3:-:S15]  /*20830*/  LDL.LU.64 R4, [R1+0x1970] ;  /* 0x0019700001047983 */ /* 0x000ede0000300a00 */
[----:B------:R-:W-:-:S02]  /*20840*/  NOP ;  /* 0x0000000000007918 */ /* 0x000fc40000000000 */
[----:B------:R-:W-:Y:S04]  /*20850*/  STL.64 [R1+0x400], R24 ;  /* 0x0004001801007387 */ /* 0x000fe80000100a00 */
[----:B------:R0:W-:Y:S04]  /*20860*/  STL.64 [R1+0x408], R26 ;  /* 0x0004081a01007387 */ /* 0x0001e80000100a00 */
[----:B0-----:R-:W2:Y:S04]  /*20870*/  LDL.LU.64 R26, [R1+0x1968] ;  /* 0x00196800011a7983 */ /* 0x001ea80000300a00 */
[----:B------:R-:W2:Y:S02]  /*20880*/  LDL.LU.64 R24, [R1+0x1960] ;  /* 0x0019600001187983 */ /* 0x000ea40000300a00 */
[----:B--2---:R-:W-:Y:S02]  /*20890*/  HMMA.16816.F32 R12, R12, R6, R24 ;  /* 0x000000060c0c723c */ /* 0x004fe40000001818 */
[----:B------:R-:W4:Y:S04]  /*208a0*/  LDL.LU.64 R26, [R1+0x1958] ;  /* 0x00195800011a7983 */ /* 0x000f280000300a00 */
[----:B------:R-:W4:-:S15]  /*208b0*/  LDL.LU.64 R24, [R1+0x1950] ;  /* 0x0019500001187983 */ /* 0x000f1e0000300a00 */
[----:B------:R-:W-:-:S02]  /*208c0*/  NOP ;  /* 0x0000000000007918 */ /* 0x000fc40000000000 */
[----:B------:R0:W-:Y:S04]  /*208d0*/  STL.64 [R1+0x1b0], R12 ;  /* 0x0001b00c01007387 */ /* 0x0001e80000100a00 */
[----:B------:R1:W-:Y:S04]  /*208e0*/  STL.64 [R1+0x1b8], R14 ;  /* 0x0001b80e01007387 */ /* 0x0003e80000100a00 */
[----:B0-----:R-:W2:Y:S04]  /*208f0*/  LDL.LU R12, [R1+0x190] ;  /* 0x00019000010c7983 */ /* 0x001ea80000300800 */
[----:B------:R-:W2:Y:S04]  /*20900*/  LDL.LU R13, [R1+0x194] ;  /* 0x00019400010d7983 */ /* 0x000ea80000300800 */
[----:B-1----:R-:W2:Y:S04]  /*20910*/  LDL.LU R14, [R1+0x198] ;  /* 0x00019800010e7983 */ /* 0x002ea80000300800 */
[----:B------:R-:W2:Y:S04]  /*20920*/  LDL.LU R15, [R1+0x19c] ;  /* 0x00019c00010f7983 */ /* 0x000ea80000300800 */
[----:B------:R3:W-:Y:S02]  /*20930*/  STL.64 [R1+0x1930], R6 ;  /* 0x0019300601007387 */ /* 0x0007e40000100a00 */
[----:B---3--:R-:W-:-:S02]  /*20940*/  IMAD.MOV.U32 R6, RZ, RZ, R5 ;  /* 0x000000ffff067224 */ /* 0x008fc400078e0005 */
[----:B------:R-:W-:-:S07]  /*20950*/  IMAD.MOV.U32 R7, RZ, RZ, R4 ;  /* 0x000000ffff077224 */ /* 0x000fce00078e0004 */
[----:B----4-:R-:W-:Y:S01]  /*20960*/  HMMA.16816.F32 R4, R24, R6, R20 ;  /* 0x000000061804723c */ /* 0x010fe20000001814 */
[----:B------:R-:W2:-:S15]  /*20970*/  LDL.LU.64 R22, [R1+0x1948] ;  /* 0x0019480001167983 */ /* 0x000e9e0000300a00 */
[----:B------:R-:W-:-:S07]  /*20980*/  NOP ;  /* 0x0000000000007918 */ /* 0x000fce0000000000 */
[----:B------:R0:W-:Y:S04]  /*20990*/  STL.64 [R1+0x1a0], R4 ;  /* 0x0001a00401007387 */ /* 0x0001e80000100a00 */
[----:B------:R1:W-:Y:S04]  /*209a0*/  STL.64 [R1+0x1a8], R6 ;  /* 0x0001a80601007387 */ /* 0x0003e80000100a00 */
[----:B0-----:R-:W3:Y:S01]  /*209b0*/  LDL.LU R4, [R1+0x3a0] ;  /* 0x0003a00001047983 */ /* 0x001ee20000300800 */
[----:B--2---:R-:W-:-:S15]  /*209c0*/  HMMA.16816.F32 R12, R24, R22, R12 ;  /* 0x00000016180c723c */ /* 0x004fde000000180c */
[----:B------:R-:W-:-:S08]  /*209d0*/  NOP ;  /* 0x0000000000007918 */ /* 0x000fd00000000000 */
[----:B------:R-:W-:Y:S04]  /*209e0*/  STL.64 [R1+0x190], R12 ;  /* 0x0001900c01007387 */ /* 0x000fe80000100a00 */
[----:B------:R0:W-:Y:S04]  /*209f0*/  STL.64 [R1+0x198], R14 ;  /* 0x0001980e01007387 */ /* 0x0001e80000100a00 */
[----:B------:R-:W3:Y:S04]  /*20a00*/  LDL.LU R5, [R1+0x3a4] ;  /* 0x0003a40001057983 */ /* 0x000ee80000300800 */
[----:B-1----:R-:W3:Y:S04]  /*20a10*/  LDL.LU R6, [R1+0x3a8] ;  /* 0x0003a80001067983 */ /* 0x002ee80000300800 */
[----:B------:R-:W3:Y:S01]  /*20a20*/  LDL.LU R7, [R1+0x3ac] ;  /* 0x0003ac0001077983 */ /* 0x000ee20000300800 */
[----:B0-----:R-:W-:-:S02]  /*20a30*/  IMAD.MOV.U32 R14, RZ, RZ, R9 ;  /* 0x000000ffff0e7224 */ /* 0x001fc400078e0009 */
[----:B------:R-:W-:Y:S02]  /*20a40*/  IMAD.MOV.U32 R15, RZ, RZ, R8 ;  /* 0x000000ffff0f7224 */ /* 0x000fe400078e0008 */
[----:B------:R-:W0:Y:S04]  /*20a50*/  LDSM.16.MT88.4 R8, [R29+UR4+0x4180] ;  /* 0x004180041d08783b */ /* 0x000e280008004200 */
[----:B------:R1:W-:Y:S04]  /*20a60*/  STL.64 [R1+0x1928], R14 ;  /* 0x0019280e01007387 */ /* 0x0003e80000100a00 */
[----:B-1----:R-:W2:Y:S04]  /*20a70*/  LDL.64 R14, [R1+0x48] ;  /* 0x00004800010e7983 */ /* 0x002ea80000100a00 */
[----:B------:R1:W-:Y:S04]  /*20a80*/  STL.64 [R1+0x18e8], R22 ;  /* 0x0018e81601007387 */ /* 0x0003e80000100a00 */
[----:B------:R-:W2:Y:S04]  /*20a90*/  LDL.LU R20, [R1+0x390] ;  /* 0x0003900001147983 */ /* 0x000ea80000300800 */
[----:B------:R-:W2:Y:S04]  /*20aa0*/  LDL.LU R21, [R1+0x394] ;  /* 0x0003940001157983 */ /* 0x000ea80000300800 */
[----:B-1----:R-:W2:Y:S04]  /*20ab0*/  LDL.LU R22, [R1+0x398] ;  /* 0x0003980001167983 */ /* 0x002ea80000300800 */
[----:B------:R-:W2:Y:S04]  /*20ac0*/  LDL.LU R23, [R1+0x39c] ;  /* 0x00039c0001177983 */ /* 0x000ea80000300800 */
[----:B0-----:R0:W-:Y:S04]  /*20ad0*/  STL.64 [R1+0x1898], R10 ;  /* 0x0018980a01007387 */ /* 0x0011e80000100a00 */
[----:B------:R1:W-:Y:S01]  /*20ae0*/  STL.64 [R1+0x1890], R8 ;  /* 0x0018900801007387 */ /* 0x0003e20000100a00 */
[----:B0-----:R-:W-:-:S02]  /*20af0*/  IMAD.MOV.U32 R10, RZ, RZ, R0 ;  /* 0x000000ffff0a7224 */ /* 0x001fc400078e0000 */
[----:B------:R-:W-:Y:S02]  /*20b00*/  IMAD.MOV.U32 R11, RZ, RZ, R28 ;  /* 0x000000ffff0b7224 */ /* 0x000fe400078e001c */
[----:B-1----:R-:W-:Y:S02]  /*20b10*/  IMAD.MOV.U32 R8, RZ, RZ, R2 ;  /* 0x000000ffff087224 */ /* 0x002fe400078e0002 */
[----:B------:R-:W-:Y:S01]  /*20b20*/  IMAD.MOV.U32 R9, RZ, RZ, R3 ;  /* 0x000000ffff097224 */ /* 0x000fe200078e0003 */
[----:B------:R-:W4:Y:S04]  /*20b30*/  LDL.LU R2, [R1+0x1940] ;  /* 0x0019400001027983 */ /* 0x000f280000300800 */
[----:B------:R-:W4:Y:S04]  /*20b40*/  LDL.LU R3, [R1+0x193c] ;  /* 0x00193c0001037983 */ /* 0x000f280000300800 */
[----:B------:R-:W4:Y:S04]  /*20b50*/  LDL.LU R0, [R1+0x1938] ;  /* 0x0019380001007983 */ /* 0x000f280000300800 */
[----:B------:R-:W-:Y:S04]  /*20b60*/  STL.64 [R1+0x18f8], R10 ;  /* 0x0018f80a01007387 */ /* 0x000fe80000100a00 */
[----:B------:R0:W-:Y:S04]  /*20b70*/  STL.64 [R1+0x18f0], R8 ;  /* 0x0018f00801007387 */ /* 0x0001e80000100a00 */
[----:B0-----:R-:W2:Y:S04]  /*20b80*/  LDL.LU R8, [R1+0x690] ;  /* 0x0006900001087983 */ /* 0x001ea80000300800 */
[----:B------:R-:W2:Y:S04]  /*20b90*/  LDL.LU R9, [R1+0x694] ;  /* 0x0006940001097983 */ /* 0x000ea80000300800 */
[----:B------:R-:W4:Y:S04]  /*20ba0*/  LDL.LU R10, [R1+0x698] ;  /* 0x00069800010a7983 */ /* 0x000f280000300800 */
[----:B------:R-:W4:Y:S01]  /*20bb0*/  LDL.LU R11, [R1+0x69c] ;  /* 0x00069c00010b7983 */ /* 0x000f220000300800 */
[----:B---3--:R-:W-:Y:S03]  /*20bc0*/  HMMA.16816.F32 R4, R24, R18, R4 ;  /* 0x000000121804723c */ /* 0x008fe60000001804 */
[----:B----4-:R0:W-:Y:S04]  /*20bd0*/  STL.64 [R1+0x1908], R10 ;  /* 0x0019080a01007387 */ /* 0x0101e80000100a00 */
[----:B--2---:R1:W-:Y:S01]  /*20be0*/  STL.64 [R1+0x1900], R8 ;  /* 0x0019000801007387 */ /* 0x0043e20000100a00 */
        /* <DEDUP_REMOVED lines=9> */
[----:B0-----:R-:W3:Y:S01]  /*20c80*/  LDL.LU.64 R6, [R1+0x1930] ;  /* 0x0019300001067983 */ /* 0x001ee20000300a00 */
[----:B------:R-:W-:Y:S01]  /*20c90*/  HMMA.16816.F32 R20, R24, R14, R20 ;  /* 0x0000000e1814723c */ /* 0x000fe20000001814 */
[----:B------:R-:W-:-:S02]  /*20ca0*/  IMAD.MOV.U32 R5, RZ, RZ, R18 ;  /* 0x000000ffff057224 */ /* 0x000fc400078e0012 */
[----:B------:R-:W-:Y:S01]  /*20cb0*/  IMAD.MOV.U32 R4, RZ, RZ, R19 ;  /* 0x000000ffff047224 */ /* 0x000fe200078e0013 */
[----:B---3--:R-:W-:Y:S04]  /*20cc0*/  STL.64 [R1+0x1918], R6 ;  /* 0x0019180601007387 */ /* 0x008fe80000100a00 */
[----:B------:R0:W-:Y:S04]  /*20cd0*/  STL.64 [R1+0x1910], R4 ;  /* 0x0019100401007387 */ /* 0x0001e80000100a00 */
[----:B0-----:R-:W3:Y:S04]  /*20ce0*/  LDL.LU R4, [R1+0x6a0] ;  /* 0x0006a00001047983 */ /* 0x001ee80000300800 */
[----:B------:R-:W3:Y:S04]  /*20cf0*/  LDL.LU R5, [R1+0x6a4] ;  /* 0x0006a40001057983 */ /* 0x000ee80000300800 */
[----:B------:R-:W3:Y:S04]  /*20d00*/  LDL.LU R6, [R1+0x6a8] ;  /* 0x0006a80001067983 */ /* 0x000ee80000300800 */
[----:B------:R-:W3:Y:S04]  /*20d10*/  LDL.LU R7, [R1+0x6ac] ;  /* 0x0006ac0001077983 */ /* 0x000ee80000300800 */
[----:B------:R-:W4:Y:S04]  /*20d20*/  LDL.LU R16, [R1+0x370] ;  /* 0x0003700001107983 */ /* 0x000f280000300800 */
[----:B------:R-:W4:Y:S04]  /*20d30*/  LDL.LU R17, [R1+0x374] ;  /* 0x0003740001117983 */ /* 0x000f280000300800 */
[----:B------:R-:W4:Y:S04]  /*20d40*/  LDL.LU R18, [R1+0x378] ;  /* 0x0003780001127983 */ /* 0x000f280000300800 */
[----:B------:R-:W4:Y:S04]  /*20d50*/  LDL.LU R19, [R1+0x37c] ;  /* 0x00037c0001137983 */ /* 0x000f280000300800 */
[----:B------:R0:W-:Y:S04]  /*20d60*/  STL.64 [R1+0x390], R20 ;  /* 0x0003901401007387 */ /* 0x0001e80000100a00 */
[----:B------:R-:W-:Y:S01]  /*20d70*/  STL.64 [R1+0x398], R22 ;  /* 0x0003981601007387 */ /* 0x000fe20000100a00 */
[----:B0-----:R-:W-:-:S02]  /*20d80*/  IMAD.MOV.U32 R21, RZ, RZ, R14 ;  /* 0x000000ffff157224 */ /* 0x001fc400078e000e */
[----:B------:R-:W-:Y:S02]  /*20d90*/  IMAD.MOV.U32 R20, RZ, RZ, R15 ;  /* 0x000000ffff147224 */ /* 0x000fe400078e000f */
[----:B------:R-:W2:Y:S02]  /*20da0*/  LDL.LU.64 R14, [R1+0x1928] ;  /* 0x00192800010e7983 */ /* 0x000ea40000300a00 */
[----:B--2---:R-:W-:Y:S02]  /*20db0*/  HMMA.16816.F32 R12, R24, R14, R8 ;  /* 0x0000000e180c723c */ /* 0x004fe40000001808 */
[----:B------:R-:W3:-:S15]  /*20dc0*/  LDL.LU.64 R10, [R1+0x1920] ;  /* 0x00192000010a7983 */ /* 0x000ede0000300a00 */
[----:B------:R-:W-:-:S06]  /*20dd0*/  NOP ;  /* 0x0000000000007918 */ /* 0x000fcc0000000000 */
[----:B------:R-:W-:Y:S04]  /*20de0*/  STL.64 [R1+0x380], R12 ;  /* 0x0003800c01007387 */ /* 0x000fe80000100a00 */
[----:B------:R-:W-:Y:S04]  /*20df0*/  STL.64 [R1+0x388], R14 ;  /* 0x0003880e01007387 */ /* 0x000fe80000100a00 */
[----:B------:R-:W0:Y:S04]  /*20e00*/  LDSM.16.MT88.4 R12, [R29+UR4+0x4200] ;  /* 0x004200041d0c783b */ /* 0x000e280008004200 */
[----:B0-----:R0:W-:Y:S04]  /*20e10*/  STL.64 [R1+0x1800], R14 ;  /* 0x0018000e01007387 */ /* 0x0011e80000100a00 */
[----:B------:R-:W-:Y:S04]  /*20e20*/  STL.64 [R1+0x17f8], R12 ;  /* 0x0017f80c01007387 */ /* 0x000fe80000100a00 */
[----:B0-----:R-:W2:Y:S01]  /*20e30*/  LDL.64 R14, [R1+0x18] ;  /* 0x00001800010e7983 */ /* 0x001ea20000100a00 */
[----:B---3--:R-:W-:Y:S03]  /*20e40*/  HMMA.16816.F32 R8, R24, R10, R4 ;  /* 0x0000000a1808723c */ /* 0x008fe60000001804 */
[----:B------:R-:W4:Y:S04]  /*20e50*/  LDL.LU.64 R6, [R1+0x1918] ;  /* 0x0019180001067983 */ /* 0x000f280000300a00 */
[----:B------:R-:W3:-:S15]  /*20e60*/  LDL.LU.64 R4, [R1+0x1910] ;  /* 0x0019100001047983 */ /* 0x000ede0000300a00 */
[----:B------:R-:W-:-:S01]  /*20e70*/  NOP ;  /* 0x0000000000007918 */ /* 0x000fc20000000000 */
[----:B------:R-:W-:Y:S04]  /*20e80*/  STL.64 [R1+0x6a0], R8 ;  /* 0x0006a00801007387 */ /* 0x000fe80000100a00 */
[----:B------:R0:W-:Y:S04]  /*20e90*/  STL.64 [R1+0x6a8], R10 ;  /* 0x0006a80a01007387 */ /* 0x0001e80000100a00 */
[----:B0-----:R-:W2:Y:S04]  /*20ea0*/  LDL.LU.64 R10, [R1+0x1908] ;  /* 0x00190800010a7983 */ /* 0x001ea80000300a00 */
[----:B------:R-:W2:Y:S02]  /*20eb0*/  LDL.LU.64 R8, [R1+0x1900] ;  /* 0x0019000001087983 */ /* 0x000ea40000300a00 */
[----:B--2---:R-:W-:-:S15]  /*20ec0*/  HMMA.16816.F32 R8, R24, R14, R8 ;  /* 0x0000000e1808723c */ /* 0x004fde0000001808 */
[----:B------:R-:W-:-:S08]  /*20ed0*/  NOP ;  /* 0x0000000000007918 */ /* 0x000fd00000000000 */
[----:B------:R-:W-:Y:S04]  /*20ee0*/  STL.64 [R1+0x690], R8 ;  /* 0x0006900801007387 */ /* 0x000fe80000100a00 */
[----:B------:R0:W-:Y:S04]  /*20ef0*/  STL.64 [R1+0x698], R10 ;  /* 0x0006980a01007387 */ /* 0x0001e80000100a00 */
[----:B0-----:R-:W2:Y:S04]  /*20f00*/  LDL.LU.64 R10, [R1+0x18f8] ;  /* 0x0018f800010a7983 */ /* 0x001ea80000300a00 */
[----:B------:R-:W2:Y:S04]  /*20f10*/  LDL.LU.64 R8, [R1+0x18f0] ;  /* 0x0018f00001087983 */ /* 0x000ea80000300a00 */
[----:B------:R-:W2:Y:S04]  /*20f20*/  LDL.64 R22, [R1+0x78] ;  /* 0x0000780001167983 */ /* 0x000ea80000100a00 */
[----:B------:R0:W-:Y:S04]  /*20f30*/  STL.64 [R1+0x18b0], R14 ;  /* 0x0018b00e01007387 */ /* 0x0001e80000100a00 */
[----:B------:R-:W4:Y:S04]  /*20f40*/  LDL.LU R12, [R1+0x820] ;  /* 0x00082000010c7983 */ /* 0x000f280000300800 */
[----:B------:R-:W4:Y:S04]  /*20f50*/  LDL.LU R13, [R1+0x824] ;  /* 0x00082400010d7983 */ /* 0x000f280000300800 */
[----:B0-----:R-:W3:Y:S04]  /*20f60*/  LDL.LU R14, [R1+0x828] ;  /* 0x00082800010e7983 */ /* 0x001ee80000300800 */
[----:B------:R-:W3:Y:S04]  /*20f70*/  LDL.LU R15, [R1+0x82c] ;  /* 0x00082c00010f7983 */ /* 0x000ee80000300800 */
[----:B---3--:R-:W-:Y:S04]  /*20f80*/  STL.64 [R1+0x18c0], R14 ;  /* 0x0018c00e01007387 */ /* 0x008fe80000100a00 */
[----:B----4-:R0:W-:Y:S04]  /*20f90*/  STL.64 [R1+0x18b8], R12 ;  /* 0x0018b80c01007387 */ /* 0x0101e80000100a00 */
[----:B0-----:R-:W3:Y:S04]  /*20fa0*/  LDL.LU R12, [R1+0x830] ;  /* 0x00083000010c7983 */ /* 0x001ee80000300800 */
[----:B------:R-:W3:Y:S04]  /*20fb0*/  LDL.LU R13, [R1+0x834] ;  /* 0x00083400010d7983 */ /* 0x000ee80000300800 */
[----:B------:R-:W4:Y:S04]  /*20fc0*/  LDL.LU R14, [R1+0x838] ;  /* 0x00083800010e7983 */ /* 0x000f280000300800 */
[----:B------:R-:W4:Y:S01]  /*20fd0*/  LDL.LU R15, [R1+0x83c] ;  /* 0x00083c00010f7983 */ /* 0x000f220000300800 */
[----:B------:R-:W-:Y:S03]  /*20fe0*/  HMMA.16816.F32 R16, R24, R6, R16 ;  /* 0x000000061810723c */ /* 0x000fe60000001810 */
[----:B----4-:R0:W-:Y:S04]  /*20ff0*/  STL.64 [R1+0x18d0], R14 ;  /* 0x0018d00e01007387 */ /* 0x0101e80000100a00 */
[----:B---3--:R1:W-:Y:S01]  /*21000*/  STL.64 [R1+0x18c8], R12 ;  /* 0x0018c80c01007387 */ /* 0x0083e20000100a00 */
[----:B0-----:R-:W-:-:S02]  /*21010*/  IMAD.MOV.U32 R14, RZ, RZ, R5 ;  /* 0x000000ffff0e7224 */ /* 0x001fc400078e0005 */
[----:B------:R-:W-:-:S05]  /*21020*/  IMAD.MOV.U32 R15, RZ, RZ, R4 ;  /* 0x000000ffff0f7224 */ /* 0x000fca00078e0004 */
[----:B------:R0:W-:Y:S04]  /*21030*/  STL.64 [R1+0x18e0], R14 ;  /* 0x0018e00e01007387 */ /* 0x0001e80000100a00 */
[----:B-1----:R-:W3:Y:S04]  /*21040*/  LDL.LU R12, [R1+0x650] ;  /* 0x00065000010c7983 */ /* 0x002ee80000300800 */
[----:B------:R-:W3:Y:S04]  /*21050*/  LDL.LU R13, [R1+0x654] ;  /* 0x00065400010d7983 */ /* 0x000ee80000300800 */
[----:B0-----:R-:W3:Y:S04]  /*21060*/  LDL.LU R14, [R1+0x658] ;  /* 0x00065800010e7983 */ /* 0x001ee80000300800 */
[----:B------:R-:W3:Y:S04]  /*21070*/  LDL.LU R15, [R1+0x65c] ;  /* 0x00065c00010f7983 */ /* 0x000ee80000300800 */
[----:B------:R-:W4:Y:S04]  /*21080*/  LDL.64 R26, [R1+0x38] ;  /* 0x00003800011a7983 */ /* 0x000f280000100a00 */
[----:B----4-:R0:W-:Y:S04]  /*21090*/  STL.64 [R1+0x18d8], R26 ;  /* 0x0018d81a01007387 */ /* 0x0101e80000100a00 */
[----:B------:R-:W-:Y:S04]  /*210a0*/  STL.64 [R1+0x370], R16 ;  /* 0x0003701001007387 */ /* 0x000fe80000100a00 */
[----:B------:R-:W-:Y:S04]  /*210b0*/  STL.64 [R1+0x378], R18 ;  /* 0x0003781201007387 */ /* 0x000fe80000100a00 */
[----:B------:R-:W4:Y:S04]  /*210c0*/  LDL.LU R24, [R1+0x840] ;  /* 0x0008400001187983 */ /* 0x000f280000300800 */
[----:B------:R-:W4:Y:S04]  /*210d0*/  LDL.LU R25, [R1+0x844] ;  /* 0x0008440001197983 */ /* 0x000f280000300800 */
[----:B------:R-:W1:Y:S04]  /*210e0*/  LDSM.16.MT88.4 R16, [R29+UR4+0x4280] ;  /* 0x004280041d10783b */ /* 0x000e680008004200 */
[----:B0-----:R-:W4:Y:S04]  /*210f0*/  LDL.LU R26, [R1+0x848] ;  /* 0x00084800011a7983 */ /* 0x001f280000300800 */
[----:B------:R-:W4:Y:S04]  /*21100*/  LDL.LU R27, [R1+0x84c] ;  /* 0x00084c00011b7983 */ /* 0x000f280000300800 */
[----:B------:R0:W-:Y:S04]  /*21110*/  STL.64 [R1+0x18a8], R6 ;  /* 0x0018a80601007387 */ /* 0x0001e80000100a00 */
[----:B------:R-:W2:Y:S04]  /*21120*/  LDL.LU R4, [R1+0x660] ;  /* 0x0006600001047983 */ /* 0x000ea80000300800 */
[----:B------:R-:W2:Y:S04]  /*21130*/  LDL.LU R5, [R1+0x664] ;  /* 0x0006640001057983 */ /* 0x000ea80000300800 */
[----:B0-----:R-:W2:Y:S04]  /*21140*/  LDL.LU R6, [R1+0x668] ;  /* 0x0006680001067983 */ /* 0x001ea80000300800 */
[----:B------:R-:W2:Y:S04]  /*21150*/  LDL.LU R7, [R1+0x66c] ;  /* 0x00066c0001077983 */ /* 0x000ea80000300800 */
[----:B-1----:R-:W-:Y:S04]  /*21160*/  STL.64 [R1+0x17a8], R18 ;  /* 0x0017a81201007387 */ /* 0x002fe80000100a00 */
[----:B------:R-:W-:Y:S01]  /*21170*/  STL.64 [R1+0x17a0], R16 ;  /* 0x0017a01001007387 */ /* 0x000fe20000100a00 */
[----:B--2---:R-:W-:-:S15]  /*21180*/  HMMA.16816.F32 R4, R8, R22, R4 ;  /* 0x000000160804723c */ /* 0x004fde0000001804 */
[----:B------:R-:W-:-:S08]  /*21190*/  NOP ;  /* 0x0000000000007918 */ /* 0x000fd00000000000 */
[----:B------:R0:W-:Y:S04]  /*211a0*/  STL.64 [R1+0x660], R4 ;  /* 0x0006600401007387 */ /* 0x0001e80000100a00 */
[----:B------:R-:W-:Y:S01]  /*211b0*/  STL.64 [R1+0x668], R6 ;  /* 0x0006680601007387 */ /* 0x000fe20000100a00 */
[----:B0-----:R-:W-:Y:S02]  /*211c0*/  IMAD.MOV.U32 R5, RZ, RZ, R22 ;  /* 0x000000ffff057224 */ /* 0x001fe400078e0016 */
[----:B------:R-:W-:Y:S02]  /*211d0*/  IMAD.MOV.U32 R4, RZ, RZ, R23 ;  /* 0x000000ffff047224 */ /* 0x000fe400078e0017 */
[----:B------:R-:W3:Y:S02]  /*211e0*/  LDL.LU.64 R22, [R1+0x18e8] ;  /* 0x0018e80001167983 */ /* 0x000ee40000300a00 */
[----:B---3--:R-:W-:-:S15]  /*211f0*/  HMMA.16816.F32 R12, R8, R22, R12 ;  /* 0x00000016080c723c */ /* 0x008fde000000180c */
[----:B------:R-:W-:-:S08]  /*21200*/  NOP ;  /* 0x0000000000007918 */ /* 0x000fd00000000000 */
[----:B------:R-:W-:Y:S04]  /*21210*/  STL.64 [R1+0x650], R12 ;  /* 0x0006500c01007387 */ /* 0x000fe80000100a00 */
[----:B------:R0:W-:Y:S04]  /*21220*/  STL.64 [R1+0x658], R14 ;  /* 0x0006580e01007387 */ /* 0x0001e80000100a00 */
[----:B0-----:R-:W4:Y:S01]  /*21230*/  LDL.LU.64 R14, [R1+0x18e0] ;  /* 0x0018e000010e7983 */ /* 0x001f220000300a00 */
[----:B------:R-:W-:Y:S02]  /*21240*/  IMAD.MOV.U32 R18, RZ, RZ, R21 ;  /* 0x000000ffff127224 */ /* 0x000fe400078e0015 */
[----:B------:R-:W-:-:S02]  /*21250*/  IMAD.MOV.U32 R19, RZ, RZ, R20 ;  /* 0x000000ffff137224 */ /* 0x000fc400078e0014 */
[----:B------:R-:W-:Y:S02]  /*21260*/  IMAD.MOV.U32 R7, RZ, RZ, R22 ;  /* 0x000000ffff077224 */ /* 0x000fe400078e0016 */
[----:B------:R-:W-:Y:S02]  /*21270*/  IMAD.MOV.U32 R6, RZ, RZ, R23 ;  /* 0x000000ffff067224 */ /* 0x000fe400078e0017 */
[----:B------:R-:W0:Y:S04]  /*21280*/  LDSM.16.MT88.4 R20, [R29+UR4+0x4300] ;  /* 0x004300041d14783b */ /* 0x000e280008004200 */
[----:B0-----:R0:W-:Y:S04]  /*21290*/  STL.64 [R1+0x1718], R22 ;  /* 0x0017181601007387 */ /* 0x0011e80000100a00 */
[----:B------:R-:W-:Y:S04]  /*212a0*/  STL.64 [R1+0x1710], R20 ;  /* 0x0017101401007387 */ /* 0x000fe80000100a00 */
[----:B0-----:R-:W2:Y:S01]  /*212b0*/  LDL.LU.64 R22, [R1+0x28] ;  /* 0x0000280001167983 */ /* 0x001ea20000300a00 */
[----:B----4-:R-:W-:Y:S03]  /*212c0*/  HMMA.16816.F32 R12, R8, R14, R24 ;  /* 0x0000000e080c723c */ /* 0x010fe60000001818 */
[----:B------:R-:W3:-:S15]  /*212d0*/  LDL.LU.64 R26, [R1+0x18d8] ;  /* 0x0018d800011a7983 */ /* 0x000ede0000300a00 */
[----:B------:R-:W-:-:S05]  /*212e0*/  NOP ;  /* 0x0000000000007918 */ /* 0x000fca0000000000 */
[----:B------:R-:W-:Y:S04]  /*212f0*/  STL.64 [R1+0x840], R12 ;  /* 0x0008400c01007387 */ /* 0x000fe80000100a00 */
[----:B------:R0:W-:Y:S04]  /*21300*/  STL.64 [R1+0x848], R14 ;  /* 0x0008480e01007387 */ /* 0x0001e80000100a00 */
[----:B0-----:R-:W4:Y:S04]  /*21310*/  LDL.LU.64 R14, [R1+0x18d0] ;  /* 0x0018d000010e7983 */ /* 0x001f280000300a00 */
[----:B------:R-:W4:Y:S02]  /*21320*/  LDL.LU.64 R12, [R1+0x18c8] ;  /* 0x0018c800010c7983 */ /* 0x000f240000300a00 */
[----:B----4-:R-:W-:Y:S02]  /*21330*/  HMMA.16816.F32 R16, R8, R18, R12 ;  /* 0x000000120810723c */ /* 0x010fe4000000180c */
[----:B------:R-:W3:Y:S04]  /*21340*/  LDL.LU.64 R14, [R1+0x18c0] ;  /* 0x0018c000010e7983 */ /* 0x000ee80000300a00 */
[----:B------:R-:W3:-:S15]  /*21350*/  LDL.LU.64 R12, [R1+0x18b8] ;  /* 0x0018b800010c7983 */ /* 0x000ede0000300a00 */
[----:B------:R-:W-:-:S02]  /*21360*/  NOP ;  /* 0x0000000000007918 */ /* 0x000fc40000000000 */
[----:B------:R-:W-:Y:S04]  /*21370*/  STL.64 [R1+0x830], R16 ;  /* 0x0008301001007387 */ /* 0x000fe80000100a00 */
[----:B------:R3:W-:Y:S02]  /*21380*/  STL.64 [R1+0x838], R18 ;  /* 0x0008381201007387 */ /* 0x0007e40000100a00 */
[----:B---3--:R-:W-:-:S15]  /*21390*/  HMMA.16816.F32 R16, R8, R26, R12 ;  /* 0x0000001a0810723c */ /* 0x008fde000000180c */
[----:B------:R-:W-:-:S08]  /*213a0*/  NOP ;  /* 0x0000000000007918 */ /* 0x000fd00000000000 */
[----:B------:R0:W-:Y:S04]  /*213b0*/  STL.64 [R1+0x820], R16 ;  /* 0x0008201001007387 */ /* 0x0001e80000100a00 */
[----:B------:R1:W-:Y:S04]  /*213c0*/  STL.64 [R1+0x828], R18 ;  /* 0x0008281201007387 */ /* 0x0003e80000100a00 */
[----:B0-----:R-:W3:Y:S04]  /*213d0*/  LDL.LU R16, [R1+0x620] ;  /* 0x0006200001107983 */ /* 0x001ee80000300800 */
[----:B------:R-:W3:Y:S04]  /*213e0*/  LDL.LU R17, [R1+0x624] ;  /* 0x0006240001117983 */ /* 0x000ee80000300800 */
[----:B-1----:R-:W4:Y:S04]  /*213f0*/  LDL.LU R18, [R1+0x628] ;  /* 0x0006280001127983 */ /* 0x002f280000300800 */
[----:B------:R-:W4:Y:S04]  /*21400*/  LDL.LU R19, [R1+0x62c] ;  /* 0x00062c0001137983 */ /* 0x000f280000300800 */
[----:B----4-:R-:W-:Y:S04]  /*21410*/  STL.64 [R1+0x1810], R18 ;  /* 0x0018101201007387 */ /* 0x010fe80000100a00 */
[----:B---3--:R0:W-:Y:S04]  /*21420*/  STL.64 [R1+0x1808], R16 ;  /* 0x0018081001007387 */ /* 0x0081e80000100a00 */
        /* <DEDUP_REMOVED lines=10> */
[----:B------:R-:W-:-:S02]  /*214d0*/  IMAD.MOV.U32 R13, RZ, RZ, R26 ;  /* 0x000000ffff0d7224 */ /* 0x000fc400078e001a */
[----:B------:R-:W-:Y:S02]  /*214e0*/  IMAD.MOV.U32 R12, RZ, RZ, R27 ;  /* 0x000000ffff0c7224 */ /* 0x000fe400078e001b */
[----:B------:R-:W0:Y:S04]  /*214f0*/  LDSM.16.MT88.4 R24, [R29+UR4+0x4380] ;  /* 0x004380041d18783b */ /* 0x000e280008004200 */
[----:B----4-:R1:W-:Y:S04]  /*21500*/  STL.64 [R1+0x1830], R18 ;  /* 0x0018301201007387 */ /* 0x0103e80000100a00 */
[----:B---3--:R3:W-:Y:S01]  /*21510*/  STL.64 [R1+0x1828], R16 ;  /* 0x0018281001007387 */ /* 0x0087e20000100a00 */
[----:B-1----:R-:W-:-:S02]  /*21520*/  IMAD.MOV.U32 R18, RZ, RZ, R13 ;  /* 0x000000ffff127224 */ /* 0x002fc400078e000d */
[----:B------:R-:W-:-:S05]  /*21530*/  IMAD.MOV.U32 R19, RZ, RZ, R12 ;  /* 0x000000ffff137224 */ /* 0x000fca00078e000c */
[----:B------:R1:W-:Y:S04]  /*21540*/  STL.64 [R1+0x1840], R18 ;  /* 0x0018401201007387 */ /* 0x0003e80000100a00 */
[----:B---3--:R-:W3:Y:S04]  /*21550*/  LDL.LU R16, [R1+0x7d0] ;  /* 0x0007d00001107983 */ /* 0x008ee80000300800 */
[----:B------:R-:W3:Y:S04]  /*21560*/  LDL.LU R17, [R1+0x7d4] ;  /* 0x0007d40001117983 */ /* 0x000ee80000300800 */
[----:B-1----:R-:W4:Y:S04]  /*21570*/  LDL.LU R18, [R1+0x7d8] ;  /* 0x0007d80001127983 */ /* 0x002f280000300800 */
[----:B------:R-:W4:Y:S04]  /*21580*/  LDL.LU R19, [R1+0x7dc] ;  /* 0x0007dc0001137983 */ /* 0x000f280000300800 */
[----:B----4-:R1:W-:Y:S04]  /*21590*/  STL.64 [R1+0x1850], R18 ;  /* 0x0018501201007387 */ /* 0x0103e80000100a00 */
[----:B---3--:R-:W-:Y:S04]  /*215a0*/  STL.64 [R1+0x1848], R16 ;  /* 0x0018481001007387 */ /* 0x008fe80000100a00 */
[----:B-1----:R-:W3:Y:S04]  /*215b0*/  LDL.64 R18, [R1+0x58] ;  /* 0x0000580001127983 */ /* 0x002ee80000100a00 */
[----:B---3--:R1:W-:Y:S04]  /*215c0*/  STL.64 [R1+0x1860], R18 ;  /* 0x0018601201007387 */ /* 0x0083e80000100a00 */
[----:B------:R-:W2:Y:S04]  /*215d0*/  LDL.LU R12, [R1+0x860] ;  /* 0x00086000010c7983 */ /* 0x000ea80000300800 */
[----:B------:R-:W2:Y:S04]  /*215e0*/  LDL.LU R13, [R1+0x864] ;  /* 0x00086400010d7983 */ /* 0x000ea80000300800 */
[----:B------:R-:W2:Y:S04]  /*215f0*/  LDL.LU R14, [R1+0x868] ;  /* 0x00086800010e7983 */ /* 0x000ea80000300800 */
[----:B------:R-:W2:Y:S01]  /*21600*/  LDL.LU R15, [R1+0x86c] ;  /* 0x00086c00010f7983 */ /* 0x000ea20000300800 */
[----:B-1----:R-:W-:-:S02]  /*21610*/  IMAD.MOV.U32 R18, RZ, RZ, R7 ;  /* 0x000000ffff127224 */ /* 0x002fc400078e0007 */
[----:B------:R-:W-:-:S05]  /*21620*/  IMAD.MOV.U32 R19, RZ, RZ, R6 ;  /* 0x000000ffff137224 */ /* 0x000fca00078e0006 */
[----:B------:R1:W-:Y:S02]  /*21630*/  STL.64 [R1+0x1878], R18 ;  /* 0x0018781201007387 */ /* 0x0003e40000100a00 */
[----:B-1----:R-:W-:Y:S02]  /*21640*/  IMAD.MOV.U32 R18, RZ, RZ, R5 ;  /* 0x000000ffff127224 */ /* 0x002fe400078e0005 */
[----:B------:R-:W-:Y:S02]  /*21650*/  IMAD.MOV.U32 R19, RZ, RZ, R4 ;  /* 0x000000ffff137224 */ /* 0x000fe400078e0004 */
[----:B------:R-:W3:Y:S04]  /*21660*/  LDL.LU R4, [R1+0x850] ;  /* 0x0008500001047983 */ /* 0x000ee80000300800 */
[----:B------:R-:W3:Y:S04]  /*21670*/  LDL.LU R5, [R1+0x854] ;  /* 0x0008540001057983 */ /* 0x000ee80000300800 */
[----:B------:R-:W3:Y:S04]  /*21680*/  LDL.LU R6, [R1+0x858] ;  /* 0x0008580001067983 */ /* 0x000ee80000300800 */
[----:B------:R-:W3:Y:S04]  /*21690*/  LDL.LU R7, [R1+0x85c] ;  /* 0x00085c0001077983 */ /* 0x000ee80000300800 */
[----:B------:R1:W-:Y:S04]  /*216a0*/  STL.64 [R1+0x18a0], R18 ;  /* 0x0018a01201007387 */ /* 0x0003e80000100a00 */
[----:B------:R-:W4:Y:S04]  /*216b0*/  LDL.LU R16, [R1+0x810] ;  /* 0x0008100001107983 */ /* 0x000f280000300800 */
[----:B------:R-:W4:Y:S04]  /*216c0*/  LDL.LU R17, [R1+0x814] ;  /* 0x0008140001117983 */ /* 0x000f280000300800 */
[----:B-1----:R-:W4:Y:S04]  /*216d0*/  LDL.LU R18, [R1+0x818] ;  /* 0x0008180001127983 */ /* 0x002f280000300800 */
[----:B------:R-:W4:Y:S04]  /*216e0*/  LDL.LU R19, [R1+0x81c] ;  /* 0x00081c0001137983 */ /* 0x000f280000300800 */
[----:B0-----:R0:W-:Y:S04]  /*216f0*/  STL.64 [R1+0x1680], R26 ;  /* 0x0016801a01007387 */ /* 0x0011e80000100a00 */
[----:B------:R1:W-:Y:S04]  /*21700*/  STL.64 [R1+0x1678], R24 ;  /* 0x0016781801007387 */ /* 0x0003e80000100a00 */
[----:B0-----:R-:W2:Y:S04]  /*21710*/  LDL.64 R26, [R1+0x48] ;  /* 0x00004800011a7983 */ /* 0x001ea80000100a00 */
[----:B--2---:R0:W-:Y:S04]  /*21720*/  STL.64 [R1+0x1858], R26 ;  /* 0x0018581a01007387 */ /* 0x0041e80000100a00 */
[----:B-1----:R-:W2:Y:S04]  /*21730*/  LDL.LU R24, [R1+0x7e0] ;  /* 0x0007e00001187983 */ /* 0x002ea80000300800 */
[----:B------:R-:W2:Y:S04]  /*21740*/  LDL.LU R25, [R1+0x7e4] ;  /* 0x0007e40001197983 */ /* 0x000ea80000300800 */
[----:B0-----:R-:W3:Y:S04]  /*21750*/  LDL.LU R26, [R1+0x7e8] ;  /* 0x0007e800011a7983 */ /* 0x001ee80000300800 */
[----:B------:R-:W3:Y:S01]  /*21760*/  LDL.LU R27, [R1+0x7ec] ;  /* 0x0007ec00011b7983 */ /* 0x000ee20000300800 */
[C---:B------:R-:W-:Y:S03]  /*21770*/  HMMA.16816.F32 R12, R8.reuse, R22, R12 ;  /* 0x00000016080c723c */ /* 0x040fe6000000180c */
[----:B---3--:R-:W-:Y:S04]  /*21780*/  STL.64 [R1+0x1870], R26 ;  /* 0x0018701a01007387 */ /* 0x008fe80000100a00 */
[----:B--2---:R0:W-:Y:S04]  /*21790*/  STL.64 [R1+0x1868], R24 ;  /* 0x0018681801007387 */ /* 0x0041e80000100a00 */
        /* <DEDUP_REMOVED lines=20> */
[----:B------:R-:W-:Y:S04]  /*218e0*/  STL.64 [R1+0x850], R4 ;  /* 0x0008500401007387 */ /* 0x000fe80000100a00 */
[----:B------:R0:W-:Y:S04]  /*218f0*/  STL.64 [R1+0x858], R6 ;  /* 0x0008580601007387 */ /* 0x0001e80000100a00 */
[----:B0-----:R-:W4:Y:S02]  /*21900*/  LDL.LU.64 R6, [R1+0x18a8] ;  /* 0x0018a80001067983 */ /* 0x001f240000300a00 */
[----:B----4-:R-:W-:Y:S02]  /*21910*/  HMMA.16816.F32 R8, R8, R6, R16 ;  /* 0x000000060808723c */ /* 0x010fe40000001810 */
[----:B------:R-:W2:-:S15]  /*21920*/  LDL.LU.64 R18, [R1+0x18a0] ;  /* 0x0018a00001127983 */ /* 0x000e9e0000300a00 */
[----:B------:R-:W-:-:S06]  /*21930*/  NOP ;  /* 0x0000000000007918 */ /* 0x000fcc0000000000 */
        /* <DEDUP_REMOVED lines=30> */
[----:B0-----:R-:W2:Y:S04]  /*21b20*/  LDL.LU.64 R18, [R1+0x1840] ;  /* 0x0018400001127983 */ /* 0x001ea80000300a00 */
[----:B------:R0:W-:Y:S04]  /*21b30*/  STL.64 [R1+0x17c0], R26 ;  /* 0x0017c01a01007387 */ /* 0x0001e80000100a00 */
[----:B------:R-:W3:Y:S04]  /*21b40*/  LDL.LU R24, [R1+0x580] ;  /* 0x0005800001187983 */ /* 0x000ee80000300800 */
[----:B------:R-:W3:Y:S04]  /*21b50*/  LDL.LU R25, [R1+0x584] ;  /* 0x0005840001197983 */ /* 0x000ee80000300800 */
[----:B0-----:R-:W4:Y:S04]  /*21b60*/  LDL.LU R26, [R1+0x588] ;  /* 0x00058800011a7983 */ /* 0x001f280000300800 */
[----:B------:R-:W4:Y:S04]  /*21b70*/  LDL.LU R27, [R1+0x58c] ;  /* 0x00058c00011b7983 */ /* 0x000f280000300800 */
[----:B----4-:R0:W-:Y:S04]  /*21b80*/  STL.64 [R1+0x17d0], R26 ;  /* 0x0017d01a01007387 */ /* 0x0101e80000100a00 */
[----:B---3--:R-:W-:Y:S04]  /*21b90*/  STL.64 [R1+0x17c8], R24 ;  /* 0x0017c81801007387 */ /* 0x008fe80000100a00 */
[----:B0-----:R-:W3:Y:S01]  /*21ba0*/  LDL.64 R26, [R1+0x68] ;  /* 0x00006800011a7983 */ /* 0x001ee20000100a00 */
[----:B--2---:R-:W-:Y:S03]  /*21bb0*/  HMMA.16816.F32 R16, R8, R18, R20 ;  /* 0x000000120810723c */ /* 0x004fe60000001814 */
[----:B---3--:R0:W-:Y:S04]  /*21bc0*/  STL.64 [R1+0x17e8], R26 ;  /* 0x0017e81a01007387 */ /* 0x0081e80000100a00 */
[----:B0-----:R-:W2:Y:S04]  /*21bd0*/  LDL.64 R26, [R1+0x78] ;  /* 0x00007800011a7983 */ /* 0x001ea80000100a00 */
[----:B------:R-:W3:-:S12]  /*21be0*/  LDL.LU.64 R22, [R1+0x1838] ;  /* 0x0018380001167983 */ /* 0x000ed80000300a00 */
        /* <DEDUP_REMOVED lines=19> */
[----:B0-----:R-:W3:Y:S04]  /*21d20*/  LDL.LU.64 R18, [R1+0x1810] ;  /* 0x0018100001127983 */ /* 0x001ee80000300a00 */
[----:B------:R-:W3:Y:S01]  /*21d30*/  LDL.LU.64 R16, [R1+0x1808] ;  /* 0x0018080001107983 */ /* 0x000ee20000300a00 */
[----:B------:R-:W-:-:S02]  /*21d40*/  IMAD.MOV.U32 R25, RZ, RZ, R14 ;  /* 0x000000ffff197224 */ /* 0x000fc400078e000e */
[----:B------:R-:W-:Y:S02]  /*21d50*/  IMAD.MOV.U32 R24, RZ, RZ, R15 ;  /* 0x000000ffff187224 */ /* 0x000fe400078e000f */
[----:B------:R-:W2:Y:S04]  /*21d60*/  LDL.LU.64 R14, [R1+0x1800] ;  /* 0x00180000010e7983 */ /* 0x000ea80000300a00 */
[----:B------:R-:W2:Y:S01]  /*21d70*/  LDL.LU.64 R12, [R1+0x17f8] ;  /* 0x0017f800010c7983 */ /* 0x000ea20000300a00 */
[----:B---3--:R-:W-:Y:S03]  /*21d80*/  HMMA.16816.F32 R8, R8, R6, R16 ;  /* 0x000000060808723c */ /* 0x008fe60000001810 */
[----:B------:R-:W3:-:S15]  /*21d90*/  LDL.LU R16, [R1+0x560] ;  /* 0x0005600001107983 */ /* 0x000ede0000300800 */
[----:B------:R-:W-:-:S05]  /*21da0*/  NOP ;  /* 0x0000000000007918 */ /* 0x000fca0000000000 */
[----:B------:R-:W-:Y:S04]  /*21db0*/  STL.64 [R1+0x620], R8 ;  /* 0x0006200801007387 */ /* 0x000fe80000100a00 */
[----:B------:R0:W-:Y:S04]  /*21dc0*/  STL.64 [R1+0x628], R10 ;  /* 0x0006280a01007387 */ /* 0x0001e80000100a00 */
[----:B------:R-:W3:Y:S04]  /*21dd0*/  LDL.LU R17, [R1+0x564] ;  /* 0x0005640001117983 */ /* 0x000ee80000300800 */
[----:B------:R-:W4:Y:S04]  /*21de0*/  LDL.LU R18, [R1+0x568] ;  /* 0x0005680001127983 */ /* 0x000f280000300800 */
[----:B------:R-:W4:Y:S01]  /*21df0*/  LDL.LU R19, [R1+0x56c] ;  /* 0x00056c0001137983 */ /* 0x000f220000300800 */
[----:B--2---:R-:W-:Y:S01]  /*21e00*/  HMMA.16816.F32 R20, R12, R26, R20 ;  /* 0x0000001a0c14723c */ /* 0x004fe20000001814 */
[----:B0-----:R-:W-:-:S02]  /*21e10*/  IMAD.MOV.U32 R10, RZ, RZ, R25 ;  /* 0x000000ffff0a7224 */ /* 0x001fc400078e0019 */
[----:B------:R-:W-:Y:S01]  /*21e20*/  IMAD.MOV.U32 R11, RZ, RZ, R24 ;  /* 0x000000ffff0b7224 */ /* 0x000fe200078e0018 */
[----:B----4-:R-:W-:Y:S04]  /*21e30*/  STL.64 [R1+0x17e0], R18 ;  /* 0x0017e01201007387 */ /* 0x010fe80000100a00 */
[----:B---3--:R0:W-:Y:S04]  /*21e40*/  STL.64 [R1+0x17d8], R16 ;  /* 0x0017d81001007387 */ /* 0x0081e80000100a00 */
[----:B0-----:R-:W2:Y:S04]  /*21e50*/  LDL.LU R16, [R1+0x590] ;  /* 0x0005900001107983 */ /* 0x001ea80000300800 */
[----:B------:R-:W2:Y:S04]  /*21e60*/  LDL.LU R17, [R1+0x594] ;  /* 0x0005940001117983 */ /* 0x000ea80000300800 */
[----:B------:R-:W2:Y:S04]  /*21e70*/  LDL.LU R18, [R1+0x598] ;  /* 0x0005980001127983 */ /* 0x000ea80000300800 */
[----:B------:R-:W2:Y:S04]  /*21e80*/  LDL.LU R19, [R1+0x59c] ;  /* 0x00059c0001137983 */ /* 0x000ea80000300800 */
[----:B------:R0:W-:Y:S04]  /*21e90*/  STL.64 [R1+0x17b0], R6 ;  /* 0x0017b00601007387 */ /* 0x0001e80000100a00 */
[----:B------:R-:W3:Y:S04]  /*21ea0*/  LDL.LU R4, [R1+0x570] ;  /* 0x0005700001047983 */ /* 0x000ee80000300800 */
[----:B------:R-:W3:Y:S04]  /*21eb0*/  LDL.LU R5, [R1+0x574] ;  /* 0x0005740001057983 */ /* 0x000ee80000300800 */
[----:B0-----:R-:W3:Y:S04]  /*21ec0*/  LDL.LU R6, [R1+0x578] ;  /* 0x0005780001067983 */ /* 0x001ee80000300800 */
[----:B------:R-:W3:Y:S04]  /*21ed0*/  LDL.LU R7, [R1+0x57c] ;  /* 0x00057c0001077983 */ /* 0x000ee80000300800 */
[----:B------:R-:W-:Y:S04]  /*21ee0*/  STL.64 [R1+0x17b8], R10 ;  /* 0x0017b80a01007387 */ /* 0x000fe80000100a00 */
[----:B------:R0:W-:Y:S04]  /*21ef0*/  STL.64 [R1+0x5a0], R20 ;  /* 0x0005a01401007387 */ /* 0x0001e80000100a00 */
[----:B------:R1:W-:Y:S01]  /*21f00*/  STL.64 [R1+0x5a8], R22 ;  /* 0x0005a81601007387 */ /* 0x0003e20000100a00 */
[----:B0-----:R-:W-:-:S03]  /*21f10*/  IMAD.MOV.U32 R21, RZ, RZ, R26 ;  /* 0x000000ffff157224 */ /* 0x001fc600078e001a */
[----:B-1----:R-:W4:Y:S01]  /*21f20*/  LDL.LU.64 R22, [R1+0x17f0] ;  /* 0x0017f00001167983 */ /* 0x002f220000300a00 */
[----:B------:R-:W-:-:S03]  /*21f30*/  IMAD.MOV.U32 R20, RZ, RZ, R27 ;  /* 0x000000ffff147224 */ /* 0x000fc600078e001b */
[----:B------:R-:W2:Y:S01]  /*21f40*/  LDL.LU.64 R26, [R1+0x17e8] ;  /* 0x0017e800011a7983 */ /* 0x000ea20000300a00 */
        /* <DEDUP_REMOVED lines=12> */
[----:B------:R-:W3:-:S15]  /*22010*/  LDL.LU.64 R26, [R1+0x17c0] ;  /* 0x0017c000011a7983 */ /* 0x000ede0000300a00 */
[----:B------:R-:W-:-:S06]  /*22020*/  NOP ;  /* 0x0000000000007918 */ /* 0x000fcc0000000000 */
[----:B------:R-:W-:Y:S04]  /*22030*/  STL.64 [R1+0x580], R8 ;  /* 0x0005800801007387 */ /* 0x000fe80000100a00 */
[----:B------:R3:W-:Y:S02]  /*22040*/  STL.64 [R1+0x588], R10 ;  /* 0x0005880a01007387 */ /* 0x0007e40000100a00 */
[----:B---3--:R-:W-:Y:S07]  /*22050*/  HMMA.16816.F32 R8, R12, R26, R4 ;  /* 0x0000001a0c08723c */ /* 0x008fee0000001804 */
[----:B------:R-:W-:-:S02]  /*22060*/  IMAD.MOV.U32 R5, RZ, RZ, R26 ;  /* 0x000000ffff057224 */ /* 0x000fc400078e001a */
[----:B------:R-:W-:-:S14]  /*22070*/  IMAD.MOV.U32 R4, RZ, RZ, R27 ;  /* 0x000000ffff047224 */ /* 0x000fdc00078e001b */
[----:B------:R0:W-:Y:S04]  /*22080*/  STL.64 [R1+0x570], R8 ;  /* 0x0005700801007387 */ /* 0x0001e80000100a00 */
[----:B------:R1:W-:Y:S04]  /*22090*/  STL.64 [R1+0x578], R10 ;  /* 0x0005780a01007387 */ /* 0x0003e80000100a00 */
[----:B------:R-:W3:Y:S04]  /*220a0*/  LDL.LU R24, [R1+0x180] ;  /* 0x0001800001187983 */ /* 0x000ee80000300800 */
[----:B------:R-:W3:Y:S04]  /*220b0*/  LDL.LU R25, [R1+0x184] ;  /* 0x0001840001197983 */ /* 0x000ee80000300800 */
[----:B------:R-:W4:Y:S04]  /*220c0*/  LDL.LU R26, [R1+0x188] ;  /* 0x00018800011a7983 */ /* 0x000f280000300800 */
[----:B------:R-:W4:Y:S04]  /*220d0*/  LDL.LU R27, [R1+0x18c] ;  /* 0x00018c00011b7983 */ /* 0x000f280000300800 */
[----:B0-----:R-:W2:Y:S04]  /*220e0*/  LDL.LU R8, [R1+0x550] ;  /* 0x0005500001087983 */ /* 0x001ea80000300800 */
[----:B------:R-:W2:Y:S04]  /*220f0*/  LDL.LU R9, [R1+0x554] ;  /* 0x0005540001097983 */ /* 0x000ea80000300800 */
[----:B-1----:R-:W2:Y:S04]  /*22100*/  LDL.LU R10, [R1+0x558] ;  /* 0x00055800010a7983 */ /* 0x002ea80000300800 */
[----:B------:R-:W2:Y:S04]  /*22110*/  LDL.LU R11, [R1+0x55c] ;  /* 0x00055c00010b7983 */ /* 0x000ea80000300800 */
[----:B----4-:R-:W-:Y:S04]  /*22120*/  STL.64 [R1+0x1728], R26 ;  /* 0x0017281a01007387 */ /* 0x010fe80000100a00 */
[----:B---3--:R0:W-:Y:S04]  /*22130*/  STL.64 [R1+0x1720], R24 ;  /* 0x0017201801007387 */ /* 0x0081e80000100a00 */
[----:B0-----:R-:W3:Y:S04]  /*22140*/  LDL.LU R24, [R1+0x230] ;  /* 0x0002300001187983 */ /* 0x001ee80000300800 */
[----:B------:R-:W3:Y:S04]  /*22150*/  LDL.LU R25, [R1+0x234] ;  /* 0x0002340001197983 */ /* 0x000ee80000300800 */
[----:B------:R-:W4:Y:S04]  /*22160*/  LDL.LU R26, [R1+0x238] ;  /* 0x00023800011a7983 */ /* 0x000f280000300800 */
[----:B------:R-:W4:Y:S04]  /*22170*/  LDL.LU R27, [R1+0x23c] ;  /* 0x00023c00011b7983 */ /* 0x000f280000300800 */
[----:B----4-:R0:W-:Y:S04]  /*22180*/  STL.64 [R1+0x1738], R26 ;  /* 0x0017381a01007387 */ /* 0x0101e80000100a00 */
[----:B---3--:R-:W-:Y:S04]  /*22190*/  STL.64 [R1+0x1730], R24 ;  /* 0x0017301801007387 */ /* 0x008fe80000100a00 */
[----:B0-----:R-:W2:Y:S02]  /*221a0*/  LDL.LU.64 R26, [R1+0x38] ;  /* 0x00003800011a7983 */ /* 0x001ea40000300a00 */
[----:B--2---:R-:W-:Y:S06]  /*221b0*/  HMMA.16816.F32 R16, R12, R26, R16 ;  /* 0x0000001a0c10723c */ /* 0x004fec0000001810 */
[----:B------:R0:W-:Y:S02]  /*221c0*/  STL.64 [R1+0x1748], R26 ;  /* 0x0017481a01007387 */ /* 0x0001e40000100a00 */
[----:B0-----:R-:W-:-:S02]  /*221d0*/  IMAD.MOV.U32 R26, RZ, RZ, R5 ;  /* 0x000000ffff1a7224 */ /* 0x001fc400078e0005 */
[----:B------:R-:W-:-:S13]  /*221e0*/  IMAD.MOV.U32 R27, RZ, RZ, R4 ;  /* 0x000000ffff1b7224 */ /* 0x000fda00078e0004 */
[----:B------:R-:W-:Y:S04]  /*221f0*/  STL.64 [R1+0x560], R16 ;  /* 0x0005601001007387 */ /* 0x000fe80000100a00 */
[----:B------:R-:W-:Y:S04]  /*22200*/  STL.64 [R1+0x568], R18 ;  /* 0x0005681201007387 */ /* 0x000fe80000100a00 */
[----:B------:R0:W-:Y:S04]  /*22210*/  STL.64 [R1+0x1760], R26 ;  /* 0x0017601a01007387 */ /* 0x0001e80000100a00 */
[----:B------:R-:W2:Y:S04]  /*22220*/  LDL.LU R24, [R1+0x260] ;  /* 0x0002600001187983 */ /* 0x000ea80000300800 */
[----:B------:R-:W2:Y:S04]  /*22230*/  LDL.LU R25, [R1+0x264] ;  /* 0x0002640001197983 */ /* 0x000ea80000300800 */
[----:B0-----:R-:W3:Y:S04]  /*22240*/  LDL.LU R26, [R1+0x268] ;  /* 0x00026800011a7983 */ /* 0x001ee80000300800 */
[----:B------:R-:W3:Y:S01]  /*22250*/  LDL.LU R27, [R1+0x26c] ;  /* 0x00026c00011b7983 */ /* 0x000ee20000300800 */
[----:B------:R-:W-:Y:S03]  /*22260*/  HMMA.16816.F32 R8, R12, R22, R8 ;  /* 0x000000160c08723c */ /* 0x000fe60000001808 */
        /* <DEDUP_REMOVED lines=8> */
[----:B---3--:R0:W-:Y:S04]  /*222f0*/  STL.64 [R1+0x1770], R26 ;  /* 0x0017701a01007387 */ /* 0x0081e80000100a00 */
[----:B--2---:R-:W-:Y:S01]  /*22300*/  STL.64 [R1+0x1768], R24 ;  /* 0x0017681801007387 */ /* 0x004fe20000100a00 */
[----:B0-----:R-:W-:-:S02]  /*22310*/  IMAD.MOV.U32 R26, RZ, RZ, R29 ;  /* 0x000000ffff1a7224 */ /* 0x001fc400078e001d */
[----:B------:R-:W-:-:S05]  /*22320*/  IMAD.MOV.U32 R27, RZ, RZ, R28 ;  /* 0x000000ffff1b7224 */ /* 0x000fca00078e001c */
[----:B------:R0:W-:Y:S04]  /*22330*/  STL.64 [R1+0x1788], R26 ;  /* 0x0017881a01007387 */ /* 0x0001e80000100a00 */
[----:B------:R-:W-:Y:S04]  /*22340*/  STL.64 [R1+0x550], R8 ;  /* 0x0005500801007387 */ /* 0x000fe80000100a00 */
[----:B------:R1:W-:Y:S01]  /*22350*/  STL.64 [R1+0x558], R10 ;  /* 0x0005580a01007387 */ /* 0x0003e20000100a00 */
[----:B0-----:R-:W-:-:S03]  /*22360*/  IMAD.MOV.U32 R27, RZ, RZ, R20 ;  /* 0x000000ffff1b7224 */ /* 0x001fc600078e0014 */
[----:B-1----:R-:W4:Y:S04]  /*22370*/  LDL.LU.64 R10, [R1+0x17b8] ;  /* 0x0017b800010a7983 */ /* 0x002f280000300a00 */
[----:B------:R0:W-:Y:S01]  /*22380*/  STL.64 [R1+0x1740], R22 ;  /* 0x0017401601007387 */ /* 0x0001e20000100a00 */
[----:B------:R-:W-:-:S03]  /*22390*/  IMAD.MOV.U32 R26, RZ, RZ, R21 ;  /* 0x000000ffff1a7224 */ /* 0x000fc600078e0015 */
        /* <DEDUP_REMOVED lines=8> */
[----:B------:R-:W3:Y:S04]  /*22420*/  LDL.LU R22, [R1+0x258] ;  /* 0x0002580001167983 */ /* 0x000ee80000300800 */
[----:B------:R-:W3:Y:S01]  /*22430*/  LDL.LU R23, [R1+0x25c] ;  /* 0x00025c0001177983 */ /* 0x000ee20000300800 */
[C---:B----4-:R-:W-:Y:S03]  /*22440*/  HMMA.16816.F32 R4, R12.reuse, R10, R4 ;  /* 0x0000000a0c04723c */ /* 0x050fe60000001804 */
        /* <DEDUP_REMOVED lines=16> */
[----:B------:R-:W2:Y:S04]  /*22550*/  LDL.LU.64 R18, [R1+0x17a8] ;  /* 0x0017a80001127983 */ /* 0x000ea80000300a00 */
[----:B------:R-:W2:-:S15]  /*22560*/  LDL.LU.64 R16, [R1+0x17a0] ;  /* 0x0017a00001107983 */ /* 0x000e9e0000300a00 */
[----:B------:R-:W-:-:S02]  /*22570*/  NOP ;  /* 0x0000000000007918 */ /* 0x000fc40000000000 */
[----:B------:R-:W-:Y:S04]  /*22580*/  STL.64 [R1+0x290], R12 ;  /* 0x0002900c01007387 */ /* 0x000fe80000100a00 */
[----:B------:R0:W-:Y:S04]  /*22590*/  STL.64 [R1+0x298], R14 ;  /* 0x0002980e01007387 */ /* 0x0001e80000100a00 */
[----:B0-----:R-:W3:Y:S01]  /*225a0*/  LDL.LU.64 R14, [R1+0x58] ;  /* 0x00005800010e7983 */ /* 0x001ee20000300a00 */
        /* <DEDUP_REMOVED lines=20> */
[----:B------:R0:W-:Y:S04]  /*226f0*/  STL.64 [R1+0x16f0], R14 ;  /* 0x0016f00e01007387 */ /* 0x0001e80000100a00 */
[----:B------:R-:W3:Y:S04]  /*22700*/  LDL.LU R12, [R1+0x220] ;  /* 0x00022000010c7983 */ /* 0x000ee80000300800 */
[----:B------:R-:W3:Y:S04]  /*22710*/  LDL.LU R13, [R1+0x224] ;  /* 0x00022400010d7983 */ /* 0x000ee80000300800 */
[----:B0-----:R-:W3:Y:S04]  /*22720*/  LDL.LU R14, [R1+0x228] ;  /* 0x00022800010e7983 */ /* 0x001ee80000300800 */
[----:B------:R-:W3:Y:S01]  /*22730*/  LDL.LU R15, [R1+0x22c] ;  /* 0x00022c00010f7983 */ /* 0x000ee20000300800 */
[----:B--2---:R-:W-:Y:S03]  /*22740*/  HMMA.16816.F32 R24, R16, R26, R20 ;  /* 0x0000001a1018723c */ /* 0x004fe60000001814 */
[----:B------:R-:W2:Y:S04]  /*22750*/  LDL.LU.64 R22, [R1+0x1758] ;  /* 0x0017580001167983 */ /* 0x000ea80000300a00 */
[----:B------:R-:W2:-:S15]  /*22760*/  LDL.LU.64 R20, [R1+0x1750] ;  /* 0x0017500001147983 */ /* 0x000e9e0000300a00 */
[----:B------:R-:W-:-:S01]  /*22770*/  NOP ;  /* 0x0000000000007918 */ /* 0x000fc20000000000 */
        /* <DEDUP_REMOVED lines=10> */
[----:B------:R-:W2:Y:S01]  /*22820*/  LDL.LU.64 R24, [R1+0x1730] ;  /* 0x0017300001187983 */ /* 0x000ea20000300a00 */
[C---:B---3--:R-:W-:Y:S06]  /*22830*/  HMMA.16816.F32 R12, R16.reuse, R10, R12 ;  /* 0x0000000a100c723c */ /* 0x048fec000000180c */
        /* <DEDUP_REMOVED lines=8> */
[----:B------:R-:W3:Y:S04]  /*228c0*/  LDL.LU.64 R20, [R1+0x1710] ;  /* 0x0017100001147983 */ /* 0x000ee80000300a00 */
[----:B------:R-:W4:Y:S04]  /*228d0*/  LDL.LU R8, [R1+0x160] ;  /* 0x0001600001087983 */ /* 0x000f280000300800 */
[----:B------:R-:W-:Y:S04]  /*228e0*/  STL.64 [R1+0x220], R12 ;  /* 0x0002200c01007387 */ /* 0x000fe80000100a00 */
[----:B------:R-:W-:Y:S04]  /*228f0*/  STL.64 [R1+0x228], R14 ;  /* 0x0002280e01007387 */ /* 0x000fe80000100a00 */
[----:B------:R-:W4:Y:S04]  /*22900*/  LDL.LU R9, [R1+0x164] ;  /* 0x0001640001097983 */ /* 0x000f280000300800 */
[----:B------:R-:W2:Y:S04]  /*22910*/  LDL.LU R10, [R1+0x168] ;  /* 0x00016800010a7983 */ /* 0x000ea80000300800 */
[----:B------:R-:W2:Y:S04]  /*22920*/  LDL.LU R11, [R1+0x16c] ;  /* 0x00016c00010b7983 */ /* 0x000ea80000300800 */
[----:B--2---:R0:W-:Y:S04]  /*22930*/  STL.64 [R1+0x1700], R10 ;  /* 0x0017000a01007387 */ /* 0x0041e80000100a00 */
[----:B----4-:R-:W-:Y:S04]  /*22940*/  STL.64 [R1+0x16f8], R8 ;  /* 0x0016f80801007387 */ /* 0x010fe80000100a00 */
[----:B0-----:R-:W3:Y:S04]  /*22950*/  LDL.LU.64 R10, [R1+0x78] ;  /* 0x00007800010a7983 */ /* 0x001ee80000300a00 */
[----:B------:R-:W2:Y:S01]  /*22960*/  LDL.LU.64 R14, [R1+0x68] ;  /* 0x00006800010e7983 */ /* 0x000ea20000300a00 */
[----:B------:R-:W-:Y:S03]  /*22970*/  HMMA.16816.F32 R16, R16, R6, R24 ;  /* 0x000000061010723c */ /* 0x000fe60000001818 */
[----:B--2---:R0:W-:Y:S04]  /*22980*/  STL.64 [R1+0x1708], R14 ;  /* 0x0017080e01007387 */ /* 0x0041e80000100a00 */
[----:B------:R-:W3:Y:S04]  /*22990*/  LDL.LU R12, [R1+0x170] ;  /* 0x00017000010c7983 */ /* 0x000ee80000300800 */
[----:B------:R-:W3:Y:S04]  /*229a0*/  LDL.LU R13, [R1+0x174] ;  /* 0x00017400010d7983 */ /* 0x000ee80000300800 */
[----:B0-----:R-:W3:Y:S04]  /*229b0*/  LDL.LU R14, [R1+0x178] ;  /* 0x00017800010e7983 */ /* 0x001ee80000300800 */
[----:B------:R-:W3:Y:S04]  /*229c0*/  LDL.LU R15, [R1+0x17c] ;  /* 0x00017c00010f7983 */ /* 0x000ee80000300800 */
[----:B------:R-:W2:Y:S04]  /*229d0*/  LDL.LU R24, [R1+0x120] ;  /* 0x0001200001187983 */ /* 0x000ea80000300800 */
[----:B------:R-:W-:Y:S04]  /*229e0*/  STL.64 [R1+0x180], R16 ;  /* 0x0001801001007387 */ /* 0x000fe80000100a00 */
[----:B------:R-:W-:Y:S04]  /*229f0*/  STL.64 [R1+0x188], R18 ;  /* 0x0001881201007387 */ /* 0x000fe80000100a00 */
        /* <DEDUP_REMOVED lines=9> */
[----:B---3--:R-:W-:Y:S03]  /*22a90*/  HMMA.16816.F32 R12, R20, R10, R12 ;  /* 0x0000000a140c723c */ /* 0x008fe6000000180c */
[----:B----4-:R0:W-:Y:S04]  /*22aa0*/  STL.64 [R1+0x16d0], R26 ;  /* 0x0016d01a01007387 */ /* 0x0101e80000100a00 */
[----:B--2---:R1:W-:Y:S04]  /*22ab0*/  STL.64 [R1+0x16c8], R24 ;  /* 0x0016c81801007387 */ /* 0x0043e80000100a00 */
[----:B0-----:R-:W2:Y:S01]  /*22ac0*/  LDL.LU.64 R26, [R1+0x48] ;  /* 0x00004800011a7983 */ /* 0x001ea20000300a00 */
[----:B------:R-:W-:-:S02]  /*22ad0*/  IMAD.MOV.U32 R18, RZ, RZ, R5 ;  /* 0x000000ffff127224 */ /* 0x000fc400078e0005 */
[----:B------:R-:W-:Y:S02]  /*22ae0*/  IMAD.MOV.U32 R19, RZ, RZ, R4 ;  /* 0x000000ffff137224 */ /* 0x000fe400078e0004 */
[----:B------:R-:W-:Y:S02]  /*22af0*/  IMAD.MOV.U32 R5, RZ, RZ, R10 ;  /* 0x000000ffff057224 */ /* 0x000fe400078e000a */
[----:B------:R-:W-:Y:S01]  /*22b00*/  IMAD.MOV.U32 R4, RZ, RZ, R11 ;  /* 0x000000ffff047224 */ /* 0x000fe200078e000b */
[----:B--2---:R0:W-:Y:S04]  /*22b10*/  STL.64 [R1+0x16e8], R26 ;  /* 0x0016e81a01007387 */ /* 0x0041e80000100a00 */
        /* <DEDUP_REMOVED lines=13> */
[----:B------:R-:W4:Y:S04]  /*22bf0*/  LDL.LU R6, [R1+0x148] ;  /* 0x0001480001067983 */ /* 0x000f280000300800 */
[----:B------:R-:W4:Y:S01]  /*22c00*/  LDL.LU R7, [R1+0x14c] ;  /* 0x00014c0001077983 */ /* 0x000f220000300800 */
[----:B---3--:R-:W-:-:S15]  /*22c10*/  HMMA.16816.F32 R8, R20, R14, R8 ;  /* 0x0000000e1408723c */ /* 0x008fde0000001808 */
[----:B------:R-:W-:-:S08]  /*22c20*/  NOP ;  /* 0x0000000000007918 */ /* 0x000fd00000000000 */
[----:B------:R0:W-:Y:S04]  /*22c30*/  STL.64 [R1+0x160], R8 ;  /* 0x0001600801007387 */ /* 0x0001e80000100a00 */
[----:B------:R-:W-:Y:S01]  /*22c40*/  STL.64 [R1+0x168], R10 ;  /* 0x0001680a01007387 */ /* 0x000fe20000100a00 */
[----:B0-----:R-:W-:Y:S02]  /*22c50*/  IMAD.MOV.U32 R9, RZ, RZ, R14 ;  /* 0x000000ffff097224 */ /* 0x001fe400078e000e */
[----:B------:R-:W-:Y:S02]  /*22c60*/  IMAD.MOV.U32 R8, RZ, RZ, R15 ;  /* 0x000000ffff087224 */ /* 0x000fe400078e000f */
[----:B------:R-:W2:Y:S02]  /*22c70*/  LDL.LU.64 R14, [R1+0x16f0] ;  /* 0x0016f000010e7983 */ /* 0x000ea40000300a00 */
[----:B--2---:R-:W-:-:S15]  /*22c80*/  HMMA.16816.F32 R24, R20, R14, R24 ;  /* 0x0000000e1418723c */ /* 0x004fde0000001818 */
[----:B------:R-:W-:-:S08]  /*22c90*/  NOP ;  /* 0x0000000000007918 */ /* 0x000fd00000000000 */
[----:B------:R-:W-:Y:S04]  /*22ca0*/  STL.64 [R1+0x150], R24 ;  /* 0x0001501801007387 */ /* 0x000fe80000100a00 */
[----:B------:R0:W-:Y:S04]  /*22cb0*/  STL.64 [R1+0x158], R26 ;  /* 0x0001581a01007387 */ /* 0x0001e80000100a00 */
[----:B0-----:R-:W4:Y:S04]  /*22cc0*/  LDL.LU.64 R26, [R1+0x16e8] ;  /* 0x0016e800011a7983 */ /* 0x001f280000300a00 */
[----:B------:R-:W2:Y:S04]  /*22cd0*/  LDL.LU.64 R10, [R1+0x898] ;  /* 0x00089800010a7983 */ /* 0x000ea80000300a00 */
[----:B--2---:R-:W-:Y:S04]  /*22ce0*/  STL.64 [R1+0x1690], R10 ;  /* 0x0016900a01007387 */ /* 0x004fe80000100a00 */
[----:B------:R-:W2:Y:S01]  /*22cf0*/  LDL.LU.64 R12, [R1+0x8b0] ;  /* 0x0008b000010c7983 */ /* 0x000ea20000300a00 */
[----:B------:R-:W-:-:S02]  /*22d00*/  IMAD.MOV.U32 R17, RZ, RZ, R14 ;  /* 0x000000ffff117224 */ /* 0x000fc400078e000e */
[----:B------:R-:W-:Y:S01]  /*22d10*/  IMAD.MOV.U32 R16, RZ, RZ, R15 ;  /* 0x000000ffff107224 */ /* 0x000fe200078e000f */
[----:B----4-:R-:W-:Y:S01]  /*22d20*/  HMMA.16816.F32 R4, R20, R26, R4 ;  /* 0x0000001a1404723c */ /* 0x010fe20000001804 */
[----:B--2---:R0:W-:Y:S04]  /*22d30*/  STL.64 [R1+0x15f8], R12 ;  /* 0x0015f80c01007387 */ /* 0x0041e80000100a00 */
[----:B0-----:R-:W2:Y:S04]  /*22d40*/  LDL.LU R12, [R1+0xa0] ;  /* 0x0000a000010c7983 */ /* 0x001ea80000300800 */
[----:B------:R-:W2:Y:S04]  /*22d50*/  LDL.LU R13, [R1+0xa4] ;  /* 0x0000a400010d7983 */ /* 0x000ea80000300800 */
[----:B------:R-:W3:Y:S04]  /*22d60*/  LDL.LU R14, [R1+0xa8] ;  /* 0x0000a800010e7983 */ /* 0x000ee80000300800 */
[----:B------:R-:W3:Y:S01]  /*22d70*/  LDL.LU R15, [R1+0xac] ;  /* 0x0000ac00010f7983 */ /* 0x000ee20000300800 */
[----:B------:R-:W-:-:S02]  /*22d80*/  IMAD.MOV.U32 R11, RZ, RZ, R26 ;  /* 0x000000ffff0b7224 */ /* 0x000fc400078e001a */
[----:B------:R-:W-:Y:S01]  /*22d90*/  IMAD.MOV.U32 R10, RZ, RZ, R27 ;  /* 0x000000ffff0a7224 */ /* 0x000fe200078e001b */
[----:B---3--:R-:W-:Y:S04]  /*22da0*/  STL.64 [R1+0x1608], R14 ;  /* 0x0016080e01007387 */ /* 0x008fe80000100a00 */
[----:B--2---:R-:W-:Y:S04]  /*22db0*/  STL.64 [R1+0x1600], R12 ;  /* 0x0016000c01007387 */ /* 0x004fe80000100a00 */
[----:B------:R-:W-:Y:S04]  /*22dc0*/  STL.64 [R1+0x140], R4 ;  /* 0x0001400401007387 */ /* 0x000fe80000100a00 */
[----:B------:R0:W-:Y:S04]  /*22dd0*/  STL.64 [R1+0x148], R6 ;  /* 0x0001480601007387 */ /* 0x0001e80000100a00 */
[----:B0-----:R-:W2:Y:S04]  /*22de0*/  LDL.LU.64 R6, [R1+0x16e0] ;  /* 0x0016e00001067983 */ /* 0x001ea80000300a00 */
[----:B------:R-:W3:Y:S04]  /*22df0*/  LDL.LU.64 R4, [R1+0x16d8] ;  /* 0x0016d80001047983 */ /* 0x000ee80000300a00 */
[----:B------:R-:W4:Y:S04]  /*22e00*/  LDL.LU.64 R26, [R1+0x16d0] ;  /* 0x0016d000011a7983 */ /* 0x000f280000300a00 */
[----:B------:R-:W4:Y:S01]  /*22e10*/  LDL.LU.64 R24, [R1+0x16c8] ;  /* 0x0016c80001187983 */ /* 0x000f220000300a00 */
[----:B------:R-:W-:-:S02]  /*22e20*/  IMAD.MOV.U32 R14, RZ, RZ, R29 ;  /* 0x000000ffff0e7224 */ /* 0x000fc400078e001d */
[----:B------:R-:W-:-:S07]  /*22e30*/  IMAD.MOV.U32 R15, RZ, RZ, R28 ;  /* 0x000000ffff0f7224 */ /* 0x000fce00078e001c */
[----:B----4-:R-:W-:-:S15]  /*22e40*/  HMMA.16816.F32 R24, R20, R14, R24 ;  /* 0x0000000e1418723c */ /* 0x010fde0000001818 */
[----:B------:R-:W-:-:S08]  /*22e50*/  NOP ;  /* 0x0000000000007918 */ /* 0x000fd00000000000 */
[----:B------:R-:W-:Y:S04]  /*22e60*/  STL.64 [R1+0x130], R24 ;  /* 0x0001301801007387 */ /* 0x000fe80000100a00 */
[----:B------:R0:W-:Y:S04]  /*22e70*/  STL.64 [R1+0x138], R26 ;  /* 0x0001381a01007387 */ /* 0x0001e80000100a00 */
[----:B0-----:R-:W4:Y:S04]  /*22e80*/  LDL.LU.64 R26, [R1+0x16c0] ;  /* 0x0016c000011a7983 */ /* 0x001f280000300a00 */
[----:B------:R-:W4:Y:S04]  /*22e90*/  LDL.LU.64 R24, [R1+0x16b8] ;  /* 0x0016b80001187983 */ /* 0x000f280000300a00 */
[----:B------:R0:W-:Y:S02]  /*22ea0*/  STL.64 [R1+0x1618], R14 ;  /* 0x0016180e01007387 */ /* 0x0001e40000100a00 */
[----:B0-----:R-:W-:-:S02]  /*22eb0*/  IMAD.MOV.U32 R14, RZ, RZ, R11 ;  /* 0x000000ffff0e7224 */ /* 0x001fc400078e000b */
[----:B------:R-:W-:-:S05]  /*22ec0*/  IMAD.MOV.U32 R15, RZ, RZ, R10 ;  /* 0x000000ffff0f7224 */ /* 0x000fca00078e000a */
[----:B------:R0:W-:Y:S02]  /*22ed0*/  STL.64 [R1+0x1630], R14 ;  /* 0x0016300e01007387 */ /* 0x0001e40000100a00 */
[----:B0-----:R-:W-:Y:S02]  /*22ee0*/  IMAD.MOV.U32 R14, RZ, RZ, R17 ;  /* 0x000000ffff0e7224 */ /* 0x001fe400078e0011 */
[----:B------:R-:W-:-:S05]  /*22ef0*/  IMAD.MOV.U32 R15, RZ, RZ, R16 ;  /* 0x000000ffff0f7224 */ /* 0x000fca00078e0010 */
[----:B------:R0:W-:Y:S02]  /*22f00*/  STL.64 [R1+0x1648], R14 ;  /* 0x0016480e01007387 */ /* 0x0001e40000100a00 */
[----:B0-----:R-:W-:Y:S02]  /*22f10*/  IMAD.MOV.U32 R14, RZ, RZ, R9 ;  /* 0x000000ffff0e7224 */ /* 0x001fe400078e0009 */
[----:B------:R-:W-:-:S05]  /*22f20*/  IMAD.MOV.U32 R15, RZ, RZ, R8 ;  /* 0x000000ffff0f7224 */ /* 0x000fca00078e0008 */
[----:B------:R3:W-:Y:S02]  /*22f30*/  STL.64 [R1+0x1660], R14 ;  /* 0x0016600e01007387 */ /* 0x0007e40000100a00 */
[----:B---3--:R-:W-:Y:S02]  /*22f40*/  IMAD.MOV.U32 R14, RZ, RZ, R5 ;  /* 0x000000ffff0e7224 */ /* 0x008fe400078e0005 */
[----:B------:R-:W-:Y:S01]  /*22f50*/  IMAD.MOV.U32 R15, RZ, RZ, R4 ;  /* 0x000000ffff0f7224 */ /* 0x000fe200078e0004 */
[----:B----4-:R-:W-:-:S15]  /*22f60*/  HMMA.16816.F32 R8, R20, R18, R24 ;  /* 0x000000121408723c */ /* 0x010fde0000001818 */
[----:B------:R-:W-:-:S08]  /*22f70*/  NOP ;  /* 0x0000000000007918 */ /* 0x000fd00000000000 */
[----:B------:R-:W-:Y:S04]  /*22f80*/  STL.64 [R1+0x120], R8 ;  /* 0x0001200801007387 */ /* 0x000fe80000100a00 */
[----:B------:R-:W-:Y:S04]  /*22f90*/  STL.64 [R1+0x128], R10 ;  /* 0x0001280a01007387 */ /* 0x000fe80000100a00 */
[----:B------:R-:W-:Y:S04]  /*22fa0*/  STL.64 [R1+0x1688], R14 ;  /* 0x0016880e01007387 */ /* 0x000fe80000100a00 */
[----:B------:R0:W-:Y:S04]  /*22fb0*/  STL.64 [R1+0x1610], R18 ;  /* 0x0016101201007387 */ /* 0x0001e80000100a00 */
[----:B------:R-:W3:Y:S01]  /*22fc0*/  LDL.LU R16, [R1+0xb0] ;  /* 0x0000b00001107983 */ /* 0x000ee20000300800 */
[----:B------:R-:W-:-:S03]  /*22fd0*/  IMAD.MOV.U32 R17, RZ, RZ, R0 ;  /* 0x000000ffff117224 */ /* 0x000fc600078e0000 */
[----:B------:R-:W4:Y:S01]  /*22fe0*/  LDL.LU R0, [R1+0x16b0] ;  /* 0x0016b00001007983 */ /* 0x000f220000300800 */
[----:B0-----:R-:W-:Y:S02]  /*22ff0*/  IMAD.MOV.U32 R18, RZ, RZ, R3 ;  /* 0x000000ffff127224 */ /* 0x001fe400078e0003 */
[----:B------:R-:W-:Y:S01]  /*23000*/  IMAD.MOV.U32 R19, RZ, RZ, R2 ;  /* 0x000000ffff137224 */ /* 0x000fe200078e0002 */
[----:B------:R-:W2:Y:S04]  /*23010*/  LDL.LU R3, [R1+0x16ac] ;  /* 0x0016ac0001037983 */ /* 0x000ea80000300800 */
[----:B------:R-:W4:Y:S04]  /*23020*/  LDL.LU R2, [R1+0x16a8] ;  /* 0x0016a80001027983 */ /* 0x000f280000300800 */
[----:B------:R-:W4:Y:S04]  /*23030*/  LDL.LU R8, [R1+0x110] ;  /* 0x0001100001087983 */ /* 0x000f280000300800 */
[----:B------:R-:W4:Y:S04]  /*23040*/  LDL.LU R9, [R1+0x114] ;  /* 0x0001140001097983 */ /* 0x000f280000300800 */
[----:B------:R-:W4:Y:S04]  /*23050*/  LDL.LU R10, [R1+0x118] ;  /* 0x00011800010a7983 */ /* 0x000f280000300800 */
[----:B------:R-:W4:Y:S04]  /*23060*/  LDL.LU R11, [R1+0x11c] ;  /* 0x00011c00010b7983 */ /* 0x000f280000300800 */
[----:B------:R-:W4:Y:S04]  /*23070*/  LDL.LU.64 R14, [R1+0x18] ;  /* 0x00001800010e7983 */ /* 0x000f280000300a00 */
[----:B------:R-:W4:Y:S04]  /*23080*/  LDL.LU R24, [R1+0x100] ;  /* 0x0001000001187983 */ /* 0x000f280000300800 */
[----:B------:R-:W4:Y:S04]  /*23090*/  LDL.LU R25, [R1+0x104] ;  /* 0x0001040001197983 */ /* 0x000f280000300800 */
[----:B------:R-:W4:Y:S04]  /*230a0*/  LDL.LU R26, [R1+0x108] ;  /* 0x00010800011a7983 */ /* 0x000f280000300800 */
[----:B------:R-:W4:Y:S04]  /*230b0*/  LDL.LU R27, [R1+0x10c] ;  /* 0x00010c00011b7983 */ /* 0x000f280000300800 */
[----:B------:R-:W-:Y:S04]  /*230c0*/  STL.64 [R1+0x1628], R18 ;  /* 0x0016281201007387 */ /* 0x000fe80000100a00 */
[----:B---3--:R0:W-:Y:S04]  /*230d0*/  STL.64 [R1+0x1620], R16 ;  /* 0x0016201001007387 */ /* 0x0081e80000100a00 */
[----:B0-----:R-:W3:Y:S04]  /*230e0*/  LDL.LU R16, [R1+0xc0] ;  /* 0x0000c00001107983 */ /* 0x001ee80000300800 */
[----:B------:R-:W3:Y:S04]  /*230f0*/  LDL.LU R17, [R1+0xc4] ;  /* 0x0000c40001117983 */ /* 0x000ee80000300800 */
[----:B------:R-:W2:Y:S04]  /*23100*/  LDL.LU R18, [R1+0xc8] ;  /* 0x0000c80001127983 */ /* 0x000ea80000300800 */
[----:B------:R-:W2:Y:S04]  /*23110*/  LDL.LU R19, [R1+0xcc] ;  /* 0x0000cc0001137983 */ /* 0x000ea80000300800 */
[----:B--2---:R-:W-:Y:S04]  /*23120*/  STL.64 [R1+0x1640], R18 ;  /* 0x0016401201007387 */ /* 0x004fe80000100a00 */
[----:B---3--:R0:W-:Y:S04]  /*23130*/  STL.64 [R1+0x1638], R16 ;  /* 0x0016381001007387 */ /* 0x0081e80000100a00 */
[----:B0-----:R-:W2:Y:S01]  /*23140*/  LDL.LU R16, [R1+0xd0] ;  /* 0x0000d00001107983 */ /* 0x001ea20000300800 */
[----:B------:R-:W-:-:S02]  /*23150*/  IMAD.MOV.U32 R18, RZ, RZ, R3 ;  /* 0x000000ffff127224 */ /* 0x000fc400078e0003 */
[----:B----4-:R-:W-:Y:S02]  /*23160*/  IMAD.MOV.U32 R19, RZ, RZ, R0 ;  /* 0x000000ffff137224 */ /* 0x010fe400078e0000 */
[----:B------:R-:W-:Y:S02]  /*23170*/  IMAD.MOV.U32 R17, RZ, RZ, R2 ;  /* 0x000000ffff117224 */ /* 0x000fe400078e0002 */
[----:B------:R-:W3:Y:S04]  /*23180*/  LDL.LU R2, [R1+0x16a4] ;  /* 0x0016a40001027983 */ /* 0x000ee80000300800 */
[----:B------:R-:W4:Y:S04]  /*23190*/  LDL.LU R3, [R1+0x16a0] ;  /* 0x0016a00001037983 */ /* 0x000f280000300800 */
[----:B------:R-:W3:Y:S04]  /*231a0*/  LDL.LU R0, [R1+0x169c] ;  /* 0x00169c0001007983 */ /* 0x000ee80000300800 */
[----:B------:R-:W-:Y:S04]  /*231b0*/  STL.64 [R1+0x1658], R18 ;  /* 0x0016581201007387 */ /* 0x000fe80000100a00 */
[----:B--2---:R0:W-:Y:S04]  /*231c0*/  STL.64 [R1+0x1650], R16 ;  /* 0x0016501001007387 */ /* 0x0041e80000100a00 */
[----:B0-----:R-:W2:Y:S04]  /*231d0*/  LDL.LU R16, [R1+0xe0] ;  /* 0x0000e00001107983 */ /* 0x001ea80000300800 */
[----:B------:R-:W2:Y:S04]  /*231e0*/  LDL.LU R17, [R1+0xe4] ;  /* 0x0000e40001117983 */ /* 0x000ea80000300800 */
[----:B------:R-:W4:Y:S04]  /*231f0*/  LDL.LU R18, [R1+0xe8] ;  /* 0x0000e80001127983 */ /* 0x000f280000300800 */
[----:B------:R-:W4:Y:S01]  /*23200*/  LDL.LU R19, [R1+0xec] ;  /* 0x0000ec0001137983 */ /* 0x000f220000300800 */
[----:B------:R-:W-:Y:S03]  /*23210*/  HMMA.16816.F32 R8, R20, R14, R8 ;  /* 0x0000000e1408723c */ /* 0x000fe60000001808 */
[----:B----4-:R-:W-:Y:S04]  /*23220*/  STL.64 [R1+0x1670], R18 ;  /* 0x0016701201007387 */ /* 0x010fe80000100a00 */
[----:B--2---:R0:W-:Y:S04]  /*23230*/  STL.64 [R1+0x1668], R16 ;  /* 0x0016681001007387 */ /* 0x0041e80000100a00 */
[----:B0-----:R-:W2:Y:S01]  /*23240*/  LDL.LU R16, [R1+0xf0] ;  /* 0x0000f00001107983 */ /* 0x001ea20000300800 */
[----:B---3--:R-:W-:-:S03]  /*23250*/  IMAD.MOV.U32 R17, RZ, RZ, R0 ;  /* 0x000000ffff117224 */ /* 0x008fc600078e0000 */
[----:B------:R-:W3:Y:S04]  /*23260*/  LDL.LU R0, [R1+0x1698] ;  /* 0x0016980001007983 */ /* 0x000ee80000300800 */
[----:B------:R-:W4:Y:S01]  /*23270*/  LDL.LU.64 R4, [R1+0x880] ;  /* 0x0008800001047983 */ /* 0x000f220000300a00 */
[----:B------:R-:W-:Y:S02]  /*23280*/  IMAD.MOV.U32 R19, RZ, RZ, R2 ;  /* 0x000000ffff137224 */ /* 0x000fe400078e0002 */
[----:B------:R-:W-:Y:S01]  /*23290*/  IMAD.MOV.U32 R2, RZ, RZ, R15 ;  /* 0x000000ffff027224 */ /* 0x000fe200078e000f */
[----:B------:R-:W-:Y:S01]  /*232a0*/  HMMA.16816.F32 R20, R20, R6, R24 ;  /* 0x000000061414723c */ /* 0x000fe20000001818 */
[----:B----4-:R0:W-:Y:S04]  /*232b0*/  STL.64 [R1+0x15f0], R4 ;  /* 0x0015f00401007387 */ /* 0x0101e80000100a00 */
[----:B0-----:R-:W4:Y:S04]  /*232c0*/  LDL.LU.64 R4, [R1+0x870] ;  /* 0x0008700001047983 */ /* 0x001f280000300a00 */
[----:B------:R0:W-:Y:S04]  /*232d0*/  STL.64 [R1+0x110], R8 ;  /* 0x0001100801007387 */ /* 0x0001e80000100a00 */
[----:B------:R1:W-:Y:S01]  /*232e0*/  STL.64 [R1+0x118], R10 ;  /* 0x0001180a01007387 */ /* 0x0003e20000100a00 */
[----:B0-----:R-:W-:-:S03]  /*232f0*/  IMAD.MOV.U32 R8, RZ, RZ, R14 ;  /* 0x000000ffff087224 */ /* 0x001fc600078e000e */
[----:B-1----:R-:W3:Y:S04]  /*23300*/  LDL.LU.64 R10, [R1+0x1690] ;  /* 0x00169000010a7983 */ /* 0x002ee80000300a00 */
[----:B------:R-:W2:Y:S04]  /*23310*/  LDL.LU.64 R14, [R1+0x1688] ;  /* 0x00168800010e7983 */ /* 0x000ea80000300a00 */
[----:B------:R-:W2:Y:S04]  /*23320*/  LDL.LU.64 R26, [R1+0x1680] ;  /* 0x00168000011a7983 */ /* 0x000ea80000300a00 */
[----:B------:R-:W2:Y:S01]  /*23330*/  LDL.LU.64 R24, [R1+0x1678] ;  /* 0x0016780001187983 */ /* 0x000ea20000300a00 */
[----:B------:R-:W-:-:S03]  /*23340*/  IMAD.MOV.U32 R18, RZ, RZ, R3 ;  /* 0x000000ffff127224 */ /* 0x000fc600078e0003 */
[----:B------:R0:W-:Y:S01]  /*23350*/  STL.64 [R1+0x15c8], R6 ;  /* 0x0015c80601007387 */ /* 0x0001e20000100a00 */
[----:B------:R-:W1:Y:S03]  /*23360*/  LDC R3, c[0x0][0x238] ;  /* 0x00008e00ff037b82 */ /* 0x000e660000000800 */
[----:B0-----:R-:W4:Y:S04]  /*23370*/  LDL.LU.64 R6, [R1+0x890] ;  /* 0x0008900001067983 */ /* 0x001f280000300a00 */
[----:B------:R0:W-:Y:S04]  /*23380*/  STL.64 [R1+0x100], R20 ;  /* 0x0001001401007387 */ /* 0x0001e80000100a00 */
[----:B------:R-:W-:Y:S04]  /*23390*/  STL.64 [R1+0x108], R22 ;  /* 0x0001081601007387 */ /* 0x000fe80000100a00 */
[----:B0-----:R-:W4:Y:S01]  /*233a0*/  LDL.LU R21, [R1+0xbe4] ;  /* 0x000be40001157983 */ /* 0x001f220000300800 */
        /* <DEDUP_REMOVED lines=37> */
[----:B------:R-:W3:Y:S04]  /*23600*/  LDL.LU R22, [R1+0xbec] ;  /* 0x000bec0001167983 */ /* 0x000ee80000300800 */
[----:B------:R-:W3:-:S13]  /*23610*/  LDL.LU R23, [R1+0x1248] ;  /* 0x0012480001177983 */ /* 0x000eda0000300800 */
[----:B------:R-:W-:Y:S04]  /*23620*/  STL.64 [R1+0xa0], R16 ;  /* 0x0000a01001007387 */ /* 0x000fe80000100a00 */
[----:B------:R-:W-:Y:S04]  /*23630*/  STL.64 [R1+0xa8], R18 ;  /* 0x0000a81201007387 */ /* 0x000fe80000100a00 */
[----:B---3--:R0:W-:Y:S04]  /*23640*/  STL.64 [R1+0x15d0], R22 ;  /* 0x0015d01601007387 */ /* 0x0081e80000100a00 */
[----:B0-----:R-:W3:Y:S01]  /*23650*/  LDL.LU.64 R22, [R1+0x888] ;  /* 0x0008880001167983 */ /* 0x001ee20000300a00 */
[----:B-1----:R-:W-:-:S04]  /*23660*/  IMAD.SHL.U32 R3, R3, 0x20, RZ ;  /* 0x0000002003037824 */ /* 0x002fc800078e00ff */
[----:B------:R-:W-:-:S05]  /*23670*/  IMAD.SHL.U32 R3, R3, 0x2, RZ ;  /* 0x0000000203037824 */ /* 0x000fca00078e00ff */
[----:B------:R-:W-:-:S05]  /*23680*/  IADD3 R15, P0, R10, R3, RZ ;  /* 0x000000030a0f7210 */ /* 0x000fca0007f1e0ff */
[----:B------:R-:W-:Y:S01]  /*23690*/  IMAD.X R11, R11, 0x1, R0, P0 ;  /* 0x000000010b0b7824 */ /* 0x000fe200000e0600 */
[----:B---3--:R-:W-:Y:S04]  /*236a0*/  STL.64 [R1+0x15e0], R22 ;  /* 0x0015e01601007387 */ /* 0x008fe80000100a00 */
[----:B----4-:R0:W-:Y:S04]  /*236b0*/  STL [R1+0x15d8], R21 ;  /* 0x0015d81501007387 */ /* 0x0101e80000100800 */
[----:B0-----:R-:W3:Y:S04]  /*236c0*/  LDL.LU.64 R20, [R1+0x878] ;  /* 0x0008780001147983 */ /* 0x001ee80000300a00 */
[----:B------:R-:W4:Y:S01]  /*236d0*/  LDL.LU R28, [R1+0x1240] ;  /* 0x00124000011c7983 */ /* 0x000f220000300800 */
[----:B------:R-:W-:-:S03]  /*236e0*/  IMAD.MOV.U32 R23, RZ, RZ, R2 ;  /* 0x000000ffff177224 */ /* 0x000fc600078e0002 */
[----:B------:R-:W4:Y:S04]  /*236f0*/  LDL.LU R29, [R1+0x1238] ;  /* 0x00123800011d7983 */ /* 0x000f280000300800 */
[----:B------:R-:W4:Y:S01]  /*23700*/  LDL.LU R2, [R1+0x1230] ;  /* 0x0012300001027983 */ /* 0x000f220000300800 */
[----:B------:R-:W-:-:S03]  /*23710*/  IMAD.MOV.U32 R22, RZ, RZ, R8 ;  /* 0x000000ffff167224 */ /* 0x000fc600078e0008 */
[----:B------:R0:W-:Y:S04]  /*23720*/  STL [R1+0x15e8], R11 ;  /* 0x0015e80b01007387 */ /* 0x0001e80000100800 */
[----:B------:R-:W4:Y:S04]  /*23730*/  LDL.LU R8, [R1+0x90] ;  /* 0x0000900001087983 */ /* 0x000f280000300800 */
[----:B------:R-:W4:Y:S04]  /*23740*/  LDL.LU R9, [R1+0x94] ;  /* 0x0000940001097983 */ /* 0x000f280000300800 */
[----:B------:R-:W4:Y:S04]  /*23750*/  LDL.LU R10, [R1+0x98] ;  /* 0x00009800010a7983 */ /* 0x000f280000300800 */
[----:B0-----:R-:W4:Y:S01]  /*23760*/  LDL.LU R11, [R1+0x9c] ;  /* 0x00009c00010b7983 */ /* 0x001f220000300800 */
[----:B--2---:R-:W-:-:S02]  /*23770*/  IADD3 R16, P1, R12, R3, RZ ;  /* 0x000000030c107210 */ /* 0x004fc40007f3e0ff */
[----:B------:R-:W-:-:S03]  /*23780*/  IADD3 R17, P2, R4, R3, RZ ;  /* 0x0000000304117210 */ /* 0x000fc60007f5e0ff */
[--C-:B------:R-:W-:Y:S02]  /*23790*/  IMAD.X R12, R13, 0x1, R0.reuse, P1 ;  /* 0x000000010d0c7824 */ /* 0x100fe400008e0600 */
[----:B------:R-:W-:Y:S02]  /*237a0*/  IMAD.X R13, R5, 0x1, R0, P2 ;  /* 0x00000001050d7824 */ /* 0x000fe400010e0600 */
[----:B------:R-:W2:Y:S01]  /*237b0*/  LDL.LU.64 R4, [R1+0x15f0] ;  /* 0x0015f00001047983 */ /* 0x000ea20000300a00 */
[----:B---3--:R-:W-:-:S05]  /*237c0*/  IADD3 R18, P3, R20, R3, RZ ;  /* 0x0000000314127210 */ /* 0x008fca0007f7e0ff */
[----:B------:R-:W-:Y:S02]  /*237d0*/  IMAD.X R14, R21, 0x1, R0, P3 ;  /* 0x00000001150e7824 */ /* 0x000fe400018e0600 */
[----:B----4-:R-:W-:Y:S03]  /*237e0*/  HMMA.16816.F32 R20, R24, R22, R8 ;  /* 0x000000161814723c */ /* 0x010fe60000001808 */
[----:B------:R-:W-:Y:S04]  /*237f0*/  STL.64 [R1+0x15c0], R14 ;  /* 0x0015c00e01007387 */ /* 0x000fe80000100a00 */
[----:B------:R0:W-:Y:S04]  /*23800*/  STL.64 [R1+0x15b8], R12 ;  /* 0x0015b80c01007387 */ /* 0x0001e80000100a00 */
[----:B0-----:R-:W3:Y:S04]  /*23810*/  LDL.LU R12, [R1+0x80] ;  /* 0x00008000010c7983 */ /* 0x001ee80000300800 */
[----:B------:R-:W3:Y:S04]  /*23820*/  LDL.LU R13, [R1+0x84] ;  /* 0x00008400010d7983 */ /* 0x000ee80000300800 */
[----:B------:R-:W3:Y:S04]  /*23830*/  LDL.LU R14, [R1+0x88] ;  /* 0x00008800010e7983 */ /* 0x000ee80000300800 */
[----:B------:R-:W3:Y:S04]  /*23840*/  LDL.LU R15, [R1+0x8c] ;  /* 0x00008c00010f7983 */ /* 0x000ee80000300800 */
[----:B------:R-:W4:Y:S04]  /*23850*/  LDL.LU R11, [R1+0x15e8] ;  /* 0x0015e800010b7983 */ /* 0x000f280000300800 */
[----:B------:R-:W-:Y:S04]  /*23860*/  STL.64 [R1+0x90], R20 ;  /* 0x0000901401007387 */ /* 0x000fe80000100a00 */
[----:B------:R0:W-:Y:S04]  /*23870*/  STL.64 [R1+0x98], R22 ;  /* 0x0000981601007387 */ /* 0x0001e80000100a00 */
[----:B0-----:R-:W3:Y:S01]  /*23880*/  LDL.LU.64 R22, [R1+0x15e0] ;  /* 0x0015e00001167983 */ /* 0x001ee20000300a00 */
[----:B--2---:R-:W-:-:S03]  /*23890*/  IADD3 R19, P0, R4, R3, RZ ;  /* 0x0000000304137210 */ /* 0x004fc60007f1e0ff */
[----:B------:R-:W2:Y:S01]  /*238a0*/  LDL.LU R21, [R1+0x15d8] ;  /* 0x0015d80001157983 */ /* 0x000ea20000300800 */
[-C--:B------:R-:W-:Y:S01]  /*238b0*/  IADD3 R10, P2, R6, R3.reuse, RZ ;  /* 0x00000003060a7210 */ /* 0x080fe20007f5e0ff */
[----:B------:R-:W-:Y:S01]  /*238c0*/  IMAD.X R4, R5, 0x1, R0, P0 ;  /* 0x0000000105047824 */ /* 0x000fe200000e0600 */
[----:B---3--:R-:W-:-:S05]  /*238d0*/  IADD3 R9, P1, R22, R3, RZ ;  /* 0x0000000316097210 */ /* 0x008fca0007f3e0ff */
[----:B------:R0:W-:Y:S01]  /*238e0*/  STL [R1+0x1500], R9 ;  /* 0x0015000901007387 */ /* 0x0001e20000100800 */
[----:B------:R-:W-:Y:S02]  /*238f0*/  IMAD.MOV.U32 R8, RZ, RZ, R22 ;  /* 0x000000ffff087224 */ /* 0x000fe400078e0016 */
[----:B0-----:R-:W-:Y:S02]  /*23900*/  IMAD.MOV.U32 R9, RZ, RZ, R23 ;  /* 0x000000ffff097224 */ /* 0x001fe400078e0017 */
[----:B------:R-:W3:Y:S02]  /*23910*/  LDL.LU.64 R22, [R1+0x15d0] ;  /* 0x0015d00001167983 */ /* 0x000ee40000300a00 */
[--C-:B------:R-:W-:Y:S02]  /*23920*/  IMAD.X R5, R9, 0x1, R0.reuse, P1 ;  /* 0x0000000109057824 */ /* 0x100fe400008e0600 */
[----:B------:R0:W-:Y:S01]  /*23930*/  STL [R1+0x1504], R10 ;  /* 0x0015040a01007387 */ /* 0x0001e20000100800 */
[----:B------:R-:W-:-:S02]  /*23940*/  IMAD.X R8, R7, 0x1, R0, P2 ;  /* 0x0000000107087824 */ /* 0x000fc400010e0600 */
[----:B--2---:R-:W-:Y:S01]  /*23950*/  VIADD R21, R21, 0x1 ;  /* 0x0000000115157836 */ /* 0x004fe20000000000 */
[----:B------:R-:W1:Y:S01]  /*23960*/  LDC R9, c[0x0][0x230] ;  /* 0x00008c00ff097b82 */ /* 0x000e620000000800 */
[----:B------:R-:W-:Y:S04]  /*23970*/  STL [R1+0x1508], R5 ;  /* 0x0015080501007387 */ /* 0x000fe80000100800 */
[----:B------:R-:W2:Y:S04]  /*23980*/  LDL.LU.64 R6, [R1+0x15c8] ;  /* 0x0015c80001067983 */ /* 0x000ea80000300a00 */
[----:B------:R-:W-:Y:S04]  /*23990*/  STL [R1+0xbe4], R21 ;  /* 0x000be41501007387 */ /* 0x000fe80000100800 */
[----:B------:R-:W-:Y:S04]  /*239a0*/  STL [R1+0x15b0], R0 ;  /* 0x0015b00001007387 */ /* 0x000fe80000100800 */
[----:B------:R0:W-:Y:S01]  /*239b0*/  STL [R1+0x150c], R8 ;  /* 0x00150c0801007387 */ /* 0x0001e20000100800 */
[----:B--2---:R-:W-:Y:S03]  /*239c0*/  HMMA.16816.F32 R24, R24, R6, R12 ;  /* 0x000000061818723c */ /* 0x004fe6000000180c */
[----:B------:R-:W2:Y:S04]  /*239d0*/  LDL.LU.64 R14, [R1+0x15c0] ;  /* 0x0015c000010e7983 */ /* 0x000ea80000300a00 */
[----:B------:R-:W2:Y:S01]  /*239e0*/  LDL.LU.64 R12, [R1+0x15b8] ;  /* 0x0015b800010c7983 */ /* 0x000ea20000300a00 */
[----:B-1----:R-:W-:-:S02]  /*239f0*/  VIADD R9, R9, 0x1f ;  /* 0x0000001f09097836 */ /* 0x002fc40000000000 */
[----:B----4-:R-:W-:-:S03]  /*23a00*/  IMAD.MOV.U32 R7, RZ, RZ, R11 ;  /* 0x000000ffff077224 */ /* 0x010fc600078e000b */
[----:B------:R-:W-:Y:S01]  /*23a10*/  SHF.R.S32.HI R20, RZ, 0x1f, R9 ;  /* 0x0000001fff147819 */ /* 0x000fe20000011409 */
[----:B0-----:R-:W-:Y:S02]  /*23a20*/  IMAD.MOV.U32 R10, RZ, RZ, R16 ;  /* 0x000000ffff0a7224 */ /* 0x001fe400078e0010 */
[----:B------:R-:W-:Y:S01]  /*23a30*/  IMAD.MOV.U32 R8, RZ, RZ, R17 ;  /* 0x000000ffff087224 */ /* 0x000fe200078e0011 */
[----:B------:R-:W-:Y:S01]  /*23a40*/  LEA.HI R20, R20, R9, RZ, 0x5 ;  /* 0x0000000914147211 */ /* 0x000fe200078f28ff */
[----:B------:R-:W-:Y:S02]  /*23a50*/  IMAD.MOV.U32 R5, RZ, RZ, R4 ;  /* 0x000000ffff057224 */ /* 0x000fe400078e0004 */
[----:B------:R-:W-:Y:S01]  /*23a60*/  IMAD.MOV.U32 R4, RZ, RZ, R19 ;  /* 0x000000ffff047224 */ /* 0x000fe200078e0013 */
[-C--:B---3--:R-:W-:Y:S02]  /*23a70*/  IADD3 R22, P5, R22, R3.reuse, RZ ;  /* 0x0000000316167210 */ /* 0x088fe40007fbe0ff */
[----:B------:R-:W-:Y:S04]  /*23a80*/  STL [R1+0x151c], R24 ;  /* 0x00151c1801007387 */ /* 0x000fe80000100800 */
[----:B------:R-:W-:Y:S04]  /*23a90*/  STL [R1+0x1518], R25 ;  /* 0x0015181901007387 */ /* 0x000fe80000100800 */
[----:B------:R-:W-:Y:S04]  /*23aa0*/  STL [R1+0x1514], R26 ;  /* 0x0015141a01007387 */ /* 0x000fe80000100800 */
[----:B------:R-:W-:Y:S01]  /*23ab0*/  STL [R1+0x1510], R27 ;  /* 0x0015101b01007387 */ /* 0x000fe20000100800 */
[----:B------:R-:W-:-:S02]  /*23ac0*/  IADD3 R23, P2, R23, R3, RZ ;  /* 0x0000000317177210 */ /* 0x000fc40007f5e0ff */
[----:B------:R-:W-:Y:S01]  /*23ad0*/  IADD3 R28, P1, R28, R3, RZ ;  /* 0x000000031c1c7210 */ /* 0x000fe20007f3e0ff */
[----:B--2---:R-:W-:Y:S02]  /*23ae0*/  IMAD.MOV.U32 R6, RZ, RZ, R15 ;  /* 0x000000ffff067224 */ /* 0x004fe400078e000f */
[----:B------:R-:W-:Y:S02]  /*23af0*/  IMAD.MOV.U32 R11, RZ, RZ, R12 ;  /* 0x000000ffff0b7224 */ /* 0x000fe400078e000c */
[----:B------:R-:W-:Y:S01]  /*23b00*/  IMAD.MOV.U32 R9, RZ, RZ, R13 ;  /* 0x000000ffff097224 */ /* 0x000fe200078e000d */
[----:B------:R0:W-:Y:S04]  /*23b10*/  STL.64 [R1+0x898], R6 ;  /* 0x0008980601007387 */ /* 0x0001e80000100a00 */
[----:B------:R-:W-:Y:S04]  /*23b20*/  STL.64 [R1+0x8b0], R10 ;  /* 0x0008b00a01007387 */ /* 0x000fe80000100a00 */
[----:B------:R-:W-:Y:S01]  /*23b30*/  STL.64 [R1+0x870], R8 ;  /* 0x0008700801007387 */ /* 0x000fe20000100a00 */
[----:B0-----:R-:W-:-:S02]  /*23b40*/  IMAD.MOV.U32 R6, RZ, RZ, R18 ;  /* 0x000000ffff067224 */ /* 0x001fc400078e0012 */
[----:B------:R-:W-:-:S05]  /*23b50*/  IMAD.MOV.U32 R7, RZ, RZ, R14 ;  /* 0x000000ffff077224 */ /* 0x000fca00078e000e */
[----:B------:R-:W-:Y:S04]  /*23b60*/  STL.64 [R1+0x878], R6 ;  /* 0x0008780601007387 */ /* 0x000fe80000100a00 */
[----:B------:R-:W-:Y:S04]  /*23b70*/  STL.64 [R1+0x880], R4 ;  /* 0x0008800401007387 */ /* 0x000fe80000100a00 */
[----:B------:R-:W-:Y:S04]  /*23b80*/  STL [R1+0xbec], R22 ;  /* 0x000bec1601007387 */ /* 0x000fe80000100800 */
[----:B------:R-:W2:Y:S04]  /*23b90*/  LDL.LU R0, [R1+0x1228] ;  /* 0x0012280001007983 */ /* 0x000ea80000300800 */
[----:B------:R-:W-:Y:S04]  /*23ba0*/  STL [R1+0x1248], R23 ;  /* 0x0012481701007387 */ /* 0x000fe80000100800 */
[----:B------:R-:W-:Y:S04]  /*23bb0*/  STL [R1+0x1240], R28 ;  /* 0x0012401c01007387 */ /* 0x000fe80000100800 */
[----:B------:R-:W3:Y:S01]  /*23bc0*/  LDL.LU R19, [R1+0x1218] ;  /* 0x0012180001137983 */ /* 0x000ee20000300800 */
[----:B------:R-:W-:-:S02]  /*23bd0*/  IADD3 R29, P4, R29, R3, RZ ;  /* 0x000000031d1d7210 */ /* 0x000fc40007f9e0ff */
[----:B------:R-:W-:-:S03]  /*23be0*/  IADD3 R2, P3, R2, R3, RZ ;  /* 0x0000000302027210 */ /* 0x000fc60007f7e0ff */
[----:B------:R-:W-:Y:S01]  /*23bf0*/  STL [R1+0x1238], R29 ;  /* 0x0012381d01007387 */ /* 0x000fe20000100800 */
[----:B------:R-:W-:-:S04]  /*23c00*/  SHF.R.S32.HI R20, RZ, 0x5, R20 ;  /* 0x00000005ff147819 */ /* 0x000fc80000011414 */
[----:B------:R-:W-:Y:S01]  /*23c10*/  ISETP.NE.U32.AND P0, PT, R21, R20, PT ;  /* 0x000000141500720c */ /* 0x000fe20003f05070 */
[----:B---3--:R0:W-:Y:S04]  /*23c20*/  STL [R1+0x15ac], R19 ;  /* 0x0015ac1301007387 */ /* 0x0081e80000100800 */
[----:B0-----:R-:W3:Y:S04]  /*23c30*/  LDL.LU R19, [R1+0x1220] ;  /* 0x0012200001137983 */ /* 0x001ee80000300800 */
[----:B------:R0:W-:Y:S04]  /*23c40*/  STL [R1+0x1230], R2 ;  /* 0x0012300201007387 */ /* 0x0001e80000100800 */
        /* <DEDUP_REMOVED lines=22> */
[----:B--2---:R-:W-:-:S03]  /*23db0*/  IADD3 R0, P6, R0, R3, RZ ;  /* 0x0000000300007210 */ /* 0x004fc60007fde0ff */
[----:B------:R-:W2:Y:S04]  /*23dc0*/  LDL.LU R23, [R1+0x11e4] ;  /* 0x0011e40001177983 */ /* 0x000ea80000300800 */
[----:B------:R-:W2:Y:S04]  /*23dd0*/  LDL.LU R28, [R1+0x11b8] ;  /* 0x0011b800011c7983 */ /* 0x000ea80000300800 */
[----:B------:R-:W2:Y:S04]  /*23de0*/  LDL.LU R29, [R1+0x11dc] ;  /* 0x0011dc00011d7983 */ /* 0x000ea80000300800 */
[----:B0-----:R-:W2:Y:S04]  /*23df0*/  LDL.LU R2, [R1+0x11b0] ;  /* 0x0011b00001027983 */ /* 0x001ea80000300800 */
[----:B------:R0:W-:Y:S04]  /*23e00*/  STL [R1+0x1228], R0 ;  /* 0x0012280001007387 */ /* 0x0001e80000100800 */
[----:B0-----:R-:W3:Y:S04]  /*23e10*/  LDL.LU R0, [R1+0x15b0] ;  /* 0x0015b00001007983 */ /* 0x001ee80000300800 */
[----:B------:R-:W3:Y:S02]  /*23e20*/  LDL.LU R3, [R1+0xbe8] ;  /* 0x000be80001037983 */ /* 0x000ee40000300800 */
[----:B---3--:R-:W-:-:S05]  /*23e30*/  IMAD.X R3, R3, 0x1, R0, P5 ;  /* 0x0000000103037824 */ /* 0x008fca00028e0600 */
[----:B------:R0:W-:Y:S02]  /*23e40*/  STL [R1+0xbe8], R3 ;  /* 0x000be80301007387 */ /* 0x0001e40000100800 */
[----:B0-----:R-:W0:Y:S02]  /*23e50*/  LDC R3, c[0x0][0x238] ;  /* 0x00008e00ff037b82 */ /* 0x001e240000000800 */
[----:B0-----:R-:W-:-:S04]  /*23e60*/  IMAD.SHL.U32 R3, R3, 0x20, RZ ;  /* 0x0000002003037824 */ /* 0x001fc800078e00ff */
[----:B------:R-:W-:-:S05]  /*23e70*/  IMAD.SHL.U32 R3, R3, 0x2, RZ ;  /* 0x0000000203037824 */ /* 0x000fca00078e00ff */
[----:B------:R-:W-:-:S05]  /*23e80*/  IADD3 R19, P5, R19, R3, RZ ;  /* 0x0000000313137210 */ /* 0x000fca0007fbe0ff */
[----:B------:R0:W-:Y:S04]  /*23e90*/  STL [R1+0x1220], R19 ;  /* 0x0012201301007387 */ /* 0x0001e80000100800 */
[----:B0-----:R-:W3:Y:S04]  /*23ea0*/  LDL.LU R19, [R1+0x15ac] ;  /* 0x0015ac0001137983 */ /* 0x001ee80000300800 */
[----:B------:R-:W2:Y:S01]  /*23eb0*/  LDL.LU R3, [R1+0x1244] ;  /* 0x0012440001037983 */ /* 0x000ea20000300800 */
[--C-:B----4-:R-:W-:Y:S02]  /*23ec0*/  IMAD.X R4, R4, 0x1, R0.reuse, P1 ;  /* 0x0000000104047824 */ /* 0x110fe400008e0600 */
[----:B------:R-:W-:-:S02]  /*23ed0*/  IMAD.X R14, R14, 0x1, R0, P4 ;  /* 0x000000010e0e7824 */ /* 0x000fc400020e0600 */
[--C-:B------:R-:W-:Y:S02]  /*23ee0*/  IMAD.X R13, R13, 0x1, R0.reuse, P3 ;  /* 0x000000010d0d7824 */ /* 0x100fe400018e0600 */
[--C-:B------:R-:W-:Y:S02]  /*23ef0*/  IMAD.X R12, R12, 0x1, R0.reuse, P6 ;  /* 0x000000010c0c7824 */ /* 0x100fe400030e0600 */
[--C-:B------:R-:W-:Y:S02]  /*23f00*/  IMAD.X R11, R11, 0x1, R0.reuse, P5 ;  /* 0x000000010b0b7824 */ /* 0x100fe400028e0600 */
[----:B--2---:R-:W-:-:S05]  /*23f10*/  IMAD.X R3, R3, 0x1, R0, P2 ;  /* 0x0000000103037824 */ /* 0x004fca00010e0600 */
[----:B------:R0:W-:Y:S02]  /*23f20*/  STL [R1+0x1244], R3 ;  /* 0x0012440301007387 */ /* 0x0001e40000100800 */
[----:B0-----:R-:W0:Y:S02]  /*23f30*/  LDC R3, c[0x0][0x238] ;  /* 0x00008e00ff037b82 */ /* 0x001e240000000800 */
[----:B0-----:R-:W-:-:S04]  /*23f40*/  IMAD.SHL.U32 R3, R3, 0x20, RZ ;  /* 0x0000002003037824 */ /* 0x001fc800078e00ff */
[----:B------:R-:W-:-:S05]  /*23f50*/  IMAD.SHL.U32 R3, R3, 0x2, RZ ;  /* 0x0000000203037824 */ /* 0x000fca00078e00ff */
[-C--:B---3--:R-:W-:Y:S02]  /*23f60*/  IADD3 R19, P2, R19, R3.reuse, RZ ;  /* 0x0000000313137210 */ /* 0x088fe40007f5e0ff */
[-C--:B------:R-:W-:Y:S02]  /*23f70*/  IADD3 R18, P1, R18, R3.reuse, RZ ;  /* 0x0000000312127210 */ /* 0x080fe40007f3e0ff */
[-C--:B------:R-:W-:Y:S02]  /*23f80*/  IADD3 R17, P4, R17, R3.reuse, RZ ;  /* 0x0000000311117210 */ /* 0x080fe40007f9e0ff */
[-C--:B------:R-:W-:Y:S01]  /*23f90*/  IADD3 R16, P3, R16, R3.reuse, RZ ;  /* 0x0000000310107210 */ /* 0x080fe20007f7e0ff */
[----:B------:R0:W-:Y:S04]  /*23fa0*/  STL [R1+0x1218], R19 ;  /* 0x0012181301007387 */ /* 0x0001e80000100800 */
[----:B------:R-:W-:Y:S04]  /*23fb0*/  STL [R1+0x123c], R4 ;  /* 0x00123c0401007387 */ /* 0x000fe80000100800 */
[----:B------:R-:W-:Y:S04]  /*23fc0*/  STL [R1+0x1210], R18 ;  /* 0x0012101201007387 */ /* 0x000fe80000100800 */
[----:B------:R-:W-:Y:S01]  /*23fd0*/  STL [R1+0x1234], R14 ;  /* 0x0012340e01007387 */ /* 0x000fe20000100800 */
[----:B------:R-:W-:-:S03]  /*23fe0*/  IADD3 R15, P6, R15, R3, RZ ;  /* 0x000000030f0f7210 */ /* 0x000fc60007fde0ff */
[----:B------:R-:W-:Y:S04]  /*23ff0*/  STL [R1+0x1208], R17 ;  /* 0x0012081101007387 */ /* 0x000fe80000100800 */
[----:B------:R-:W-:Y:S01]  /*24000*/  STL [R1+0x122c], R13 ;  /* 0x00122c0d01007387 */ /* 0x000fe20000100800 */
[----:B------:R-:W-:-:S03]  /*24010*/  IADD3 R27, P5, R27, R3, RZ ;  /* 0x000000031b1b7210 */ /* 0x000fc60007fbe0ff */
[----:B------:R-:W-:Y:S01]  /*24020*/  STL [R1+0x1200], R16 ;  /* 0x0012001001007387 */ /* 0x000fe20000100800 */
[----:B------:R-:W-:-:S03]  /*24030*/  IMAD.X R26, R26, 0x1, R0, P2 ;  /* 0x000000011a1a7824 */ /* 0x000fc600010e0600 */
        /* <DEDUP_REMOVED lines=24> */
[----:B------:R-:W-:Y:S04]  /*241c0*/  STL [R1+0x11f4], R9 ;  /* 0x0011f40901007387 */ /* 0x000fe80000100800 */
[----:B------:R-:W-:Y:S01]  /*241d0*/  STL [R1+0x11c8], R20 ;  /* 0x0011c81401007387 */ /* 0x000fe20000100800 */
[----:B------:R-:W-:-:S03]  /*241e0*/  IADD3 R28, P2, R28, R3, RZ ;  /* 0x000000031c1c7210 */ /* 0x000fc60007f5e0ff */
[----:B------:R-:W-:Y:S01]  /*241f0*/  STL [R1+0x11ec], R21 ;  /* 0x0011ec1501007387 */ /* 0x000fe20000100800 */
[----:B------:R-:W-:-:S03]  /*24200*/  IMAD.X R29, R29, 0x1, R0, P1 ;  /* 0x000000011d1d7824 */ /* 0x000fc600008e0600 */
[----:B------:R-:W-:Y:S01]  /*24210*/  STL [R1+0x11c0], R22 ;  /* 0x0011c01601007387 */ /* 0x000fe20000100800 */
[----:B------:R-:W-:-:S03]  /*24220*/  IADD3 R2, P1, R2, R3, RZ ;  /* 0x0000000302027210 */ /* 0x000fc60007f3e0ff */
[----:B------:R-:W-:Y:S04]  /*24230*/  STL [R1+0x11e4], R23 ;  /* 0x0011e41701007387 */ /* 0x000fe80000100800 */
[----:B------:R-:W2:Y:S04]  /*24240*/  LDL.LU R3, [R1+0x11d4] ;  /* 0x0011d40001037983 */ /* 0x000ea80000300800 */
[----:B------:R-:W-:Y:S04]  /*24250*/  STL [R1+0x11b8], R28 ;  /* 0x0011b81c01007387 */ /* 0x000fe80000100800 */
[----:B0-----:R-:W3:Y:S04]  /*24260*/  LDL.LU R19, [R1+0x11c4] ;  /* 0x0011c40001137983 */ /* 0x001ee80000300800 */
[----:B------:R-:W-:Y:S04]  /*24270*/  STL [R1+0x11dc], R29 ;  /* 0x0011dc1d01007387 */ /* 0x000fe80000100800 */
[----:B---3--:R0:W-:Y:S04]  /*24280*/  STL [R1+0x15a4], R19 ;  /* 0x0015a41301007387 */ /* 0x0081e80000100800 */
[----:B------:R-:W-:Y:S04]  /*24290*/  STL [R1+0x11b0], R2 ;  /* 0x0011b00201007387 */ /* 0x000fe80000100800 */
[----:B0-----:R-:W3:Y:S01]  /*242a0*/  LDL.LU R19, [R1+0x11a0] ;  /* 0x0011a00001137983 */ /* 0x001ee20000300800 */
[----:B--2---:R-:W-:-:S03]  /*242b0*/  IMAD.X R3, R3, 0x1, R0, P4 ;  /* 0x0000000103037824 */ /* 0x004fc600020e0600 */
[----:B---3--:R0:W-:Y:S04]  /*242c0*/  STL [R1+0x15a8], R19 ;  /* 0x0015a81301007387 */ /* 0x0081e80000100800 */
[----:B0-----:R-:W2:Y:S04]  /*242d0*/  LDL.LU R19, [R1+0x11a8] ;  /* 0x0011a80001137983 */ /* 0x001ea80000300800 */
[----:B------:R-:W3:Y:S04]  /*242e0*/  LDL.LU R4, [R1+0x1198] ;  /* 0x0011980001047983 */ /* 0x000ee80000300800 */
[----:B------:R-:W4:Y:S04]  /*242f0*/  LDL.LU R18, [R1+0x11bc] ;  /* 0x0011bc0001127983 */ /* 0x000f280000300800 */
        /* <DEDUP_REMOVED lines=24> */
[----:B------:R0:W-:Y:S02]  /*24480*/  STL [R1+0x11d4], R3 ;  /* 0x0011d40301007387 */ /* 0x0001e40000100800 */
[----:B0-----:R-:W0:Y:S02]  /*24490*/  LDC R3, c[0x0][0x238] ;  /* 0x00008e00ff037b82 */ /* 0x001e240000000800 */
[----:B0-----:R-:W-:-:S04]  /*244a0*/  IMAD.SHL.U32 R3, R3, 0x20, RZ ;  /* 0x0000002003037824 */ /* 0x001fc800078e00ff */
[----:B------:R-:W-:-:S05]  /*244b0*/  IMAD.SHL.U32 R3, R3, 0x2, RZ ;  /* 0x0000000203037824 */ /* 0x000fca00078e00ff */
[----:B--2---:R-:W-:-:S05]  /*244c0*/  IADD3 R19, P4, R19, R3, RZ ;  /* 0x0000000313137210 */ /* 0x004fca0007f9e0ff */
[----:B------:R0:W-:Y:S04]  /*244d0*/  STL [R1+0x11a8], R19 ;  /* 0x0011a81301007387 */ /* 0x0001e80000100800 */
[----:B0-----:R-:W2:Y:S04]  /*244e0*/  LDL.LU R19, [R1+0x15a8] ;  /* 0x0015a80001137983 */ /* 0x001ea80000300800 */
[----:B------:R-:W4:Y:S02]  /*244f0*/  LDL.LU R3, [R1+0x11cc] ;  /* 0x0011cc0001037983 */ /* 0x000f240000300800 */
[----:B----4-:R-:W-:-:S05]  /*24500*/  IMAD.X R3, R3, 0x1, R0, P3 ;  /* 0x0000000103037824 */ /* 0x010fca00018e0600 */
[----:B------:R0:W-:Y:S02]  /*24510*/  STL [R1+0x11cc], R3 ;  /* 0x0011cc0301007387 */ /* 0x0001e40000100800 */
[----:B0-----:R-:W0:Y:S02]  /*24520*/  LDC R3, c[0x0][0x238] ;  /* 0x00008e00ff037b82 */ /* 0x001e240000000800 */
[----:B0-----:R-:W-:-:S04]  /*24530*/  IMAD.SHL.U32 R3, R3, 0x20, RZ ;  /* 0x0000002003037824 */ /* 0x001fc800078e00ff */
[----:B------:R-:W-:-:S05]  /*24540*/  IMAD.SHL.U32 R3, R3, 0x2, RZ ;  /* 0x0000000203037824 */ /* 0x000fca00078e00ff */
[----:B--2---:R-:W-:-:S05]  /*24550*/  IADD3 R19, P3, R19, R3, RZ ;  /* 0x0000000313137210 */ /* 0x004fca0007f7e0ff */
[----:B------:R0:W-:Y:S04]  /*24560*/  STL [R1+0x11a0], R19 ;  /* 0x0011a01301007387 */ /* 0x0001e80000100800 */
[----:B0-----:R-:W2:Y:S01]  /*24570*/  LDL.LU R19, [R1+0x15a4] ;  /* 0x0015a40001137983 */ /* 0x001ea20000300800 */
[--C-:B------:R-:W-:Y:S01]  /*24580*/  IMAD.X R18, R18, 0x1, R0.reuse, P5 ;  /* 0x0000000112127824 */ /* 0x100fe200028e0600 */
[-C--:B---3--:R-:W-:Y:S01]  /*24590*/  IADD3 R14, P5, R14, R3.reuse, RZ ;  /* 0x000000030e0e7210 */ /* 0x088fe20007fbe0ff */
[--C-:B------:R-:W-:Y:S01]  /*245a0*/  IMAD.X R17, R17, 0x1, R0.reuse, P2 ;  /* 0x0000000111117824 */ /* 0x100fe200010e0600 */
[-C--:B------:R-:W-:Y:S01]  /*245b0*/  IADD3 R13, P2, R13, R3.reuse, RZ ;  /* 0x000000030d0d7210 */ /* 0x080fe20007f5e0ff */
        /* <DEDUP_REMOVED lines=15> */
[----:B------:R-:W-:Y:S01]  /*246b0*/  IADD3 R23, P3, R23, R3, RZ ;  /* 0x0000000317177210 */ /* 0x000fe20007f7e0ff */
[----:B------:R-:W-:-:S02]  /*246c0*/  IMAD.X R2, R2, 0x1, R0, P5 ;  /* 0x0000000102027824 */ /* 0x000fc400028e0600 */
[----:B--2---:R-:W-:Y:S01]  /*246d0*/  IMAD.X R19, R19, 0x1, R0, P6 ;  /* 0x0000000113137824 */ /* 0x004fe200030e0600 */
[----:B------:R-:W-:-:S04]  /*246e0*/  IADD3 R4, P6, R4, R3, RZ ;  /* 0x0000000304047210 */ /* 0x000fc80007fde0ff */
        /* <DEDUP_REMOVED lines=8> */
[----:B------:R-:W-:-:S03]  /*24770*/  IMAD.X R25, R25, 0x1, R0, P6 ;  /* 0x0000000119197824 */ /* 0x000fc600030e0600 */
[----:B------:R-:W-:Y:S01]  /*24780*/  STL [R1+0x11a4], R15 ;  /* 0x0011a40f01007387 */ /* 0x000fe20000100800 */
[----:B------:R-:W-:-:S03]  /*24790*/  IADD3 R24, P6, R24, R3, RZ ;  /* 0x0000000318187210 */ /* 0x000fc60007fde0ff */
        /* <DEDUP_REMOVED lines=17> */
[----:B------:R0:W-:Y:S04]  /*248b0*/  STL [R1+0x15a0], R0 ;  /* 0x0015a00001007387 */ /* 0x0001e80000100800 */
[----:B------:R-:W-:Y:S04]  /*248c0*/  STL [R1+0x1164], R28 ;  /* 0x0011641c01007387 */ /* 0x000fe80000100800 */
[----:B0-----:R-:W2:Y:S04]  /*248d0*/  LDL.LU R0, [R1+0x1130] ;  /* 0x0011300001007983 */ /* 0x001ea80000300800 */
[----:B------:R-:W-:Y:S04]  /*248e0*/  STL [R1+0x1138], R29 ;  /* 0x0011381d01007387 */ /* 0x000fe80000100800 */
[----:B------:R-:W3:Y:S04]  /*248f0*/  LDL.LU R19, [R1+0x1120] ;  /* 0x0011200001137983 */ /* 0x000ee80000300800 */
[----:B------:R-:W-:Y:S04]  /*24900*/  STL [R1+0x115c], R2 ;  /* 0x00115c0201007387 */ /* 0x000fe80000100800 */
        /* <DEDUP_REMOVED lines=28> */
[----:B------:R-:W2:Y:S04]  /*24ad0*/  LDL.LU R2, [R1+0x10b8] ;  /* 0x0010b80001027983 */ /* 0x000ea80000300800 */
        /* <DEDUP_REMOVED lines=1370> */
[--C-:B------:R-:W-:Y:S01]  /*2a080*/  IMAD.X R10, R10, 0x1, R0.reuse, P4 ;  /* 0x000000010a0a7824 */ /* 0x100fe200020e0600 */
[----:B------:R-:W-:Y:S01]  /*2a090*/  IADD3 R9, P4, R9, UR7, RZ ;  /* 0x0000000709097c10 */ /* 0x000fe2000ff9e0ff */
[--C-:B------:R-:W-:Y:S01]  /*2a0a0*/  IMAD.X R20, R20, 0x1, R0.reuse, P3 ;  /* 0x0000000114147824 */ /* 0x100fe200018e0600 */
[----:B------:R-:W-:Y:S01]  /*2a0b0*/  IADD3 R21, P3, R21, UR7, RZ ;  /* 0x0000000715157c10 */ /* 0x000fe2000ff7e0ff */
[--C-:B------:R-:W-:Y:S01]  /*2a0c0*/  IMAD.X R22, R22, 0x1, R0.reuse, P6 ;  /* 0x0000000116167824 */ /* 0x100fe200030e0600 */
[----:B------:R-:W-:Y:S01]  /*2a0d0*/  IADD3 R23, P6, R23, UR7, RZ ;  /* 0x0000000717177c10 */ /* 0x000fe2000ffde0ff */
        /* <DEDUP_REMOVED lines=28> */
[----:B------:R-:W-:-:S03]  /*2a2a0*/  IADD3 R29, P5, R29, UR7, RZ ;  /* 0x000000071d1d7c10 */ /* 0x000fc6000ffbe0ff */
        /* <DEDUP_REMOVED lines=33> */
[----:B--2---:R-:W-:-:S03]  /*2a4c0*/  IADD3 R0, P2, R0, UR7, RZ ;  /* 0x0000000700007c10 */ /* 0x004fc6000ff5e0ff */
[----:B------:R-:W2:Y:S04]  /*2a4d0*/  LDL.LU R23, [R1+0x1458] ;  /* 0x0014580001177983 */ /* 0x000ea80000300800 */
[----:B------:R-:W2:Y:S04]  /*2a4e0*/  LDL.LU R28, [R1+0x13f4] ;  /* 0x0013f400011c7983 */ /* 0x000ea80000300800 */
[----:B------:R-:W2:Y:S04]  /*2a4f0*/  LDL.LU R29, [R1+0x1460] ;  /* 0x00146000011d7983 */ /* 0x000ea80000300800 */
[----:B------:R-:W2:Y:S04]  /*2a500*/  LDL.LU R2, [R1+0x13fc] ;  /* 0x0013fc0001027983 */ /* 0x000ea80000300800 */
[----:B------:R0:W-:Y:S04]  /*2a510*/  STL [R1+0x13f0], R0 ;  /* 0x0013f00001007387 */ /* 0x0001e80000100800 */
[----:B0-----:R-:W3:Y:S02]  /*2a520*/  LDL.LU R0, [R1+0x1530] ;  /* 0x0015300001007983 */ /* 0x001ee40000300800 */
[----:B---3--:R-:W-:-:S05]  /*2a530*/  IMAD.X R3, R3, 0x1, R0, P1 ;  /* 0x0000000103037824 */ /* 0x008fca00008e0600 */
[----:B------:R0:W-:Y:S04]  /*2a540*/  STL [R1+0x1388], R3 ;  /* 0x0013880301007387 */ /* 0x0001e80000100800 */
[----:B0-----:R-:W3:Y:S01]  /*2a550*/  LDL.LU R3, [R1+0x152c] ;  /* 0x00152c0001037983 */ /* 0x001ee20000300800 */
[----:B----4-:R-:W-:Y:S02]  /*2a560*/  IADD3.X R19, R19, UR6, RZ, P4, !PT ;  /* 0x0000000613137c10 */ /* 0x010fe4000a7fe4ff */
[----:B------:R-:W-:Y:S02]  /*2a570*/  IADD3 R4, P4, R4, UR7, RZ ;  /* 0x0000000704047c10 */ /* 0x000fe4000ff9e0ff */
[----:B------:R-:W-:Y:S01]  /*2a580*/  IADD3.X R18, R18, UR6, RZ, P3, !PT ;  /* 0x0000000612127c10 */ /* 0x000fe20009ffe4ff */
[----:B------:R0:W-:Y:S01]  /*2a590*/  STL [R1+0x1520], R0 ;  /* 0x0015200001007387 */ /* 0x0001e20000100800 */
[----:B------:R-:W-:-:S02]  /*2a5a0*/  IADD3 R14, P3, R14, UR7, RZ ;  /* 0x000000070e0e7c10 */ /* 0x000fc4000ff7e0ff */
[----:B------:R-:W-:Y:S02]  /*2a5b0*/  IADD3.X R17, R17, UR6, RZ, P6, !PT ;  /* 0x0000000611117c10 */ /* 0x000fe4000b7fe4ff */
[----:B------:R-:W-:Y:S02]  /*2a5c0*/  IADD3 R13, P6, R13, UR7, RZ ;  /* 0x000000070d0d7c10 */ /* 0x000fe4000ffde0ff */
[----:B------:R-:W-:Y:S02]  /*2a5d0*/  IADD3.X R16, R16, UR6, RZ, P5, !PT ;  /* 0x0000000610107c10 */ /* 0x000fe4000affe4ff */
[----:B------:R-:W-:Y:S02]  /*2a5e0*/  IADD3 R12, P5, R12, UR7, RZ ;  /* 0x000000070c0c7c10 */ /* 0x000fe4000ffbe0ff */
[----:B------:R-:W-:Y:S02]  /*2a5f0*/  IADD3.X R15, R15, UR6, RZ, P2, !PT ;  /* 0x000000060f0f7c10 */ /* 0x000fe400097fe4ff */
        /* <DEDUP_REMOVED lines=11> */
[----:B---3--:R-:W-:-:S05]  /*2a6b0*/  IADD3 R3, P1, R3, UR7, RZ ;  /* 0x0000000703037c10 */ /* 0x008fca000ff3e0ff */
[----:B------:R-:W-:Y:S04]  /*2a6c0*/  STL [R1+0x13f8], R3 ;  /* 0x0013f80301007387 */ /* 0x000fe80000100800 */
[----:B------:R-:W-:Y:S04]  /*2a6d0*/  STL [R1+0x1384], R19 ;  /* 0x0013841301007387 */ /* 0x000fe80000100800 */
[----:B------:R-:W-:Y:S04]  /*2a6e0*/  STL [R1+0x1400], R4 ;  /* 0x0014000401007387 */ /* 0x000fe80000100800 */
[----:B------:R-:W-:Y:S04]  /*2a6f0*/  STL [R1+0x13b4], R18 ;  /* 0x0013b41201007387 */ /* 0x000fe80000100800 */
[----:B------:R-:W-:Y:S04]  /*2a700*/  STL [R1+0x1408], R14 ;  /* 0x0014080e01007387 */ /* 0x000fe80000100800 */
[----:B------:R-:W-:Y:S04]  /*2a710*/  STL [R1+0x13b8], R17 ;  /* 0x0013b81101007387 */ /* 0x000fe80000100800 */
[----:B------:R-:W-:Y:S01]  /*2a720*/  STL [R1+0x1410], R13 ;  /* 0x0014100d01007387 */ /* 0x000fe20000100800 */
[----:B------:R-:W-:-:S03]  /*2a730*/  IADD3.X R27, R27, UR6, RZ, P1, !PT ;  /* 0x000000061b1b7c10 */ /* 0x000fc60008ffe4ff */
[----:B------:R-:W-:Y:S01]  /*2a740*/  STL [R1+0x13bc], R16 ;  /* 0x0013bc1001007387 */ /* 0x000fe20000100800 */
[----:B------:R-:W-:-:S03]  /*2a750*/  IADD3 R26, P1, R26, UR7, RZ ;  /* 0x000000071a1a7c10 */ /* 0x000fc6000ff3e0ff */
        /* <DEDUP_REMOVED lines=13> */
[----:B--2---:R-:W-:-:S03]  /*2a830*/  IADD3 R23, P1, R23, UR7, RZ ;  /* 0x0000000717177c10 */ /* 0x004fc6000ff3e0ff */
[----:B------:R-:W-:Y:S04]  /*2a840*/  STL [R1+0x1448], R9 ;  /* 0x0014480901007387 */ /* 0x000fe80000100800 */
[----:B------:R-:W-:Y:S04]  /*2a850*/  STL [R1+0x13e4], R20 ;  /* 0x0013e41401007387 */ /* 0x000fe80000100800 */
[----:B------:R-:W-:Y:S04]  /*2a860*/  STL [R1+0x1450], R21 ;  /* 0x0014501501007387 */ /* 0x000fe80000100800 */
[----:B------:R-:W-:Y:S04]  /*2a870*/  STL [R1+0x13ec], R22 ;  /* 0x0013ec1601007387 */ /* 0x000fe80000100800 */
[----:B------:R-:W-:Y:S04]  /*2a880*/  STL [R1+0x1458], R23 ;  /* 0x0014581701007387 */ /* 0x000fe80000100800 */
[----:B0-----:R-:W2:Y:S01]  /*2a890*/  LDL.LU R0, [R1+0x1470] ;  /* 0x0014700001007983 */ /* 0x001ea20000300800 */
[----:B------:R-:W-:-:S02]  /*2a8a0*/  IADD3.X R28, R28, UR6, RZ, P4, !PT ;  /* 0x000000061c1c7c10 */ /* 0x000fc4000a7fe4ff */
[----:B------:R-:W-:-:S03]  /*2a8b0*/  IADD3 R29, P4, R29, UR7, RZ ;  /* 0x000000071d1d7c10 */ /* 0x000fc6000ff9e0ff */
[----:B------:R-:W-:Y:S04]  /*2a8c0*/  STL [R1+0x13f4], R28 ;  /* 0x0013f41c01007387 */ /* 0x000fe80000100800 */
[----:B--2---:R0:W-:Y:S04]  /*2a8d0*/  STL [R1+0x1524], R0 ;  /* 0x0015240001007387 */ /* 0x0041e80000100800 */
[----:B------:R-:W-:Y:S04]  /*2a8e0*/  STL [R1+0x1460], R29 ;  /* 0x0014601d01007387 */ /* 0x000fe80000100800 */
[----:B0-----:R-:W2:Y:S01]  /*2a8f0*/  LDL.LU R0, [R1+0x1404] ;  /* 0x0014040001007983 */ /* 0x001ea20000300800 */
[----:B------:R-:W-:-:S05]  /*2a900*/  IADD3.X R2, R2, UR6, RZ, P3, !PT ;  /* 0x0000000602027c10 */ /* 0x000fca0009ffe4ff */
[----:B------:R-:W-:Y:S04]  /*2a910*/  STL [R1+0x13fc], R2 ;  /* 0x0013fc0201007387 */ /* 0x000fe80000100800 */
        /* <DEDUP_REMOVED lines=30> */
[----:B--2---:R-:W-:-:S05]  /*2ab00*/  IADD3 R0, P3, R0, UR7, RZ ;  /* 0x0000000700007c10 */ /* 0x004fca000ff7e0ff */
[----:B------:R0:W-:Y:S04]  /*2ab10*/  STL [R1+0x1468], R0 ;  /* 0x0014680001007387 */ /* 0x0001e80000100800 */
[----:B0-----:R-:W2:Y:S02]  /*2ab20*/  LDL.LU R0, [R1+0x1528] ;  /* 0x0015280001007983 */ /* 0x001ea40000300800 */
[----:B--2---:R-:W-:-:S05]  /*2ab30*/  IADD3.X R0, R0, UR6, RZ, P6, !PT ;  /* 0x0000000600007c10 */ /* 0x004fca000b7fe4ff */
[----:B------:R0:W-:Y:S04]  /*2ab40*/  STL [R1+0x1404], R0 ;  /* 0x0014040001007387 */ /* 0x0001e80000100800 */
[----:B0-----:R-:W2:Y:S01]  /*2ab50*/  LDL.LU R0, [R1+0x1524] ;  /* 0x0015240001007983 */ /* 0x001ea20000300800 */
[----:B---3--:R-:W-:Y:S02]  /*2ab60*/  IADD3.X R24, R24, UR6, RZ, P5, !PT ;  /* 0x0000000618187c10 */ /* 0x008fe4000affe4ff */
[----:B----4-:R-:W-:Y:S02]  /*2ab70*/  IADD3 R25, P5, R25, UR7, RZ ;  /* 0x0000000719197c10 */ /* 0x010fe4000ffbe0ff */
[----:B------:R-:W-:Y:S02]  /*2ab80*/  IADD3.X R26, R26, UR6, RZ, P2, !PT ;  /* 0x000000061a1a7c10 */ /* 0x000fe400097fe4ff */
[----:B------:R-:W-:-:S02]  /*2ab90*/  IADD3 R27, P2, R27, UR7, RZ ;  /* 0x000000071b1b7c10 */ /* 0x000fc4000ff5e0ff */
[----:B------:R-:W-:Y:S02]  /*2aba0*/  IADD3.X R8, R8, UR6, RZ, P1, !PT ;  /* 0x0000000608087c10 */ /* 0x000fe40008ffe4ff */
[----:B------:R-:W-:Y:S02]  /*2abb0*/  IADD3 R5, P1, R5, UR7, RZ ;  /* 0x0000000705057c10 */ /* 0x000fe4000ff3e0ff */
[----:B------:R-:W-:Y:S02]  /*2abc0*/  IADD3.X R10, R10, UR6, RZ, P4, !PT ;  /* 0x000000060a0a7c10 */ /* 0x000fe4000a7fe4ff */
[----:B------:R-:W-:Y:S02]  /*2abd0*/  IADD3 R9, P4, R9, UR7, RZ ;  /* 0x0000000709097c10 */ /* 0x000fe4000ff9e0ff */
[----:B--2---:R-:W-:-:S05]  /*2abe0*/  IADD3 R0, P6, R0, UR7, RZ ;  /* 0x0000000700007c10 */ /* 0x004fca000ffde0ff */
[----:B------:R0:W-:Y:S04]  /*2abf0*/  STL [R1+0x1470], R0 ;  /* 0x0014700001007387 */ /* 0x0001e80000100800 */
[----:B0-----:R0:W5:Y:S04]  /*2ac00*/  LDL.LU R0, [R1+0x1520] ;  /* 0x0015200001007983 */ /* 0x0011680000300800 */
[----:B------:R1:W-:Y:S04]  /*2ac10*/  STL [R1+0x140c], R24 ;  /* 0x00140c1801007387 */ /* 0x0003e80000100800 */
[----:B-1----:R0:W5:Y:S04]  /*2ac20*/  LDL.LU R24, [R1+0x151c] ;  /* 0x00151c0001187983 */ /* 0x0021680000300800 */
[----:B------:R1:W-:Y:S04]  /*2ac30*/  STL [R1+0x1478], R25 ;  /* 0x0014781901007387 */ /* 0x0003e80000100800 */
[----:B-1----:R0:W5:Y:S04]  /*2ac40*/  LDL.LU R25, [R1+0x1518] ;  /* 0x0015180001197983 */ /* 0x0021680000300800 */
[----:B------:R1:W-:Y:S04]  /*2ac50*/  STL [R1+0x1414], R26 ;  /* 0x0014141a01007387 */ /* 0x0003e80000100800 */
[----:B-1----:R0:W5:Y:S04]  /*2ac60*/  LDL.LU R26, [R1+0x1514] ;  /* 0x00151400011a7983 */ /* 0x0021680000300800 */
[----:B------:R1:W-:Y:S04]  /*2ac70*/  STL [R1+0x1480], R27 ;  /* 0x0014801b01007387 */ /* 0x0003e80000100800 */
[----:B-1----:R0:W5:Y:S04]  /*2ac80*/  LDL.LU R27, [R1+0x1510] ;  /* 0x00151000011b7983 */ /* 0x0021680000300800 */
[----:B------:R1:W-:Y:S04]  /*2ac90*/  STL [R1+0x141c], R8 ;  /* 0x00141c0801007387 */ /* 0x0003e80000100800 */
[----:B-1----:R-:W2:Y:S04]  /*2aca0*/  LDL.LU R8, [R1+0x150c] ;  /* 0x00150c0001087983 */ /* 0x002ea80000300800 */
[----:B------:R1:W-:Y:S04]  /*2acb0*/  STL [R1+0x1488], R5 ;  /* 0x0014880501007387 */ /* 0x0003e80000100800 */
[----:B-1----:R-:W3:Y:S04]  /*2acc0*/  LDL.LU R5, [R1+0x1508] ;  /* 0x0015080001057983 */ /* 0x002ee80000300800 */
[----:B------:R1:W-:Y:S04]  /*2acd0*/  STL [R1+0x1424], R10 ;  /* 0x0014240a01007387 */ /* 0x0003e80000100800 */
[----:B-1----:R-:W4:Y:S04]  /*2ace0*/  LDL.LU R10, [R1+0x1504] ;  /* 0x00150400010a7983 */ /* 0x002f280000300800 */
[----:B------:R1:W-:Y:S04]  /*2acf0*/  STL [R1+0x1490], R9 ;  /* 0x0014900901007387 */ /* 0x0003e80000100800 */
[----:B-1----:R-:W4:Y:S01]  /*2ad00*/  LDL.LU R9, [R1+0x1500] ;  /* 0x0015000001097983 */ /* 0x002f220000300800 */
[----:B------:R-:W-:-:S02]  /*2ad10*/  IADD3.X R28, R28, UR6, RZ, P3, !PT ;  /* 0x000000061c1c7c10 */ /* 0x000fc40009ffe4ff */
[----:B------:R-:W-:Y:S02]  /*2ad20*/  IADD3 R29, P3, R29, UR7, RZ ;  /* 0x000000071d1d7c10 */ /* 0x000fe4000ff7e0ff */
[----:B------:R-:W-:Y:S02]  /*2ad30*/  IADD3.X R3, R3, UR6, RZ, P6, !PT ;  /* 0x0000000603037c10 */ /* 0x000fe4000b7fe4ff */
[----:B------:R-:W-:Y:S02]  /*2ad40*/  IADD3 R2, P6, R2, UR7, RZ ;  /* 0x0000000702027c10 */ /* 0x000fe4000ffde0ff */
[----:B------:R-:W-:Y:S01]  /*2ad50*/  IADD3.X R19, R19, UR6, RZ, P5, !PT ;  /* 0x0000000613137c10 */ /* 0x000fe2000affe4ff */
[----:B------:R1:W-:Y:S01]  /*2ad60*/  STL [R1+0x142c], R28 ;  /* 0x00142c1c01007387 */ /* 0x0003e20000100800 */
[----:B------:R-:W-:Y:S02]  /*2ad70*/  IADD3 R4, P5, R4, UR7, RZ ;  /* 0x0000000704047c10 */ /* 0x000fe4000ffbe0ff */
[----:B------:R-:W-:-:S02]  /*2ad80*/  IADD3.X R18, R18, UR6, RZ, P2, !PT ;  /* 0x0000000612127c10 */ /* 0x000fc400097fe4ff */
[----:B------:R-:W-:Y:S02]  /*2ad90*/  IADD3 R14, P2, R14, UR7, RZ ;  /* 0x000000070e0e7c10 */ /* 0x000fe4000ff5e0ff */
[----:B------:R-:W-:Y:S02]  /*2ada0*/  IADD3.X R17, R17, UR6, RZ, P1, !PT ;  /* 0x0000000611117c10 */ /* 0x000fe40008ffe4ff */
[----:B------:R-:W-:Y:S01]  /*2adb0*/  IADD3 R13, P1, R13, UR7, RZ ;  /* 0x000000070d0d7c10 */ /* 0x000fe2000ff3e0ff */
[----:B-1----:R0:W5:Y:S04]  /*2adc0*/  LDL.LU R28, [R1+0x14fc] ;  /* 0x0014fc00011c7983 */ /* 0x0021680000300800 */
[----:B------:R1:W-:Y:S01]  /*2add0*/  STL [R1+0x14ac], R29 ;  /* 0x0014ac1d01007387 */ /* 0x0003e20000100800 */
[----:B------:R-:W-:-:S02]  /*2ade0*/  IADD3.X R16, R16, UR6, RZ, P4, !PT ;  /* 0x0000000610107c10 */ /* 0x000fc4000a7fe4ff */
[----:B------:R-:W-:Y:S02]  /*2adf0*/  IADD3 R12, P4, R12, UR7, RZ ;  /* 0x000000070c0c7c10 */ /* 0x000fe4000ff9e0ff */
[----:B------:R-:W-:Y:S01]  /*2ae00*/  IADD3.X R15, R15, UR6, RZ, P3, !PT ;  /* 0x000000060f0f7c10 */ /* 0x000fe20009ffe4ff */
[----:B-1----:R0:W5:Y:S04]  /*2ae10*/  LDL.LU R29, [R1+0x14f8] ;  /* 0x0014f800011d7983 */ /* 0x0021680000300800 */
[----:B------:R-:W-:Y:S04]  /*2ae20*/  STL [R1+0x1434], R3 ;  /* 0x0014340301007387 */ /* 0x000fe80000100800 */
[----:B------:R1:W-:Y:S04]  /*2ae30*/  STL [R1+0x14a8], R2 ;  /* 0x0014a80201007387 */ /* 0x0003e80000100800 */
[----:B------:R-:W-:Y:S04]  /*2ae40*/  STL [R1+0x143c], R19 ;  /* 0x00143c1301007387 */ /* 0x000fe80000100800 */
[----:B------:R-:W-:Y:S04]  /*2ae50*/  STL [R1+0x14a4], R4 ;  /* 0x0014a40401007387 */ /* 0x000fe80000100800 */
[----:B------:R-:W-:Y:S04]  /*2ae60*/  STL [R1+0x1444], R18 ;  /* 0x0014441201007387 */ /* 0x000fe80000100800 */
[----:B------:R-:W-:Y:S04]  /*2ae70*/  STL [R1+0x14a0], R14 ;  /* 0x0014a00e01007387 */ /* 0x000fe80000100800 */
[----:B------:R-:W-:Y:S01]  /*2ae80*/  STL [R1+0x144c], R17 ;  /* 0x00144c1101007387 */ /* 0x000fe20000100800 */
[----:B------:R-:W-:-:S03]  /*2ae90*/  IADD3 R11, P3, R11, UR7, RZ ;  /* 0x000000070b0b7c10 */ /* 0x000fc6000ff7e0ff */
[----:B------:R-:W-:Y:S01]  /*2aea0*/  STL [R1+0x149c], R13 ;  /* 0x00149c0d01007387 */ /* 0x000fe20000100800 */
[----:B-1----:R-:W1:Y:S01]  /*2aeb0*/  S2R R2, SR_TID.X ;  /* 0x0000000000027919 */ /* 0x002e620000002100 */
[----:B------:R-:W-:Y:S02]  /*2aec0*/  IADD3.X R6, R6, UR6, RZ, P6, !PT ;  /* 0x0000000606067c10 */ /* 0x000fe4000b7fe4ff */
[----:B------:R-:W-:Y:S01]  /*2aed0*/  STL [R1+0x1454], R16 ;  /* 0x0014541001007387 */ /* 0x000fe20000100800 */
[----:B------:R-:W-:-:S03]  /*2aee0*/  IADD3.X R7, R7, UR6, RZ, P5, !PT ;  /* 0x0000000607077c10 */ /* 0x000fc6000affe4ff */
[----:B------:R-:W-:Y:S04]  /*2aef0*/  STL [R1+0x1498], R12 ;  /* 0x0014980c01007387 */ /* 0x000fe80000100800 */
[----:B------:R-:W-:Y:S04]  /*2af00*/  STL [R1+0x145c], R15 ;  /* 0x00145c0f01007387 */ /* 0x000fe80000100800 */
[----:B------:R-:W-:Y:S01]  /*2af10*/  STL [R1+0x1494], R11 ;  /* 0x0014940b01007387 */ /* 0x000fe20000100800 */
[----:B------:R-:W-:-:S03]  /*2af20*/  IADD3.X R20, R20, UR6, RZ, P2, !PT ;  /* 0x0000000614147c10 */ /* 0x000fc600097fe4ff */
[----:B------:R-:W-:Y:S01]  /*2af30*/  STL [R1+0x1464], R6 ;  /* 0x0014640601007387 */ /* 0x000fe20000100800 */
[----:B------:R-:W-:-:S03]  /*2af40*/  IADD3.X R21, R21, UR6, RZ, P1, !PT ;  /* 0x0000000615157c10 */ /* 0x000fc60008ffe4ff */
[----:B------:R3:W-:Y:S01]  /*2af50*/  STL [R1+0x146c], R7 ;  /* 0x00146c0701007387 */ /* 0x0007e20000100800 */
[----:B------:R-:W0:Y:S01]  /*2af60*/  LDC R3, c[0x0][0x238] ;  /* 0x00008e00ff037b82 */ /* 0x000e220000000800 */
[----:B------:R-:W-:Y:S02]  /*2af70*/  IADD3.X R22, R22, UR6, RZ, P4, !PT ;  /* 0x0000000616167c10 */ /* 0x000fe4000a7fe4ff */
[----:B------:R-:W-:Y:S01]  /*2af80*/  IADD3.X R23, R23, UR6, RZ, P3, !PT ;  /* 0x0000000617177c10 */ /* 0x000fe20009ffe4ff */
[----:B------:R0:W-:Y:S04]  /*2af90*/  STL [R1+0x1474], R20 ;  /* 0x0014741401007387 */ /* 0x0001e80000100800 */
[----:B------:R0:W-:Y:S04]  /*2afa0*/  STL [R1+0x147c], R21 ;  /* 0x00147c1501007387 */ /* 0x0001e80000100800 */
[----:B------:R0:W-:Y:S01]  /*2afb0*/  STL [R1+0x1484], R22 ;  /* 0x0014841601007387 */ /* 0x0001e20000100800 */
[----:B-1----:R-:W-:Y:S01]  /*2afc0*/  LOP3.LUT R2, R2, 0x3f, RZ, 0xc0, !PT ;  /* 0x0000003f02027812 */ /* 0x002fe200078ec0ff */
[----:B0-----:R-:W-:-:S04]  /*2afd0*/  IMAD.SHL.U32 R3, R3, 0x20, RZ ;  /* 0x0000002003037824 */ /* 0x001fc800078e00ff */
[----:B------:R-:W-:Y:S02]  /*2afe0*/  IMAD.SHL.U32 R2, R2, 0x2, RZ ;  /* 0x0000000202027824 */ /* 0x000fe400078e00ff */
[----:B------:R-:W-:Y:S02]  /*2aff0*/  IMAD.SHL.U32 R3, R3, 0x2, RZ ;  /* 0x0000000203037824 */ /* 0x000fe400078e00ff */
[----:B---3--:R-:W-:Y:S02]  /*2b000*/  IMAD.MOV.U32 R7, RZ, RZ, R5 ;  /* 0x000000ffff077224 */ /* 0x008fe400078e0005 */
[----:B--2---:R-:W-:Y:S02]  /*2b010*/  IMAD.MOV.U32 R5, RZ, RZ, R8 ;  /* 0x000000ffff057224 */ /* 0x004fe400078e0008 */
[----:B----4-:R-:W-:-:S05]  /*2b020*/  IMAD.MOV.U32 R4, RZ, RZ, R10 ;  /* 0x000000ffff047224 */ /* 0x010fca00078e000a */
[----:B------:R0:W-:Y:S04]  /*2b030*/  STL.64 [R1+0x890], R4 ;  /* 0x0008900401007387 */ /* 0x0001e80000100a00 */
[----:B------:R0:W-:Y:S01]  /*2b040*/  STL [R1+0x148c], R23 ;  /* 0x00148c1701007387 */ /* 0x0001e20000100800 */
[----:B------:R-:W-:-:S05]  /*2b050*/  IMAD.MOV.U32 R6, RZ, RZ, R9 ;  /* 0x000000ffff067224 */ /* 0x000fca00078e0009 */
[----:B------:R0:W-:Y:S01]  /*2b060*/  STL.64 [R1+0x888], R6 ;  /* 0x0008880601007387 */ /* 0x0001e20000100a00 */
[----:B------:R-:W-:Y:S05]  /*2b070*/  @P0 BRA `(.L_x_1) ;  /* 0xfffffdf000680947 */ /* 0x000fea000383ffff */
[----:B-----5:R-:W2:Y:S04]  /*2b080*/  LDL.LU R0, [R1+0x10c] ;  /* 0x00010c0001007983 */ /* 0x020ea80000300800 */
[----:B------:R-:W3:Y:S04]  /*2b090*/  LDL.LU R3, [R1+0x104] ;  /* 0x0001040001037983 */ /* 0x000ee80000300800 */
[----:B------:R-:W4:Y:S04]  /*2b0a0*/  LDL.LU R10, [R1+0x1cc] ;  /* 0x0001cc00010a7983 */ /* 0x000f280000300800 */
[----:B------:R-:W4:Y:S04]  /*2b0b0*/  LDL.LU R8, [R1+0x21c] ;  /* 0x00021c0001087983 */ /* 0x000f280000300800 */
[----:B------:R-:W4:Y:S04]  /*2b0c0*/  LDL.LU R9, [R1+0x1c4] ;  /* 0x0001c40001097983 */ /* 0x000f280000300800 */
[----:B0-----:R-:W4:Y:S04]  /*2b0d0*/  LDL.LU R5, [R1+0x214] ;  /* 0x0002140001057983 */ /* 0x001f280000300800 */
        /* <DEDUP_REMOVED lines=16> */
[----:B------:R-:W-:Y:S04]  /*2b1e0*/  STL [R1+0x18fc], R26 ;  /* 0x0018fc1a01007387 */ /* 0x000fe80000100800 */
[----:B------:R2:W-:Y:S04]  /*2b1f0*/  STL [R1+0x18f8], R24 ;  /* 0x0018f81801007387 */ /* 0x0005e80000100800 */
[----:B------:R-:W-:Y:S01]  /*2b200*/  STL [R1+0x14f8], R29 ;  /* 0x0014f81d01007387 */ /* 0x000fe20000100800 */
[----:B--2---:R-:W-:-:S02]  /*2b210*/  F2FP.F16.F32.PACK_AB R24, R27, R0 ;  /* 0x000000001b18723e */ /* 0x004fc400000000ff */
[----:B---3--:R-:W-:-:S03]  /*2b220*/  F2FP.F16.F32.PACK_AB R2, R25, R3 ;  /* 0x000000031902723e */ /* 0x008fc600000000ff */
[----:B------:R-:W-:Y:S04]  /*2b230*/  STL [R1+0x91c], R24 ;  /* 0x00091c1801007387 */ /* 0x000fe80000100800 */
[----:B------:R0:W-:Y:S01]  /*2b240*/  STL [R1+0x918], R2 ;  /* 0x0009180201007387 */ /* 0x0001e20000100800 */
[----:B----4-:R-:W-:-:S05]  /*2b250*/  F2FP.F16.F32.PACK_AB R0, R10, R8 ;  /* 0x000000080a00723e */ /* 0x010fca00000000ff */
[----:B------:R1:W-:Y:S01]  /*2b260*/  STL [R1+0x914], R0 ;  /* 0x0009140001007387 */ /* 0x0003e20000100800 */
[----:B------:R-:W-:-:S05]  /*2b270*/  F2FP.F16.F32.PACK_AB R3, R9, R5 ;  /* 0x000000050903723e */ /* 0x000fca00000000ff */
[----:B------:R2:W-:Y:S01]  /*2b280*/  STL [R1+0x910], R3 ;  /* 0x0009100301007387 */ /* 0x0005e20000100800 */
[----:B0-----:R-:W-:-:S05]  /*2b290*/  F2FP.F16.F32.PACK_AB R2, R19, R4 ;  /* 0x000000041302723e */ /* 0x001fca00000000ff */
[----:B------:R0:W-:Y:S01]  /*2b2a0*/  STL [R1+0x92c], R2 ;  /* 0x00092c0201007387 */ /* 0x0001e20000100800 */
[----:B-1----:R-:W-:-:S05]  /*2b2b0*/  F2FP.F16.F32.PACK_AB R0, R18, R14 ;  /* 0x0000000e1200723e */ /* 0x002fca00000000ff */
[----:B------:R1:W-:Y:S01]  /*2b2c0*/  STL [R1+0x928], R0 ;  /* 0x0009280001007387 */ /* 0x0003e20000100800 */
[----:B--2---:R-:W-:-:S05]  /*2b2d0*/  F2FP.F16.F32.PACK_AB R3, R17, R13 ;  /* 0x0000000d1103723e */ /* 0x004fca00000000ff */
[----:B------:R2:W-:Y:S01]  /*2b2e0*/  STL [R1+0x924], R3 ;  /* 0x0009240301007387 */ /* 0x0005e20000100800 */
[----:B0-----:R-:W-:-:S05]  /*2b2f0*/  F2FP.F16.F32.PACK_AB R2, R16, R12 ;  /* 0x0000000c1002723e */ /* 0x001fca00000000ff */
[----:B------:R0:W-:Y:S01]  /*2b300*/  STL [R1+0x920], R2 ;  /* 0x0009200201007387 */ /* 0x0001e20000100800 */
[----:B-1----:R-:W-:-:S05]  /*2b310*/  F2FP.F16.F32.PACK_AB R0, R15, R11 ;  /* 0x0000000b0f00723e */ /* 0x002fca00000000ff */
[----:B------:R1:W-:Y:S01]  /*2b320*/  STL [R1+0x93c], R0 ;  /* 0x00093c0001007387 */ /* 0x0003e20000100800 */
[----:B--2---:R-:W-:-:S05]  /*2b330*/  F2FP.F16.F32.PACK_AB R3, R6, R7 ;  /* 0x000000070603723e */ /* 0x004fca00000000ff */
[----:B------:R-:W-:Y:S01]  /*2b340*/  STL [R1+0x938], R3 ;  /* 0x0009380301007387 */ /* 0x000fe20000100800 */
[----:B0-----:R-:W-:-:S03]  /*2b350*/  F2FP.F16.F32.PACK_AB R2, R20, R21 ;  /* 0x000000151402723e */ /* 0x001fc600000000ff */
[----:B------:R-:W2:Y:S04]  /*2b360*/  LDL.LU R26, [R1+0x474] ;  /* 0x00047400011a7983 */ /* 0x000ea80000300800 */
[----:B------:R-:W-:Y:S01]  /*2b370*/  STL [R1+0x934], R2 ;  /* 0x0009340201007387 */ /* 0x000fe20000100800 */
[----:B-1----:R-:W-:-:S03]  /*2b380*/  F2FP.F16.F32.PACK_AB R0, R22, R23 ;  /* 0x000000171600723e */ /* 0x002fc600000000ff */
[----:B--2---:R0:W-:Y:S04]  /*2b390*/  STL [R1+0x1904], R26 ;  /* 0x0019041a01007387 */ /* 0x0041e80000100800 */
[----:B------:R-:W-:Y:S04]  /*2b3a0*/  STL [R1+0x930], R0 ;  /* 0x0009300001007387 */ /* 0x000fe80000100800 */
[----:B0-----:R-:W2:Y:S04]  /*2b3b0*/  LDL.LU R26, [R1+0x47c] ;  /* 0x00047c00011a7983 */ /* 0x001ea80000300800 */
[----:B--2---:R0:W-:Y:S04]  /*2b3c0*/  STL [R1+0x190c], R26 ;  /* 0x00190c1a01007387 */ /* 0x0041e80000100800 */
[----:B0-----:R-:W2:Y:S04]  /*2b3d0*/  LDL.LU R26, [R1+0x1b4] ;  /* 0x0001b400011a7983 */ /* 0x001ea80000300800 */
[----:B--2---:R0:W-:Y:S04]  /*2b3e0*/  STL [R1+0x1914], R26 ;  /* 0x0019141a01007387 */ /* 0x0041e80000100800 */
[----:B0-----:R-:W2:Y:S04]  /*2b3f0*/  LDL.LU R26, [R1+0x1bc] ;  /* 0x0001bc00011a7983 */ /* 0x001ea80000300800 */
[----:B------:R-:W3:Y:S04]  /*2b400*/  LDL.LU R24, [R1+0x108] ;  /* 0x0001080001187983 */ /* 0x000ee80000300800 */
[----:B---3--:R0:W-:Y:S04]  /*2b410*/  STL [R1+0x1900], R24 ;  /* 0x0019001801007387 */ /* 0x0081e80000100800 */
[----:B0-----:R-:W3:Y:S04]  /*2b420*/  LDL.LU R24, [R1+0x3b4] ;  /* 0x0003b40001187983 */ /* 0x001ee80000300800 */
[----:B---3--:R0:W-:Y:S04]  /*2b430*/  STL [R1+0x1908], R24 ;  /* 0x0019081801007387 */ /* 0x0081e80000100800 */
[----:B0-----:R-:W3:Y:S04]  /*2b440*/  LDL.LU R24, [R1+0x3bc] ;  /* 0x0003bc0001187983 */ /* 0x001ee80000300800 */
[----:B---3--:R0:W-:Y:S04]  /*2b450*/  STL [R1+0x1910], R24 ;  /* 0x0019101801007387 */ /* 0x0081e80000100800 */
[----:B0-----:R-:W3:Y:S04]  /*2b460*/  LDL.LU R24, [R1+0x374] ;  /* 0x0003740001187983 */ /* 0x001ee80000300800 */
[----:B---3--:R0:W-:Y:S04]  /*2b470*/  STL [R1+0x1918], R24 ;  /* 0x0019181801007387 */ /* 0x0081e80000100800 */
        /* <DEDUP_REMOVED lines=28> */
[----:B------:R-:W4:Y:S04]  /*2b640*/  LDL.LU R27, [R1+0x3b0] ;  /* 0x0003b000011b7983 */ /* 0x000f280000300800 */
[----:B----4-:R0:W-:Y:S04]  /*2b650*/  STL [R1+0x18a0], R27 ;  /* 0x0018a01b01007387 */ /* 0x0101e80000100800 */
[----:B0-----:R-:W4:Y:S04]  /*2b660*/  LDL.LU R27, [R1+0x378] ;  /* 0x00037800011b7983 */ /* 0x001f280000300800 */
        /* <DEDUP_REMOVED lines=17> */
[----:B0-----:R-:W4:Y:S01]  /*2b780*/  LDL.LU R27, [R1+0x1c0] ;  /* 0x0001c000011b7983 */ /* 0x001f220000300800 */
[----:B--2---:R-:W-:-:S03]  /*2b790*/  F2FP.F16.F32.PACK_AB R26, R24, R26 ;  /* 0x0000001a181a723e */ /* 0x004fc600000000ff */
[----:B----4-:R0:W-:Y:S04]  /*2b7a0*/  STL [R1+0x18f0], R27 ;  /* 0x0018f01b01007387 */ /* 0x0101e80000100800 */
[----:B0-----:R-:W2:Y:S04]  /*2b7b0*/  LDL.LU R27, [R1+0x1c8] ;  /* 0x0001c800011b7983 */ /* 0x001ea80000300800 */
        /* <DEDUP_REMOVED lines=25> */
[----:B------:R-:W3:Y:S04]  /*2b950*/  LDL.LU R24, [R1+0x1918] ;  /* 0x0019180001187983 */ /* 0x000ee80000300800 */
[----:B------:R0:W-:Y:S04]  /*2b960*/  STL [R1+0x94c], R26 ;  /* 0x00094c1a01007387 */ /* 0x0001e80000100800 */
[----:B0-----:R-:W3:Y:S02]  /*2b970*/  LDL.LU R26, [R1+0x1914] ;  /* 0x00191400011a7983 */ /* 0x001ee40000300800 */
[----:B---3--:R-:W-:-:S02]  /*2b980*/  F2FP.F16.F32.PACK_AB R26, R24, R26 ;  /* 0x0000001a181a723e */ /* 0x008fc400000000ff */
        /* <DEDUP_REMOVED lines=14> */
[----:B0-----:R-:W4:Y:S01]  /*2ba70*/  LDL.LU R26, [R1+0x3b8] ;  /* 0x0003b800011a7983 */ /* 0x001f220000300800 */
[----:B---3--:R-:W-:-:S03]  /*2ba80*/  F2FP.F16.F32.PACK_AB R24, R24, R25 ;  /* 0x000000191818723e */ /* 0x008fc600000000ff */
[----:B------:R-:W2:Y:S04]  /*2ba90*/  LDL.LU R25, [R1+0x18f4] ;  /* 0x0018f40001197983 */ /* 0x000ea80000300800 */
[----:B------:R0:W-:Y:S04]  /*2baa0*/  STL [R1+0x908], R24 ;  /* 0x0009081801007387 */ /* 0x0001e80000100800 */
[----:B0-----:R-:W3:Y:S01]  /*2bab0*/  LDL.LU R24, [R1+0x1b0] ;  /* 0x0001b00001187983 */ /* 0x001ee20000300800 */
[----:B--2---:R-:W-:-:S03]  /*2bac0*/  F2FP.F16.F32.PACK_AB R25, R27, R25 ;  /* 0x000000191b19723e */ /* 0x004fc600000000ff */
[----:B------:R-:W2:Y:S04]  /*2bad0*/  LDL.LU R27, [R1+0x18f0] ;  /* 0x0018f000011b7983 */ /* 0x000ea80000300800 */
[----:B------:R0:W-:Y:S04]  /*2bae0*/  STL [R1+0x904], R25 ;  /* 0x0009041901007387 */ /* 0x0001e80000100800 */
[----:B0-----:R-:W2:Y:S02]  /*2baf0*/  LDL.LU R25, [R1+0x18ec] ;  /* 0x0018ec0001197983 */ /* 0x001ea40000300800 */
[----:B--2---:R-:W-:-:S02]  /*2bb00*/  F2FP.F16.F32.PACK_AB R25, R27, R25 ;  /* 0x000000191b19723e */ /* 0x004fc400000000ff */
        /* <DEDUP_REMOVED lines=38> */
[----:B0-----:R-:W3:Y:S02]  /*2bd70*/  LDL.LU R25, [R1+0x189c] ;  /* 0x00189c0001197983 */ /* 0x001ee40000300800 */
[----:B---3--:R-:W-:-:S02]  /*2bd80*/  F2FP.F16.F32.PACK_AB R24, R25, R24 ;  /* 0x000000181918723e */ /* 0x008fc400000000ff */
[----:B------:R-:W3:Y:S04]  /*2bd90*/  LDL.LU R25, [R1+0x1898] ;  /* 0x0018980001197983 */ /* 0x000ee80000300800 */
[----:B------:R4:W-:Y:S02]  /*2bda0*/  STL [R1+0x8d8], R24 ;  /* 0x0008d81801007387 */ /* 0x0009e40000100800 */
[----:B----4-:R-:W-:Y:S02]  /*2bdb0*/  F2FP.F16.F32.PACK_AB R24, R28, R2 ;  /* 0x000000021c18723e */ /* 0x010fe400000000ff */
[----:B------:R-:W-:Y:S02]  /*2bdc0*/  F2FP.F16.F32.PACK_AB R2, R0, R3 ;  /* 0x000000030002723e */ /* 0x000fe400000000ff */
[----:B------:R-:W-:-:S02]  /*2bdd0*/  F2FP.F16.F32.PACK_AB R0, R10, R8 ;  /* 0x000000080a00723e */ /* 0x000fc400000000ff */
[----:B------:R-:W-:Y:S02]  /*2bde0*/  F2FP.F16.F32.PACK_AB R3, R9, R5 ;  /* 0x000000050903723e */ /* 0x000fe400000000ff */
[----:B---3--:R-:W-:Y:S02]  /*2bdf0*/  F2FP.F16.F32.PACK_AB R26, R26, R25 ;  /* 0x000000191a1a723e */ /* 0x008fe400000000ff */
[----:B--2---:R-:W-:-:S03]  /*2be00*/  F2FP.F16.F32.PACK_AB R25, R27, R29 ;  /* 0x0000001d1b19723e */ /* 0x004fc600000000ff */
[----:B------:R-:W-:Y:S04]  /*2be10*/  STL [R1+0x8d4], R26 ;  /* 0x0008d41a01007387 */ /* 0x000fe80000100800 */
[----:B------:R-:W-:Y:S04]  /*2be20*/  STL [R1+0x8d0], R25 ;  /* 0x0008d01901007387 */ /* 0x000fe80000100800 */
[----:B------:R-:W-:Y:S04]  /*2be30*/  STL [R1+0x88c], R24 ;  /* 0x00088c1801007387 */ /* 0x000fe80000100800 */
[----:B------:R0:W-:Y:S04]  /*2be40*/  STL [R1+0x888], R2 ;  /* 0x0008880201007387 */ /* 0x0001e80000100800 */
[----:B------:R1:W-:Y:S04]  /*2be50*/  STL [R1+0x884], R0 ;  /* 0x0008840001007387 */ /* 0x0003e80000100800 */
[----:B------:R2:W-:Y:S01]  /*2be60*/  STL [R1+0x880], R3 ;  /* 0x0008800301007387 */ /* 0x0005e20000100800 */
[----:B0-----:R-:W-:-:S02]  /*2be70*/  F2FP.F16.F32.PACK_AB R2, R19, R4 ;  /* 0x000000041302723e */ /* 0x001fc400000000ff */
[----:B-1----:R-:W-:-:S03]  /*2be80*/  F2FP.F16.F32.PACK_AB R0, R18, R14 ;  /* 0x0000000e1200723e */ /* 0x002fc600000000ff */
[----:B------:R0:W-:Y:S01]  /*2be90*/  STL [R1+0x89c], R2 ;  /* 0x00089c0201007387 */ /* 0x0001e20000100800 */
[----:B--2---:R-:W-:-:S03]  /*2bea0*/  F2FP.F16.F32.PACK_AB R3, R17, R13 ;  /* 0x0000000d1103723e */ /* 0x004fc600000000ff */
[----:B------:R1:W-:Y:S04]  /*2beb0*/  STL [R1+0x898], R0 ;  /* 0x0008980001007387 */ /* 0x0003e80000100800 */
[----:B------:R2:W-:Y:S01]  /*2bec0*/  STL [R1+0x894], R3 ;  /* 0x0008940301007387 */ /* 0x0005e20000100800 */
[----:B0-----:R-:W-:Y:S02]  /*2bed0*/  F2FP.F16.F32.PACK_AB R2, R16, R12 ;  /* 0x0000000c1002723e */ /* 0x001fe400000000ff */
[----:B-1----:R-:W-:-:S03]  /*2bee0*/  F2FP.F16.F32.PACK_AB R0, R15, R11 ;  /* 0x0000000b0f00723e */ /* 0x002fc600000000ff */
[----:B------:R0:W-:Y:S01]  /*2bef0*/  STL [R1+0x890], R2 ;  /* 0x0008900201007387 */ /* 0x0001e20000100800 */
[----:B--2---:R-:W-:-:S03]  /*2bf00*/  F2FP.F16.F32.PACK_AB R3, R6, R7 ;  /* 0x000000070603723e */ /* 0x004fc600000000ff */
[----:B------:R1:W-:Y:S04]  /*2bf10*/  STL [R1+0x8bc], R0 ;  /* 0x0008bc0001007387 */ /* 0x0003e80000100800 */
[----:B------:R-:W-:Y:S04]  /*2bf20*/  STL [R1+0x8b8], R3 ;  /* 0x0008b80301007387 */ /* 0x000fe80000100800 */
[----:B------:R-:W2:Y:S01]  /*2bf30*/  LDL.LU R24, [R1+0x400] ;  /* 0x0004000001187983 */ /* 0x000ea20000300800 */
[----:B0-----:R-:W-:Y:S02]  /*2bf40*/  F2FP.F16.F32.PACK_AB R2, R20, R21 ;  /* 0x000000151402723e */ /* 0x001fe400000000ff */
[----:B-1----:R-:W-:-:S03]  /*2bf50*/  F2FP.F16.F32.PACK_AB R0, R22, R23 ;  /* 0x000000171600723e */ /* 0x002fc600000000ff */
[----:B------:R-:W-:Y:S04]  /*2bf60*/  STL [R1+0x8b4], R2 ;  /* 0x0008b40201007387 */ /* 0x000fe80000100800 */
[----:B--2---:R0:W-:Y:S04]  /*2bf70*/  STL [R1+0x1810], R24 ;  /* 0x0018101801007387 */ /* 0x0041e80000100800 */
[----:B------:R-:W-:Y:S04]  /*2bf80*/  STL [R1+0x8b0], R0 ;  /* 0x0008b00001007387 */ /* 0x000fe80000100800 */
[----:B0-----:R-:W2:Y:S04]  /*2bf90*/  LDL.LU R24, [R1+0x408] ;  /* 0x0004080001187983 */ /* 0x001ea80000300800 */
[----:B--2---:R0:W-:Y:S04]  /*2bfa0*/  STL [R1+0x1818], R24 ;  /* 0x0018181801007387 */ /* 0x0041e80000100800 */
        /* <DEDUP_REMOVED lines=69> */
[----:B------:R-:W4:Y:S04]  /*2c400*/  LDL.LU R27, [R1+0x6b0] ;  /* 0x0006b000011b7983 */ /* 0x000f280000300800 */
[----:B------:R-:W4:Y:S04]  /*2c410*/  LDL.LU R29, [R1+0x6e0] ;  /* 0x0006e000011d7983 */ /* 0x000f280000300800 */
[----:B------:R-:W3:Y:S04]  /*2c420*/  LDL.LU R28, [R1+0xac] ;  /* 0x0000ac00011c7983 */ /* 0x000ee80000300800 */
        /* <DEDUP_REMOVED lines=93> */
[----:B------:R3:W-:Y:S02]  /*2ca00*/  STL [R1+0x638], R24 ;  /* 0x0006381801007387 */ /* 0x0007e40000100800 */
[----:B---3--:R-:W-:Y:S02]  /*2ca10*/  F2FP.F16.F32.PACK_AB R24, R28, R2 ;  /* 0x000000021c18723e */ /* 0x008fe400000000ff */
[----:B----4-:R-:W-:Y:S02]  /*2ca20*/  F2FP.F16.F32.PACK_AB R2, R0, R3 ;  /* 0x000000030002723e */ /* 0x010fe400000000ff */
[----:B------:R-:W-:-:S02]  /*2ca30*/  F2FP.F16.F32.PACK_AB R0, R10, R8 ;  /* 0x000000080a00723e */ /* 0x000fc400000000ff */
[----:B------:R-:W-:Y:S02]  /*2ca40*/  F2FP.F16.F32.PACK_AB R3, R9, R5 ;  /* 0x000000050903723e */ /* 0x000fe400000000ff */
[----:B--2---:R-:W-:Y:S02]  /*2ca50*/  F2FP.F16.F32.PACK_AB R26, R26, R25 ;  /* 0x000000191a1a723e */ /* 0x004fe400000000ff */
[----:B------:R-:W-:-:S03]  /*2ca60*/  F2FP.F16.F32.PACK_AB R25, R27, R29 ;  /* 0x0000001d1b19723e */ /* 0x000fc600000000ff */
        /* <DEDUP_REMOVED lines=660> */
[----:B------:R-:W2:Y:S04]  /*2f3b0*/  LDL.LU R13, [R1+0x3a0] ;  /* 0x0003a000010d7983 */ /* 0x000ea80000300800 */
[----:B------:R-:W2:Y:S04]  /*2f3c0*/  LDL.LU R12, [R1+0x440] ;  /* 0x00044000010c7983 */ /* 0x000ea80000300800 */
[----:B------:R-:W2:Y:S04]  /*2f3d0*/  LDL.LU R15, [R1+0x3d8] ;  /* 0x0003d800010f7983 */ /* 0x000ea80000300800 */
[----:B------:R-:W2:Y:S04]  /*2f3e0*/  LDL.LU R11, [R1+0x728] ;  /* 0x00072800010b7983 */ /* 0x000ea80000300800 */
[----:B------:R-:W2:Y:S04]  /*2f3f0*/  LDL.LU R6, [R1+0x3d0] ;  /* 0x0003d00001067983 */ /* 0x000ea80000300800 */
[----:B------:R-:W2:Y:S04]  /*2f400*/  LDL.LU R7, [R1+0x720] ;  /* 0x0007200001077983 */ /* 0x000ea80000300800 */
        /* <DEDUP_REMOVED lines=18> */
[----:B0-----:R-:W2:Y:S01]  /*2f530*/  LDL.LU R27, [R1+0x1e8] ;  /* 0x0001e800011b7983 */ /* 0x001ea20000300800 */
[----:B---3--:R-:W-:-:S03]  /*2f540*/  F2FP.F16.F32.PACK_AB R26, R25, R26 ;  /* 0x0000001a191a723e */ /* 0x008fc600000000ff */
[----:B------:R-:W3:Y:S01]  /*2f550*/  LDL.LU R25, [R1+0x1640] ;  /* 0x0016400001197983 */ /* 0x000ee20000300800 */
[----:B----4-:R-:W-:Y:S02]  /*2f560*/  F2FP.F16.F32.PACK_AB R24, R24, R29 ;  /* 0x0000001d1818723e */ /* 0x010fe400000000ff */
[----:B------:R-:W-:Y:S01]  /*2f570*/  F2FP.F16.F32.PACK_AB R23, R28, R23 ;  /* 0x000000171c17723e */ /* 0x000fe200000000ff */
[----:B------:R-:W-:Y:S01]  /*2f580*/  STL [R1+0x1500], R26 ;  /* 0x0015001a01007387 */ /* 0x000fe20000100800 */
[----:B------:R-:W-:Y:S02]  /*2f590*/  F2FP.F16.F32.PACK_AB R22, R2, R22 ;  /* 0x000000160216723e */ /* 0x000fe400000000ff */
[----:B------:R-:W-:Y:S02]  /*2f5a0*/  F2FP.F16.F32.PACK_AB R21, R0, R21 ;  /* 0x000000150015723e */ /* 0x000fe400000000ff */
[----:B------:R-:W-:Y:S02]  /*2f5b0*/  F2FP.F16.F32.PACK_AB R20, R3, R20 ;  /* 0x000000140314723e */ /* 0x000fe400000000ff */
[----:B------:R-:W-:-:S02]  /*2f5c0*/  F2FP.F16.F32.PACK_AB R19, R10, R19 ;  /* 0x000000130a13723e */ /* 0x000fc400000000ff */
[----:B------:R-:W-:Y:S02]  /*2f5d0*/  F2FP.F16.F32.PACK_AB R18, R8, R18 ;  /* 0x000000120812723e */ /* 0x000fe400000000ff */
[----:B------:R-:W-:Y:S02]  /*2f5e0*/  F2FP.F16.F32.PACK_AB R17, R9, R17 ;  /* 0x000000110911723e */ /* 0x000fe400000000ff */
[----:B------:R-:W-:Y:S02]  /*2f5f0*/  F2FP.F16.F32.PACK_AB R16, R5, R16 ;  /* 0x000000100510723e */ /* 0x000fe400000000ff */
[----:B--2---:R-:W-:Y:S02]  /*2f600*/  F2FP.F16.F32.PACK_AB R0, R4, R14 ;  /* 0x0000000e0400723e */ /* 0x004fe400000000ff */
[----:B------:R-:W-:Y:S02]  /*2f610*/  F2FP.F16.F32.PACK_AB R3, R13, R12 ;  /* 0x0000000c0d03723e */ /* 0x000fe400000000ff */
[----:B---3--:R-:W-:-:S05]  /*2f620*/  F2FP.F16.F32.PACK_AB R25, R27, R25 ;  /* 0x000000191b19723e */ /* 0x008fca00000000ff */
        /* <DEDUP_REMOVED lines=10> */
[----:B------:R1:W-:Y:S04]  /*2f6d0*/  STL [R1+0x5c], R0 ;  /* 0x00005c0001007387 */ /* 0x0003e80000100800 */
[----:B------:R-:W-:Y:S04]  /*2f6e0*/  STL [R1+0x58], R3 ;  /* 0x0000580301007387 */ /* 0x000fe80000100800 */
[----:B0-----:R-:W2:Y:S01]  /*2f6f0*/  LDL.LU R16, [R1+0x160] ;  /* 0x0001600001107983 */ /* 0x001ea20000300800 */
[----:B------:R-:W-:-:S02]  /*2f700*/  F2FP.F16.F32.PACK_AB R2, R15, R11 ;  /* 0x0000000b0f02723e */ /* 0x000fc400000000ff */
        /* <DEDUP_REMOVED lines=171> */
[----:B------:R0:W-:Y:S01]  /*301c0*/  STL [R1+0xa8], R16 ;  /* 0x0000a81001007387 */ /* 0x0001e20000100800 */
[----:B---3--:R-:W-:Y:S02]  /*301d0*/  F2FP.F16.F32.PACK_AB R2, R28, R2 ;  /* 0x000000021c02723e */ /* 0x008fe400000000ff */
[----:B0-----:R-:W-:Y:S02]  /*301e0*/  F2FP.F16.F32.PACK_AB R16, R21, R22 ;  /* 0x000000161510723e */ /* 0x001fe400000000ff */
[----:B----4-:R-:W-:Y:S02]  /*301f0*/  F2FP.F16.F32.PACK_AB R0, R0, R3 ;  /* 0x000000030000723e */ /* 0x010fe400000000ff */
[----:B------:R-:W-:-:S02]  /*30200*/  F2FP.F16.F32.PACK_AB R3, R10, R8 ;  /* 0x000000080a03723e */ /* 0x000fc400000000ff */
[----:B--2---:R-:W-:Y:S02]  /*30210*/  F2FP.F16.F32.PACK_AB R18, R17, R18 ;  /* 0x000000121112723e */ /* 0x004fe400000000ff */
[----:B------:R-:W-:-:S03]  /*30220*/  F2FP.F16.F32.PACK_AB R17, R19, R20 ;  /* 0x000000141311723e */ /* 0x000fc600000000ff */
[----:B------:R0:W-:Y:S04]  /*30230*/  STL [R1+0xa4], R18 ;  /* 0x0000a41201007387 */ /* 0x0001e80000100800 */
[----:B------:R1:W-:Y:S04]  /*30240*/  STL [R1+0xa0], R17 ;  /* 0x0000a01101007387 */ /* 0x0003e80000100800 */
[----:B------:R2:W-:Y:S01]  /*30250*/  STL [R1+0xbc], R16 ;  /* 0x0000bc1001007387 */ /* 0x0005e20000100800 */
[----:B0-----:R-:W-:Y:S02]  /*30260*/  F2FP.F16.F32.PACK_AB R18, R23, R24 ;  /* 0x000000181712723e */ /* 0x001fe400000000ff */
[----:B-1----:R-:W-:-:S02]  /*30270*/  F2FP.F16.F32.PACK_AB R17, R25, R26 ;  /* 0x0000001a1911723e */ /* 0x002fc400000000ff */
[----:B--2---:R-:W-:Y:S01]  /*30280*/  F2FP.F16.F32.PACK_AB R16, R27, R29 ;  /* 0x0000001d1b10723e */ /* 0x004fe200000000ff */
[----:B------:R-:W-:Y:S04]  /*30290*/  STL [R1+0xb8], R18 ;  /* 0x0000b81201007387 */ /* 0x000fe80000100800 */
[----:B------:R-:W-:Y:S04]  /*302a0*/  STL [R1+0xb4], R17 ;  /* 0x0000b41101007387 */ /* 0x000fe80000100800 */
[----:B------:R-:W-:Y:S04]  /*302b0*/  STL [R1+0xb0], R16 ;  /* 0x0000b01001007387 */ /* 0x000fe80000100800 */
[----:B------:R0:W-:Y:S04]  /*302c0*/  STL [R1+0xcc], R2 ;  /* 0x0000cc0201007387 */ /* 0x0001e80000100800 */
[----:B------:R1:W-:Y:S04]  /*302d0*/  STL [R1+0xc8], R0 ;  /* 0x0000c80001007387 */ /* 0x0003e80000100800 */
[----:B------:R2:W-:Y:S01]  /*302e0*/  STL [R1+0xc4], R3 ;  /* 0x0000c40301007387 */ /* 0x0005e20000100800 */
[----:B0-----:R-:W-:-:S02]  /*302f0*/  F2FP.F16.F32.PACK_AB R2, R9, R5 ;  /* 0x000000050902723e */ /* 0x001fc400000000ff */
[----:B-1----:R-:W-:Y:S02]  /*30300*/  F2FP.F16.F32.PACK_AB R0, R4, R14 ;  /* 0x0000000e0400723e */ /* 0x002fe400000000ff */
[----:B--2---:R-:W-:Y:S01]  /*30310*/  F2FP.F16.F32.PACK_AB R3, R13, R12 ;  /* 0x0000000c0d03723e */ /* 0x004fe200000000ff */
[----:B------:R0:W-:Y:S04]  /*30320*/  STL [R1+0xc0], R2 ;  /* 0x0000c00201007387 */ /* 0x0001e80000100800 */
[----:B------:R1:W-:Y:S04]  /*30330*/  STL [R1+0xdc], R0 ;  /* 0x0000dc0001007387 */ /* 0x0003e80000100800 */
[----:B------:R-:W-:Y:S01]  /*30340*/  STL [R1+0xd8], R3 ;  /* 0x0000d80301007387 */ /* 0x000fe20000100800 */
[----:B0-----:R-:W-:-:S03]  /*30350*/  F2FP.F16.F32.PACK_AB R2, R15, R11 ;  /* 0x0000000b0f02723e */ /* 0x001fc600000000ff */
[----:B------:R-:W2:Y:S04]  /*30360*/  LDL.LU R15, [R1+0x17c] ;  /* 0x00017c00010f7983 */ /* 0x000ea80000300800 */
[----:B------:R-:W-:Y:S04]  /*30370*/  STL [R1+0xd4], R2 ;  /* 0x0000d40201007387 */ /* 0x000fe80000100800 */
[----:B------:R-:W3:Y:S01]  /*30380*/  LDL.LU R14, [R1+0x174] ;  /* 0x00017400010e7983 */ /* 0x000ee20000300800 */
[----:B-1----:R-:W-:-:S05]  /*30390*/  F2FP.F16.F32.PACK_AB R0, R6, R7 ;  /* 0x000000070600723e */ /* 0x002fca00000000ff */
[----:B------:R-:W-:Y:S04]  /*303a0*/  STL [R1+0xd0], R0 ;  /* 0x0000d00001007387 */ /* 0x000fe80000100800 */
[----:B---3--:R0:W-:Y:S04]  /*303b0*/  STL [R1+0x15b0], R14 ;  /* 0x0015b00e01007387 */ /* 0x0081e80000100800 */
[----:B0-----:R-:W2:Y:S04]  /*303c0*/  LDL.LU R14, [R1+0xfc] ;  /* 0x0000fc00010e7983 */ /* 0x001ea80000300800 */
[----:B------:R-:W3:Y:S04]  /*303d0*/  LDL.LU R13, [R1+0x50c] ;  /* 0x00050c00010d7983 */ /* 0x000ee80000300800 */
[----:B---3--:R0:W-:Y:S04]  /*303e0*/  STL [R1+0x15ac], R13 ;  /* 0x0015ac0d01007387 */ /* 0x0081e80000100800 */
[----:B0-----:R-:W3:Y:S04]  /*303f0*/  LDL.LU R13, [R1+0xf4] ;  /* 0x0000f400010d7983 */ /* 0x001ee80000300800 */
[----:B------:R-:W4:Y:S04]  /*30400*/  LDL.LU R12, [R1+0x504] ;  /* 0x00050400010c7983 */ /* 0x000f280000300800 */
[----:B----4-:R0:W-:Y:S04]  /*30410*/  STL [R1+0x15a8], R12 ;  /* 0x0015a80c01007387 */ /* 0x0101e80000100800 */
[----:B0-----:R-:W4:Y:S04]  /*30420*/  LDL.LU R12, [R1+0x20c] ;  /* 0x00020c00010c7983 */ /* 0x001f280000300800 */
[----:B------:R-:W2:Y:S04]  /*30430*/  LDL.LU R11, [R1+0x5ac] ;  /* 0x0005ac00010b7983 */ /* 0x000ea80000300800 */
[----:B--2---:R0:W-:Y:S04]  /*30440*/  STL [R1+0x15a4], R11 ;  /* 0x0015a40b01007387 */ /* 0x0041e80000100800 */
        /* <DEDUP_REMOVED lines=47> */
[----:B------:R-:W2:Y:S04]  /*30740*/  LDL.LU R17, [R1+0x610] ;  /* 0x0006100001117983 */ /* 0x000ea80000300800 */
        /* <DEDUP_REMOVED lines=19> */
[----:B0-----:R-:W2:Y:S01]  /*30880*/  LDL.LU R17, [R1+0x1a4] ;  /* 0x0001a40001117983 */ /* 0x001ea20000300800 */
[----:B------:R-:W-:-:S03]  /*30890*/  F2FP.F16.F32.PACK_AB R15, R14, R15 ;  /* 0x0000000f0e0f723e */ /* 0x000fc600000000ff */
[----:B--2---:R0:W-:Y:S04]  /*308a0*/  STL [R1+0x1580], R17 ;  /* 0x0015801101007387 */ /* 0x0041e80000100800 */
        /* <DEDUP_REMOVED lines=16> */
[----:B------:R-:W3:Y:S02]  /*309b0*/  LDL.LU R14, [R1+0x15b0] ;  /* 0x0015b000010e7983 */ /* 0x000ee40000300800 */
[----:B---3--:R-:W-:-:S02]  /*309c0*/  F2FP.F16.F32.PACK_AB R14, R13, R14 ;  /* 0x0000000e0d0e723e */ /* 0x008fc400000000ff */
[----:B------:R-:W3:Y:S02]  /*309d0*/  LDL.LU R13, [R1+0x15ac] ;  /* 0x0015ac00010d7983 */ /* 0x000ee40000300800 */
[----:B---3--:R-:W-:Y:S02]  /*309e0*/  F2FP.F16.F32.PACK_AB R13, R12, R13 ;  /* 0x0000000d0c0d723e */ /* 0x008fe400000000ff */
[----:B------:R-:W3:Y:S02]  /*309f0*/  LDL.LU R12, [R1+0x15a8] ;  /* 0x0015a800010c7983 */ /* 0x000ee40000300800 */
[----:B---3--:R-:W-:Y:S02]  /*30a00*/  F2FP.F16.F32.PACK_AB R12, R11, R12 ;  /* 0x0000000c0b0c723e */ /* 0x008fe400000000ff */
        /* <DEDUP_REMOVED lines=14> */
[----:B------:R-:W4:Y:S02]  /*30af0*/  LDL.LU R4, [R1+0x1588] ;  /* 0x0015880001047983 */ /* 0x000f240000300800 */
[----:B----4-:R-:W-:Y:S02]  /*30b00*/  F2FP.F16.F32.PACK_AB R4, R16, R4 ;  /* 0x000000041004723e */ /* 0x010fe400000000ff */
[----:B------:R-:W2:Y:S02]  /*30b10*/  LDL.LU R16, [R1+0x1584] ;  /* 0x0015840001107983 */ /* 0x000ea40000300800 */
[----:B--2---:R-:W-:Y:S02]  /*30b20*/  F2FP.F16.F32.PACK_AB R16, R17, R16 ;  /* 0x000000101110723e */ /* 0x004fe400000000ff */
        /* <DEDUP_REMOVED lines=42> */
[----:B0-----:R-:W2:Y:S01]  /*30dd0*/  LDL.LU R16, [R1+0x152c] ;  /* 0x00152c0001107983 */ /* 0x001ea20000300800 */
[----:B------:R-:W-:Y:S02]  /*30de0*/  F2FP.F16.F32.PACK_AB R19, R18, R19 ;  /* 0x000000131213723e */ /* 0x000fe400000000ff */
[----:B------:R-:W-:-:S02]  /*30df0*/  F2FP.F16.F32.PACK_AB R21, R20, R21 ;  /* 0x000000151415723e */ /* 0x000fc400000000ff */
[----:B------:R-:W-:Y:S02]  /*30e00*/  F2FP.F16.F32.PACK_AB R23, R22, R23 ;  /* 0x000000171617723e */ /* 0x000fe400000000ff */
[----:B------:R-:W-:Y:S02]  /*30e10*/  F2FP.F16.F32.PACK_AB R25, R24, R25 ;  /* 0x000000191819723e */ /* 0x000fe400000000ff */
[----:B------:R-:W-:Y:S02]  /*30e20*/  F2FP.F16.F32.PACK_AB R27, R26, R27 ;  /* 0x0000001b1a1b723e */ /* 0x000fe400000000ff */
[----:B------:R-:W-:Y:S02]  /*30e30*/  F2FP.F16.F32.PACK_AB R28, R29, R28 ;  /* 0x0000001c1d1c723e */ /* 0x000fe400000000ff */
[----:B--2---:R-:W-:Y:S02]  /*30e40*/  F2FP.F16.F32.PACK_AB R17, R16, R17 ;  /* 0x000000111011723e */ /* 0x004fe400000000ff */
[----:B------:R0:W5:Y:S04]  /*30e50*/  LDL.LU R16, [R1+0x1528] ;  /* 0x0015280001107983 */ /* 0x0001680000300800 */
[----:B------:R1:W-:Y:S04]  /*30e60*/  STL [R1+0x30], R17 ;  /* 0x0000301101007387 */ /* 0x0003e80000100800 */
[----:B-1----:R0:W5:Y:S04]  /*30e70*/  LDL.LU R17, [R1+0x1524] ;  /* 0x0015240001117983 */ /* 0x0021680000300800 */
        /* <DEDUP_REMOVED lines=15> */
[----:B------:R-:W2:Y:S01]  /*30f70*/  LDL.LU R29, [R1+0x14f8] ;  /* 0x0014f800011d7983 */ /* 0x000ea20000300800 */
[----:B------:R-:W-:-:S03]  /*30f80*/  F2FP.F16.F32.PACK_AB R2, R2, R0 ;  /* 0x000000000202723e */ /* 0x000fc600000000ff */
[----:B------:R0:W-:Y:S01]  /*30f90*/  STL [R1+0x8], R28 ;  /* 0x0000081c01007387 */ /* 0x0001e20000100800 */
[----:B--2---:R-:W-:-:S05]  /*30fa0*/  F2FP.F16.F32.PACK_AB R0, R3, R29 ;  /* 0x0000001d0300723e */ /* 0x004fca00000000ff */
[----:B------:R0:W-:Y:S04]  /*30fb0*/  STL [R1], R0 ;  /* 0x0000000001007387 */ /* 0x0001e80000100800 */
[----:B------:R0:W-:Y:S02]  /*30fc0*/  STL [R1+0x4], R2 ;  /* 0x0000040201007387 */ /* 0x0001e40000100800 */
.L_x_0:
[----:B------:R-:W-:Y:S01]  /*30fd0*/  STL.64 [R1+0x1938], R10 ;  /* 0x0019380a01007387 */ /* 0x000fe20000100a00 */
[----:B0-----:R-:W0:Y:S01]  /*30fe0*/  S2R R2, SR_TID.X ;  /* 0x0000000000027919 */ /* 0x001e220000002100 */
[----:B------:R-:W1:Y:S01]  /*30ff0*/  S2UR UR5, SR_CgaCtaId ;  /* 0x00000000000579c3 */ /* 0x000e620000008800 */
[----:B------:R-:W-:Y:S01]  /*31000*/  UMOV UR4, 0x400 ;  /* 0x0000040000047882 */ /* 0x000fe20000000000 */
[----:B------:R-:W-:Y:S01]  /*31010*/  ULDC.64 UR10, c[0x0][0x228] ;  /* 0x00008a00000a7ab9 */ /* 0x000fe20000000a00 */
[----:B------:R2:W-:Y:S01]  /*31020*/  STL.64 [R1+0x1930], R8 ;  /* 0x0019300801007387 */ /* 0x0005e20000100a00 */
[----:B------:R-:W-:Y:S01]  /*31030*/  ULDC.64 UR6, c[0x0][0x220] ;  /* 0x0000880000067ab9 */ /* 0x000fe20000000a00 */
        /* <DEDUP_REMOVED lines=9> */
[----:B--2---:R-:W2:Y:S04]  /*310d0*/  LDL.LU R8, [R1] ;  /* 0x0000000001087983 */ /* 0x004ea80000300800 */
[----:B------:R-:W2:Y:S04]  /*310e0*/  LDL.LU R9, [R1+0x4] ;  /* 0x0000040001097983 */ /* 0x000ea80000300800 */
[----:B------:R-:W2:Y:S04]  /*310f0*/  LDL.LU R10, [R1+0x8] ;  /* 0x00000800010a7983 */ /* 0x000ea80000300800 */
[----:B------:R-:W2:Y:S04]  /*31100*/  LDL.LU R11, [R1+0xc] ;  /* 0x00000c00010b7983 */ /* 0x000ea80000300800 */
[----:B------:R-:W-:Y:S04]  /*31110*/  STL.64 [R1+0x1928], R14 ;  /* 0x0019280e01007387 */ /* 0x000fe80000100a00 */
[----:B------:R-:W-:Y:S04]  /*31120*/  STL.64 [R1+0x1920], R12 ;  /* 0x0019200c01007387 */ /* 0x000fe80000100a00 */
[----:B-----5:R-:W-:Y:S04]  /*31130*/  STL.64 [R1+0x18f8], R18 ;  /* 0x0018f81201007387 */ /* 0x020fe80000100a00 */
[----:B------:R3:W-:Y:S04]  /*31140*/  STL.64 [R1+0x18f0], R16 ;  /* 0x0018f01001007387 */ /* 0x0007e80000100a00 */
[----:B---3--:R-:W3:Y:S04]  /*31150*/  LDL.LU R16, [R1+0x10] ;  /* 0x0000100001107983 */ /* 0x008ee80000300800 */
[----:B------:R-:W3:Y:S04]  /*31160*/  LDL.LU R17, [R1+0x14] ;  /* 0x0000140001117983 */ /* 0x000ee80000300800 */
[----:B------:R-:W3:Y:S04]  /*31170*/  LDL.LU R18, [R1+0x18] ;  /* 0x0000180001127983 */ /* 0x000ee80000300800 */
[----:B------:R-:W3:Y:S04]  /*31180*/  LDL.LU R19, [R1+0x1c] ;  /* 0x00001c0001137983 */ /* 0x000ee80000300800 */
[----:B------:R-:W4:Y:S04]  /*31190*/  LDL.LU R12, [R1+0x40] ;  /* 0x00004000010c7983 */ /* 0x000f280000300800 */
[----:B------:R-:W4:Y:S04]  /*311a0*/  LDL.LU R13, [R1+0x44] ;  /* 0x00004400010d7983 */ /* 0x000f280000300800 */
[----:B------:R-:W4:Y:S04]  /*311b0*/  LDL.LU R14, [R1+0x48] ;  /* 0x00004800010e7983 */ /* 0x000f280000300800 */
[----:B------:R-:W4:Y:S04]  /*311c0*/  LDL.LU R15, [R1+0x4c] ;  /* 0x00004c00010f7983 */ /* 0x000f280000300800 */
[----:B------:R-:W-:Y:S04]  /*311d0*/  STL.64 [R1+0x18e8], R22 ;  /* 0x0018e81601007387 */ /* 0x000fe80000100a00 */
[----:B------:R1:W-:Y:S04]  /*311e0*/  STL.64 [R1+0x18e0], R20 ;  /* 0x0018e01401007387 */ /* 0x0003e80000100a00 */
[----:B-1----:R-:W3:Y:S04]  /*311f0*/  LDL.LU R20, [R1+0x20] ;  /* 0x0000200001147983 */ /* 0x002ee80000300800 */
[----:B------:R-:W3:Y:S04]  /*31200*/  LDL.LU R21, [R1+0x24] ;  /* 0x0000240001157983 */ /* 0x000ee80000300800 */
[----:B------:R-:W3:Y:S04]  /*31210*/  LDL.LU R22, [R1+0x28] ;  /* 0x0000280001167983 */ /* 0x000ee80000300800 */
[----:B------:R-:W3:Y:S04]  /*31220*/  LDL.LU R23, [R1+0x2c] ;  /* 0x00002c0001177983 */ /* 0x000ee80000300800 */
[----:B------:R-:W-:Y:S04]  /*31230*/  STL.64 [R1+0x18d8], R26 ;  /* 0x0018d81a01007387 */ /* 0x000fe80000100a00 */
[----:B------:R1:W-:Y:S04]  /*31240*/  STL.64 [R1+0x18d0], R24 ;  /* 0x0018d01801007387 */ /* 0x0003e80000100a00 */
[----:B-1----:R-:W3:Y:S04]  /*31250*/  LDL.LU R24, [R1+0x30] ;  /* 0x0000300001187983 */ /* 0x002ee80000300800 */
[----:B------:R-:W3:Y:S04]  /*31260*/  LDL.LU R25, [R1+0x34] ;  /* 0x0000340001197983 */ /* 0x000ee80000300800 */
[----:B------:R-:W3:Y:S04]  /*31270*/  LDL.LU R26, [R1+0x38] ;  /* 0x00003800011a7983 */ /* 0x000ee80000300800 */
[----:B------:R-:W3:Y:S01]  /*31280*/  LDL.LU R27, [R1+0x3c] ;  /* 0x00003c00011b7983 */ /* 0x000ee20000300800 */
[C---:B0-----:R-:W-:Y:S01]  /*31290*/  IMAD.SHL.U32 R3, R2.reuse, 0x10, RZ ;  /* 0x0000001002037824 */ /* 0x041fe200078e00ff */
[----:B------:R-:W-:Y:S01]  /*312a0*/  ULEA UR4, UR5, UR4, 0x18 ;  /* 0x0000000405047291 */ /* 0x000fe2000f8ec03f */
[----:B------:R-:W-:Y:S01]  /*312b0*/  IMAD.SHL.U32 R0, R2, 0x20, RZ ;  /* 0x0000002002007824 */ /* 0x000fe200078e00ff */
[----:B------:R-:W-:Y:S02]  /*312c0*/  STL [R1+0x17bc], R28 ;  /* 0x0017bc1c01007387 */ /* 0x000fe40000100800 */
[----:B------:R-:W-:-:S02]  /*312d0*/  LOP3.LUT R3, R3, 0xf0, RZ, 0xc0, !PT ;  /* 0x000000f003037812 */ /* 0x000fc400078ec0ff */
[----:B------:R-:W-:-:S04]  /*312e0*/  LOP3.LUT R0, R0, 0x200, RZ, 0xc0, !PT ;  /* 0x0000020000007812 */ /* 0x000fc800078ec0ff */
[----:B------:R-:W-:Y:S02]  /*312f0*/  IADD3 R0, R0, UR4, R3 ;  /* 0x0000000400007c10 */ /* 0x000fe4000fffe003 */
[C---:B------:R-:W-:Y:S02]  /*31300*/  LOP3.LUT R3, R2.reuse, 0x20, RZ, 0xc0, !PT ;  /* 0x0000002002037812 */ /* 0x040fe400078ec0ff */
[----:B------:R-:W-:-:S03]  /*31310*/  LOP3.LUT R2, R2, 0x3f, RZ, 0xc0, !PT ;  /* 0x0000003f02027812 */ /* 0x000fc600078ec0ff */
[----:B------:R-:W-:Y:S01]  /*31320*/  IMAD R0, R3, 0x8, R0 ;  /* 0x0000000803007824 */ /* 0x000fe200078e0200 */
[----:B------:R-:W-:Y:S01]  /*31330*/  BAR.SYNC.DEFER_BLOCKING 0x0 ;  /* 0x0000000000007b1d */ /* 0x000fe20000010000 */
[----:B------:R-:W-:-:S07]  /*31340*/  LEA R2, R2, UR4, 0x4 ;  /* 0x0000000402027c11 */ /* 0x000fce000f8e20ff */
[----:B------:R-:W0:Y:S01]  /*31350*/  LDC R3, c[0x0][0x244] ;  /* 0x00009100ff037b82 */ /* 0x000e220000000800 */
[----:B------:R-:W-:Y:S01]  /*31360*/  ULDC UR4, c[0x0][0x244] ;  /* 0x0000910000047ab9 */ /* 0x000fe20000000800 */
[----:B--2---:R-:W-:Y:S06]  /*31370*/  STSM.16.M88.4 [R0], R8 ;  /* 0x0000000800007844 */ /* 0x004fec0000000200 */
[----:B------:R-:W-:Y:S06]  /*31380*/  BAR.SYNC.DEFER_BLOCKING 0x0 ;  /* 0x0000000000007b1d */ /* 0x000fec0000010000 */
[----:B------:R-:W1:Y:S02]  /*31390*/  LDS.128 R8, [R2] ;  /* 0x0000000002087984 */ /* 0x000e640000000c00 */
[----:B------:R-:W-:Y:S06]  /*313a0*/  BAR.SYNC.DEFER_BLOCKING 0x0 ;  /* 0x0000000000007b1d */ /* 0x000fec0000010000 */
[----:B-1----:R-:W-:Y:S04]  /*313b0*/  STL.64 [R1+0xe0], R8 ;  /* 0x0000e00801007387 */ /* 0x002fe80000100a00 */
[----:B------:R1:W-:Y:S04]  /*313c0*/  STL.64 [R1+0xe8], R10 ;  /* 0x0000e80a01007387 */ /* 0x0003e80000100a00 */
[----:B-1----:R-:W2:Y:S04]  /*313d0*/  LDL.LU.64 R10, [R1+0x1938] ;  /* 0x00193800010a7983 */ /* 0x002ea80000300a00 */
[----:B------:R-:W2:Y:S04]  /*313e0*/  LDL.LU.64 R8, [R1+0x1930] ;  /* 0x0019300001087983 */ /* 0x000ea80000300a00 */
[----:B----4-:R-:W-:Y:S01]  /*313f0*/  STSM.16.M88.4 [R0], R12 ;  /* 0x0000000c00007844 */ /* 0x010fe20000000200 */
[----:B------:R-:W-:Y:S06]  /*31400*/  BAR.SYNC.DEFER_BLOCKING 0x0 ;  /* 0x0000000000007b1d */ /* 0x000fec0000010000 */
[----:B------:R-:W1:Y:S02]  /*31410*/  LDS.128 R12, [R2] ;  /* 0x00000000020c7984 */ /* 0x000e640000000c00 */
[----:B------:R-:W-:Y:S06]  /*31420*/  BAR.SYNC.DEFER_BLOCKING 0x0 ;  /* 0x0000000000007b1d */ /* 0x000fec0000010000 */
[----:B---3--:R-:W-:Y:S02]  /*31430*/  STSM.16.M88.4 [R0], R24 ;  /* 0x0000001800007844 */ /* 0x008fe40000000200 */
[----:B------:R-:W-:Y:S06]  /*31440*/  BAR.SYNC.DEFER_BLOCKING 0x0 ;  /* 0x0000000000007b1d */ /* 0x000fec0000010000 */
[----:B-1----:R-:W-:Y:S04]  /*31450*/  STL.64 [R1+0x40], R12 ;  /* 0x0000400c01007387 */ /* 0x002fe80000100a00 */
[----:B------:R1:W-:Y:S04]  /*31460*/  STL.64 [R1+0x48], R14 ;  /* 0x0000480e01007387 */ /* 0x0003e80000100a00 */
[----:B------:R-:W3:Y:S01]  /*31470*/  LDS.128 R24, [R2] ;  /* 0x0000000002187984 */ /* 0x000ee20000000c00 */
[----:B------:R-:W-:Y:S06]  /*31480*/  BAR.SYNC.DEFER_BLOCKING 0x0 ;  /* 0x0000000000007b1d */ /* 0x000fec0000010000 */
[----:B-1----:R-:W4:Y:S04]  /*31490*/  LDL.LU.64 R14, [R1+0x1928] ;  /* 0x00192800010e7983 */ /* 0x002f280000300a00 */
[----:B------:R-:W4:Y:S04]  /*314a0*/  LDL.LU.64 R12, [R1+0x1920] ;  /* 0x00192000010c7983 */ /* 0x000f280000300a00 */
[----:B------:R-:W-:Y:S01]  /*314b0*/  STSM.16.M88.4 [R0], R20 ;  /* 0x0000001400007844 */ /* 0x000fe20000000200 */
[----:B------:R-:W-:Y:S06]  /*314c0*/  BAR.SYNC.DEFER_BLOCKING 0x0 ;  /* 0x0000000000007b1d */ /* 0x000fec0000010000 */
[----:B---3--:R-:W-:Y:S04]  /*314d0*/  STL.64 [R1+0x30], R24 ;  /* 0x0000301801007387 */ /* 0x008fe80000100a00 */
[----:B------:R-:W-:Y:S04]  /*314e0*/  STL.64 [R1+0x38], R26 ;  /* 0x0000381a01007387 */ /* 0x000fe80000100a00 */
[----:B------:R-:W1:Y:S01]  /*314f0*/  LDS.128 R20, [R2] ;  /* 0x0000000002147984 */ /* 0x000e620000000c00 */
[----:B------:R-:W-:Y:S06]  /*31500*/  BAR.SYNC.DEFER_BLOCKING 0x0 ;  /* 0x0000000000007b1d */ /* 0x000fec0000010000 */
[----:B------:R-:W-:Y:S02]  /*31510*/  STSM.16.M88.4 [R0], R16 ;  /* 0x0000001000007844 */ /* 0x000fe40000000200 */
[----:B------:R-:W-:Y:S01]  /*31520*/  BAR.SYNC.DEFER_BLOCKING 0x0 ;  /* 0x0000000000007b1d */ /* 0x000fe20000010000 */
[----:B-1----:R-:W-:-:S05]  /*31530*/  IMAD.MOV.U32 R28, RZ, RZ, R23 ;  /* 0x000000ffff1c7224 */ /* 0x002fca00078e0017 */
[----:B------:R1:W-:Y:S04]  /*31540*/  STL.64 [R1+0x20], R20 ;  /* 0x0000201401007387 */ /* 0x0003e80000100a00 */
[----:B------:R-:W-:Y:S04]  /*31550*/  STL [R1+0x28], R22 ;  /* 0x0000281601007387 */ /* 0x000fe80000100800 */
[----:B------:R-:W-:Y:S04]  /*31560*/  STL [R1+0x17c0], R28 ;  /* 0x0017c01c01007387 */ /* 0x000fe80000100800 */
[----:B-1----:R-:W3:Y:S04]  /*31570*/  LDL.LU R20, [R1+0xd0] ;  /* 0x0000d00001147983 */ /* 0x002ee80000300800 */
[----:B------:R-:W1:Y:S01]  /*31580*/  LDS.128 R16, [R2] ;  /* 0x0000000002107984 */ /* 0x000e620000000c00 */
[----:B------:R-:W-:Y:S06]  /*31590*/  BAR.SYNC.DEFER_BLOCKING 0x0 ;  /* 0x0000000000007b1d */ /* 0x000fec0000010000 */
[----:B------:R-:W-:Y:S02]  /*315a0*/  STSM.16.M88.4 [R0], R4 ;  /* 0x0000000400007844 */ /* 0x000fe40000000200 */
[----:B------:R-:W-:Y:S06]  /*315b0*/  BAR.SYNC.DEFER_BLOCKING 0x0 ;  /* 0x0000000000007b1d */ /* 0x000fec0000010000 */
[----:B------:R-:W0:Y:S02]  /*315c0*/  LDS.128 R4, [R2] ;  /* 0x0000000002047984 */ /* 0x000e240000000c00 */
[----:B------:R-:W-:Y:S06]  /*315d0*/  BAR.SYNC.DEFER_BLOCKING 0x0 ;  /* 0x0000000000007b1d */ /* 0x000fec0000010000 */
[----:B-1----:R1:W-:Y:S04]  /*315e0*/  STL.64 [R1], R16 ;  /* 0x0000001001007387 */ /* 0x0023e80000100a00 */
[----:B------:R-:W-:Y:S04]  /*315f0*/  STL.64 [R1+0x8], R18 ;  /* 0x0000081201007387 */ /* 0x000fe80000100a00 */
[----:B------:R-:W3:Y:S04]  /*31600*/  LDL.LU R21, [R1+0xd4] ;  /* 0x0000d40001157983 */ /* 0x000ee80000300800 */
[----:B------:R-:W3:Y:S04]  /*31610*/  LDL.LU R22, [R1+0xd8] ;  /* 0x0000d80001167983 */ /* 0x000ee80000300800 */
[----:B------:R-:W3:Y:S04]  /*31620*/  LDL.LU R23, [R1+0xdc] ;  /* 0x0000dc0001177983 */ /* 0x000ee80000300800 */
[----:B--2---:R-:W-:Y:S04]  /*31630*/  STSM.16.M88.4 [R0], R8 ;  /* 0x0000000800007844 */ /* 0x004fe80000000200 */
[----:B0-----:R-:W-:Y:S04]  /*31640*/  STL.64 [R1+0xf0], R4 ;  /* 0x0000f00401007387 */ /* 0x001fe80000100a00 */
[----:B------:R-:W-:Y:S01]  /*31650*/  STL.64 [R1+0xf8], R6 ;  /* 0x0000f80601007387 */ /* 0x000fe20000100a00 */
[----:B------:R-:W-:Y:S06]  /*31660*/  BAR.SYNC.DEFER_BLOCKING 0x0 ;  /* 0x0000000000007b1d */ /* 0x000fec0000010000 */
[----:B-1----:R-:W2:Y:S04]  /*31670*/  LDL.LU R16, [R1+0xa0] ;  /* 0x0000a00001107983 */ /* 0x002ea80000300800 */
[----:B------:R-:W0:Y:S01]  /*31680*/  LDS.128 R4, [R2] ;  /* 0x0000000002047984 */ /* 0x000e220000000c00 */
[----:B------:R-:W-:Y:S06]  /*31690*/  BAR.SYNC.DEFER_BLOCKING 0x0 ;  /* 0x0000000000007b1d */ /* 0x000fec0000010000 */
[----:B0-----:R-:W-:Y:S04]  /*316a0*/  STL.64 [R1+0x10], R4 ;  /* 0x0000100401007387 */ /* 0x001fe80000100a00 */
[----:B------:R-:W-:Y:S04]  /*316b0*/  STL.64 [R1+0x18], R6 ;  /* 0x0000180601007387 */ /* 0x000fe80000100a00 */
[----:B------:R-:W2:Y:S04]  /*316c0*/  LDL.LU R17, [R1+0xa4] ;  /* 0x0000a40001117983 */ /* 0x000ea80000300800 */
[----:B------:R-:W3:Y:S04]  /*316d0*/  LDL.LU R18, [R1+0xa8] ;  /* 0x0000a80001127983 */ /* 0x000ee80000300800 */
[----:B------:R-:W3:Y:S04]  /*316e0*/  LDL.LU R19, [R1+0xac] ;  /* 0x0000ac0001137983 */ /* 0x000ee80000300800 */
[----:B----4-:R-:W-:Y:S01]  /*316f0*/  STSM.16.M88.4 [R0], R12 ;  /* 0x0000000c00007844 */ /* 0x010fe20000000200 */
[----:B------:R-:W-:Y:S06]  /*31700*/  BAR.SYNC.DEFER_BLOCKING 0x0 ;  /* 0x0000000000007b1d */ /* 0x000fec0000010000 */
[----:B------:R-:W0:Y:S02]  /*31710*/  LDS.128 R4, [R2] ;  /* 0x0000000002047984 */ /* 0x000e240000000c00 */
[----:B------:R-:W-:Y:S06]  /*31720*/  BAR.SYNC.DEFER_BLOCKING 0x0 ;  /* 0x0000000000007b1d */ /* 0x000fec0000010000 */
[----:B---3--:R-:W-:Y:S04]  /*31730*/  STL.64 [R1+0x1908], R18 ;  /* 0x0019081201007387 */ /* 0x008fe80000100a00 */
[----:B--2---:R1:W-:Y:S04]  /*31740*/  STL.64 [R1+0x1900], R16 ;  /* 0x0019001001007387 */ /* 0x0043e80000100a00 */
[----:B-1----:R-:W2:Y:S04]  /*31750*/  LDL.LU R16, [R1+0xc0] ;  /* 0x0000c00001107983 */ /* 0x002ea80000300800 */
[----:B------:R-:W2:Y:S04]  /*31760*/  LDL.LU R17, [R1+0xc4] ;  /* 0x0000c40001117983 */ /* 0x000ea80000300800 */
[----:B------:R-:W3:Y:S04]  /*31770*/  LDL.LU R18, [R1+0xc8] ;  /* 0x0000c80001127983 */ /* 0x000ee80000300800 */
[----:B------:R-:W3:Y:S04]  /*31780*/  LDL.LU R19, [R1+0xcc] ;  /* 0x0000cc0001137983 */ /* 0x000ee80000300800 */
[----:B------:R-:W-:Y:S01]  /*31790*/  STSM.16.M88.4 [R0], R20 ;  /* 0x0000001400007844 */ /* 0x000fe20000000200 */
[----:B------:R-:W-:Y:S06]  /*317a0*/  BAR.SYNC.DEFER_BLOCKING 0x0 ;  /* 0x0000000000007b1d */ /* 0x000fec0000010000 */
[----:B---3--:R-:W-:Y:S04]  /*317b0*/  STL.64 [R1+0x1918], R18 ;  /* 0x0019181201007387 */ /* 0x008fe80000100a00 */
[----:B--2---:R-:W-:Y:S04]  /*317c0*/  STL.64 [R1+0x1910], R16 ;  /* 0x0019101001007387 */ /* 0x004fe80000100a00 */
[----:B------:R-:W1:Y:S04]  /*317d0*/  LDS.128 R16, [R2] ;  /* 0x0000000002107984 */ /* 0x000e680000000c00 */
[----:B------:R-:W2:Y:S04]  /*317e0*/  LDL.LU R24, [R1+0xb0] ;  /* 0x0000b00001187983 */ /* 0x000ea80000300800 */
[----:B------:R-:W2:Y:S04]  /*317f0*/  LDL.LU R25, [R1+0xb4] ;  /* 0x0000b40001197983 */ /* 0x000ea80000300800 */
[----:B------:R-:W2:Y:S04]  /*31800*/  LDL.LU R26, [R1+0xb8] ;  /* 0x0000b800011a7983 */ /* 0x000ea80000300800 */
[----:B------:R-:W2:Y:S04]  /*31810*/  LDL.LU R27, [R1+0xbc] ;  /* 0x0000bc00011b7983 */ /* 0x000ea80000300800 */
[----:B0-----:R0:W-:Y:S04]  /*31820*/  STL [R1+0x17e8], R4 ;  /* 0x0017e80401007387 */ /* 0x0011e80000100800 */
[----:B------:R3:W-:Y:S04]  /*31830*/  STL [R1+0x17d8], R5 ;  /* 0x0017d80501007387 */ /* 0x0007e80000100800 */
[----:B------:R4:W-:Y:S04]  /*31840*/  STL [R1+0x17c8], R6 ;  /* 0x0017c80601007387 */ /* 0x0009e80000100800 */
[----:B------:R1:W-:Y:S04]  /*31850*/  STL [R1+0x17b4], R7 ;  /* 0x0017b40701007387 */ /* 0x0003e80000100800 */
[----:B0-----:R-:W2:Y:S04]  /*31860*/  LDL.LU R4, [R1+0x90] ;  /* 0x0000900001047983 */ /* 0x001ea80000300800 */
[----:B---3--:R-:W3:Y:S04]  /*31870*/  LDL.LU R5, [R1+0x94] ;  /* 0x0000940001057983 */ /* 0x008ee80000300800 */
[----:B----4-:R-:W3:Y:S04]  /*31880*/  LDL.LU R6, [R1+0x98] ;  /* 0x0000980001067983 */ /* 0x010ee80000300800 */
        /* <DEDUP_REMOVED lines=13> */
[----:B------:R-:W-:Y:S04]  /*31960*/  STL.64 [R1+0xd0], R16 ;  /* 0x0000d01001007387 */ /* 0x000fe80000100a00 */
[----:B------:R0:W-:Y:S01]  /*31970*/  STL.64 [R1+0xd8], R18 ;  /* 0x0000d81201007387 */ /* 0x0001e20000100a00 */
[----:B------:R-:W-:Y:S06]  /*31980*/  BAR.SYNC.DEFER_BLOCKING 0x0 ;  /* 0x0000000000007b1d */ /* 0x000fec0000010000 */
[----:B0-----:R-:W2:Y:S04]  /*31990*/  LDL.LU.64 R18, [R1+0x1918] ;  /* 0x0019180001127983 */ /* 0x001ea80000300a00 */
[----:B------:R-:W2:Y:S04]  /*319a0*/  LDL.LU.64 R16, [R1+0x1910] ;  /* 0x0019100001107983 */ /* 0x000ea80000300a00 */
[----:B--2---:R-:W-:Y:S01]  /*319b0*/  STSM.16.M88.4 [R0], R16 ;  /* 0x0000001000007844 */ /* 0x004fe20000000200 */
[----:B------:R-:W-:Y:S06]  /*319c0*/  BAR.SYNC.DEFER_BLOCKING 0x0 ;  /* 0x0000000000007b1d */ /* 0x000fec0000010000 */
[----:B------:R-:W0:Y:S02]  /*319d0*/  LDS.128 R16, [R2] ;  /* 0x0000000002107984 */ /* 0x000e240000000c00 */
[----:B------:R-:W-:Y:S06]  /*319e0*/  BAR.SYNC.DEFER_BLOCKING 0x0 ;  /* 0x0000000000007b1d */ /* 0x000fec0000010000 */
[----:B0-----:R-:W-:Y:S04]  /*319f0*/  STL.64 [R1+0xc0], R16 ;  /* 0x0000c01001007387 */ /* 0x001fe80000100a00 */
[----:B------:R0:W-:Y:S04]  /*31a00*/  STL.64 [R1+0xc8], R18 ;  /* 0x0000c81201007387 */ /* 0x0001e80000100a00 */
[----:B0-----:R-:W2:Y:S04]  /*31a10*/  LDL.LU.64 R18, [R1+0x1908] ;  /* 0x0019080001127983 */ /* 0x001ea80000300a00 */
[----:B------:R-:W2:Y:S04]  /*31a20*/  LDL.LU.64 R16, [R1+0x1900] ;  /* 0x0019000001107983 */ /* 0x000ea80000300a00 */
[----:B------:R-:W-:Y:S01]  /*31a30*/  STSM.16.M88.4 [R0], R24 ;  /* 0x0000001800007844 */ /* 0x000fe20000000200 */
[----:B------:R-:W-:Y:S06]  /*31a40*/  BAR.SYNC.DEFER_BLOCKING 0x0 ;  /* 0x0000000000007b1d */ /* 0x000fec0000010000 */
[----:B------:R-:W0:Y:S02]  /*31a50*/  LDS.128 R24, [R2] ;  /* 0x0000000002187984 */ /* 0x000e240000000c00 */
[----:B------:R-:W-:Y:S06]  /*31a60*/  BAR.SYNC.DEFER_BLOCKING 0x0 ;  /* 0x0000000000007b1d */ /* 0x000fec0000010000 */
[----:B0-----:R0:W-:Y:S04]  /*31a70*/  STL.64 [R1+0xb0], R24 ;  /* 0x0000b01801007387 */ /* 0x0011e80000100a00 */
[----:B------:R1:W-:Y:S04]  /*31a80*/  STL.64 [R1+0xb8], R26 ;  /* 0x0000b81a01007387 */ /* 0x0003e80000100a00 */
[----:B0-----:R-:W4:Y:S04]  /*31a90*/  LDL.LU R24, [R1+0x50] ;  /* 0x0000500001187983 */ /* 0x001f280000300800 */
[----:B------:R-:W4:Y:S04]  /*31aa0*/  LDL.LU R25, [R1+0x54] ;  /* 0x0000540001197983 */ /* 0x000f280000300800 */
[----:B-1----:R-:W4:Y:S04]  /*31ab0*/  LDL.LU R26, [R1+0x58] ;  /* 0x00005800011a7983 */ /* 0x002f280000300800 */
[----:B------:R-:W4:Y:S04]  /*31ac0*/  LDL.LU R27, [R1+0x5c] ;  /* 0x00005c00011b7983 */ /* 0x000f280000300800 */
        /* <DEDUP_REMOVED lines=8> */
[----:B---3--:R-:W-:Y:S01]  /*31b50*/  STSM.16.M88.4 [R0], R4 ;  /* 0x0000000400007844 */ /* 0x008fe20000000200 */
[----:B------:R-:W-:Y:S06]  /*31b60*/  BAR.SYNC.DEFER_BLOCKING 0x0 ;  /* 0x0000000000007b1d */ /* 0x000fec0000010000 */
[----:B------:R-:W0:Y:S02]  /*31b70*/  LDS.128 R4, [R2] ;  /* 0x0000000002047984 */ /* 0x000e240000000c00 */
[----:B------:R-:W-:Y:S06]  /*31b80*/  BAR.SYNC.DEFER_BLOCKING 0x0 ;  /* 0x0000000000007b1d */ /* 0x000fec0000010000 */
[----:B----4-:R-:W-:Y:S04]  /*31b90*/  STSM.16.M88.4 [R0], R12 ;  /* 0x0000000c00007844 */ /* 0x010fe80000000200 */
[----:B0-----:R-:W-:Y:S04]  /*31ba0*/  STL.64 [R1+0x90], R4 ;  /* 0x0000900401007387 */ /* 0x001fe80000100a00 */
[----:B------:R-:W-:Y:S01]  /*31bb0*/  STL.64 [R1+0x98], R6 ;  /* 0x0000980601007387 */ /* 0x000fe20000100a00 */
[----:B------:R-:W-:Y:S06]  /*31bc0*/  BAR.SYNC.DEFER_BLOCKING 0x0 ;  /* 0x0000000000007b1d */ /* 0x000fec0000010000 */
[----:B------:R-:W0:Y:S02]  /*31bd0*/  LDS.128 R4, [R2] ;  /* 0x0000000002047984 */ /* 0x000e240000000c00 */
[----:B------:R-:W-:Y:S06]  /*31be0*/  BAR.SYNC.DEFER_BLOCKING 0x0 ;  /* 0x0000000000007b1d */ /* 0x000fec0000010000 */
[----:B------:R-:W-:Y:S04]  /*31bf0*/  STSM.16.M88.4 [R0], R8 ;  /* 0x0000000800007844 */ /* 0x000fe80000000200 */
[----:B0-----:R-:W-:Y:S04]  /*31c00*/  STL.64 [R1+0x80], R4 ;  /* 0x0000800401007387 */ /* 0x001fe80000100a00 */
[----:B------:R-:W-:Y:S01]  /*31c10*/  STL.64 [R1+0x88], R6 ;  /* 0x0000880601007387 */ /* 0x000fe20000100a00 */
[----:B------:R-:W-:Y:S06]  /*31c20*/  BAR.SYNC.DEFER_BLOCKING 0x0 ;  /* 0x0000000000007b1d */ /* 0x000fec0000010000 */
[----:B------:R-:W0:Y:S02]  /*31c30*/  LDS.128 R4, [R2] ;  /* 0x0000000002047984 */ /* 0x000e240000000c00 */
[----:B------:R-:W-:Y:S06]  /*31c40*/  BAR.SYNC.DEFER_BLOCKING 0x0 ;  /* 0x0000000000007b1d */ /* 0x000fec0000010000 */
[----:B------:R-:W-:Y:S02]  /*31c50*/  STSM.16.M88.4 [R0], R20 ;  /* 0x0000001400007844 */ /* 0x000fe40000000200 */
[----:B------:R-:W-:Y:S06]  /*31c60*/  BAR.SYNC.DEFER_BLOCKING 0x0 ;  /* 0x0000000000007b1d */ /* 0x000fec0000010000 */
[----:B------:R-:W1:Y:S02]  /*31c70*/  LDS.128 R20, [R2] ;  /* 0x0000000002147984 */ /* 0x000e640000000c00 */
[----:B------:R-:W-:Y:S06]  /*31c80*/  BAR.SYNC.DEFER_BLOCKING 0x0 ;  /* 0x0000000000007b1d */ /* 0x000fec0000010000 */
[----:B------:R-:W-:Y:S02]  /*31c90*/  STSM.16.M88.4 [R0], R24 ;  /* 0x0000001800007844 */ /* 0x000fe40000000200 */
[----:B------:R-:W-:Y:S06]  /*31ca0*/  BAR.SYNC.DEFER_BLOCKING 0x0 ;  /* 0x0000000000007b1d */ /* 0x000fec0000010000 */
[----:B------:R-:W3:Y:S02]  /*31cb0*/  LDS.128 R24, [R2] ;  /* 0x0000000002187984 */ /* 0x000ee40000000c00 */
[----:B------:R-:W-:Y:S06]  /*31cc0*/  BAR.SYNC.DEFER_BLOCKING 0x0 ;  /* 0x0000000000007b1d */ /* 0x000fec0000010000 */
[----:B0-----:R0:W-:Y:S04]  /*31cd0*/  STL.64 [R1+0x70], R4 ;  /* 0x0000700401007387 */ /* 0x0011e80000100a00 */
[----:B------:R4:W-:Y:S04]  /*31ce0*/  STL.64 [R1+0x78], R6 ;  /* 0x0000780601007387 */ /* 0x0009e80000100a00 */
[----:B0-----:R-:W3:Y:S04]  /*31cf0*/  LDL.LU R4, [R1+0x120] ;  /* 0x0001200001047983 */ /* 0x001ee80000300800 */
[----:B--2---:R-:W-:Y:S04]  /*31d00*/  STSM.16.M88.4 [R0], R16 ;  /* 0x0000001000007844 */ /* 0x004fe80000000200 */
[----:B------:R-:W2:Y:S04]  /*31d10*/  LDL.LU R5, [R1+0x124] ;  /* 0x0001240001057983 */ /* 0x000ea80000300800 */
[----:B----4-:R-:W2:Y:S04]  /*31d20*/  LDL.LU R6, [R1+0x128] ;  /* 0x0001280001067983 */ /* 0x010ea80000300800 */
[----:B------:R-:W2:Y:S01]  /*31d30*/  LDL.LU R7, [R1+0x12c] ;  /* 0x00012c0001077983 */ /* 0x000ea20000300800 */
[----:B------:R-:W-:Y:S06]  /*31d40*/  BAR.SYNC.DEFER_BLOCKING 0x0 ;  /* 0x0000000000007b1d */ /* 0x000fec0000010000 */
        /* <DEDUP_REMOVED lines=8> */
[----:B-1----:R-:W-:Y:S04]  /*31dd0*/  STL.64 [R1+0x60], R20 ;  /* 0x0000601401007387 */ /* 0x002fe80000100a00 */
[----:B------:R0:W-:Y:S04]  /*31de0*/  STL.64 [R1+0x68], R22 ;  /* 0x0000681601007387 */ /* 0x0001e80000100a00 */
[----:B0-----:R-:W2:Y:S04]  /*31df0*/  LDL.LU.64 R22, [R1+0x18e8] ;  /* 0x0018e80001167983 */ /* 0x001ea80000300a00 */
[----:B------:R-:W2:Y:S04]  /*31e00*/  LDL.LU.64 R20, [R1+0x18e0] ;  /* 0x0018e00001147983 */ /* 0x000ea80000300a00 */
[----:B---3--:R-:W-:Y:S04]  /*31e10*/  STL.64 [R1+0x150], R24 ;  /* 0x0001501801007387 */ /* 0x008fe80000100a00 */
[----:B------:R-:W-:Y:S04]  /*31e20*/  STL.64 [R1+0x158], R26 ;  /* 0x0001581a01007387 */ /* 0x000fe80000100a00 */
[----:B------:R-:W0:Y:S04]  /*31e30*/  LDS.128 R24, [R2] ;  /* 0x0000000002187984 */ /* 0x000e280000000c00 */
[----:B------:R-:W3:Y:S04]  /*31e40*/  LDL.LU R16, [R1+0x130] ;  /* 0x0001300001107983 */ /* 0x000ee80000300800 */
[----:B------:R-:W3:Y:S04]  /*31e50*/  LDL.LU R17, [R1+0x134] ;  /* 0x0001340001117983 */ /* 0x000ee80000300800 */
[----:B------:R-:W3:Y:S04]  /*31e60*/  LDL.LU R18, [R1+0x138] ;  /* 0x0001380001127983 */ /* 0x000ee80000300800 */
[----:B------:R-:W3:Y:S01]  /*31e70*/  LDL.LU R19, [R1+0x13c] ;  /* 0x00013c0001137983 */ /* 0x000ee20000300800 */
[----:B------:R-:W-:Y:S06]  /*31e80*/  BAR.SYNC.DEFER_BLOCKING 0x0 ;  /* 0x0000000000007b1d */ /* 0x000fec0000010000 */
[----:B0-----:R-:W-:Y:S04]  /*31e90*/  STL.64 [R1+0x50], R24 ;  /* 0x0000501801007387 */ /* 0x001fe80000100a00 */
[----:B------:R0:W-:Y:S04]  /*31ea0*/  STL.64 [R1+0x58], R26 ;  /* 0x0000581a01007387 */ /* 0x0001e80000100a00 */
[----:B0-----:R-:W4:Y:S04]  /*31eb0*/  LDL.LU.64 R26, [R1+0x18d8] ;  /* 0x0018d800011a7983 */ /* 0x001f280000300a00 */
[----:B------:R-:W4:Y:S04]  /*31ec0*/  LDL.LU.64 R24, [R1+0x18d0] ;  /* 0x0018d00001187983 */ /* 0x000f280000300a00 */
[----:B--2---:R-:W-:Y:S01]  /*31ed0*/  STSM.16.M88.4 [R0], R20 ;  /* 0x0000001400007844 */ /* 0x004fe20000000200 */
        /* <DEDUP_REMOVED lines=9> */
[----:B---3--:R-:W-:Y:S02]  /*31f70*/  STSM.16.M88.4 [R0], R16 ;  /* 0x0000001000007844 */ /* 0x008fe40000000200 */
[----:B------:R-:W-:Y:S06]  /*31f80*/  BAR.SYNC.DEFER_BLOCKING 0x0 ;  /* 0x0000000000007b1d */ /* 0x000fec0000010000 */
[----:B------:R-:W1:Y:S02]  /*31f90*/  LDS.128 R16, [R2] ;  /* 0x0000000002107984 */ /* 0x000e640000000c00 */
[----:B------:R-:W-:Y:S06]  /*31fa0*/  BAR.SYNC.DEFER_BLOCKING 0x0 ;  /* 0x0000000000007b1d */ /* 0x000fec0000010000 */
[----:B------:R-:W-:Y:S02]  /*31fb0*/  STSM.16.M88.4 [R0], R4 ;  /* 0x0000000400007844 */ /* 0x000fe40000000200 */
[----:B------:R-:W-:Y:S06]  /*31fc0*/  BAR.SYNC.DEFER_BLOCKING 0x0 ;  /* 0x0000000000007b1d */ /* 0x000fec0000010000 */
[----:B------:R-:W2:Y:S02]  /*31fd0*/  LDS.128 R4, [R2] ;  /* 0x0000000002047984 */ /* 0x000ea40000000c00 */
[----:B------:R-:W-:Y:S06]  /*31fe0*/  BAR.SYNC.DEFER_BLOCKING 0x0 ;  /* 0x0000000000007b1d */ /* 0x000fec0000010000 */
[----:B------:R-:W-:Y:S04]  /*31ff0*/  STSM.16.M88.4 [R0], R12 ;  /* 0x0000000c00007844 */ /* 0x000fe80000000200 */
[----:B0-----:R-:W-:Y:S04]  /*32000*/  STL.64 [R1+0x160], R20 ;  /* 0x0001601401007387 */ /* 0x001fe80000100a00 */
[----:B------:R-:W-:Y:S04]  /*32010*/  STL.64 [R1+0x168], R22 ;  /* 0x0001681601007387 */ /* 0x000fe80000100a00 */
[----:B-1----:R-:W-:Y:S04]  /*32020*/  STL.64 [R1+0x130], R16 ;  /* 0x0001301001007387 */ /* 0x002fe80000100a00 */
[----:B------:R-:W-:Y:S04]  /*32030*/  STL.64 [R1+0x138], R18 ;  /* 0x0001381201007387 */ /* 0x000fe80000100a00 */
[----:B--2---:R-:W-:Y:S04]  /*32040*/  STL.64 [R1+0x120], R4 ;  /* 0x0001200401007387 */ /* 0x004fe80000100a00 */
[----:B------:R-:W-:Y:S01]  /*32050*/  STL.64 [R1+0x128], R6 ;  /* 0x0001280601007387 */ /* 0x000fe20000100a00 */
[----:B------:R-:W-:Y:S06]  /*32060*/  BAR.SYNC.DEFER_BLOCKING 0x0 ;  /* 0x0000000000007b1d */ /* 0x000fec0000010000 */
[----:B------:R-:W0:Y:S02]  /*32070*/  LDS.128 R4, [R2] ;  /* 0x0000000002047984 */ /* 0x000e240000000c00 */
[----:B------:R-:W-:Y:S06]  /*32080*/  BAR.SYNC.DEFER_BLOCKING 0x0 ;  /* 0x0000000000007b1d */ /* 0x000fec0000010000 */
[----:B0-----:R-:W-:Y:S04]  /*32090*/  STL.64 [R1+0x110], R4 ;  /* 0x0001100401007387 */ /* 0x001fe80000100a00 */
[----:B------:R-:W-:Y:S04]  /*320a0*/  STL.64 [R1+0x118], R6 ;  /* 0x0001180601007387 */ /* 0x000fe80000100a00 */
        /* <DEDUP_REMOVED lines=10> */
[----:B------:R-:W-:Y:S01]  /*32150*/  STSM.16.M88.4 [R0], R8 ;  /* 0x0000000800007844 */ /* 0x000fe20000000200 */
[----:B------:R-:W-:Y:S06]  /*32160*/  BAR.SYNC.DEFER_BLOCKING 0x0 ;  /* 0x0000000000007b1d */ /* 0x000fec0000010000 */
[----:B---3--:R-:W-:Y:S04]  /*32170*/  STL.64 [R1+0x18b8], R26 ;  /* 0x0018b81a01007387 */ /* 0x008fe80000100a00 */
[----:B--2---:R0:W-:Y:S04]  /*32180*/  STL.64 [R1+0x18b0], R24 ;  /* 0x0018b01801007387 */ /* 0x0041e80000100a00 */
[----:B0-----:R-:W2:Y:S04]  /*32190*/  LDL.LU R24, [R1+0x140] ;  /* 0x0001400001187983 */ /* 0x001ea80000300800 */
[----:B------:R-:W2:Y:S04]  /*321a0*/  LDL.LU R25, [R1+0x144] ;  /* 0x0001440001197983 */ /* 0x000ea80000300800 */
[----:B------:R-:W3:Y:S04]  /*321b0*/  LDL.LU R26, [R1+0x148] ;  /* 0x00014800011a7983 */ /* 0x000ee80000300800 */
[----:B------:R-:W3:Y:S04]  /*321c0*/  LDL.LU R27, [R1+0x14c] ;  /* 0x00014c00011b7983 */ /* 0x000ee80000300800 */
[----:B---3--:R-:W-:Y:S04]  /*321d0*/  STL.64 [R1+0x18c8], R26 ;  /* 0x0018c81a01007387 */ /* 0x008fe80000100a00 */
[----:B--2---:R-:W-:Y:S04]  /*321e0*/  STL.64 [R1+0x18c0], R24 ;  /* 0x0018c01801007387 */ /* 0x004fe80000100a00 */
[----:B------:R-:W0:Y:S04]  /*321f0*/  LDS.128 R24, [R2] ;  /* 0x0000000002187984 */ /* 0x000e280000000c00 */
[----:B------:R-:W2:Y:S04]  /*32200*/  LDL.LU R20, [R1+0x1c0] ;  /* 0x0001c00001147983 */ /* 0x000ea80000300800 */
[----:B------:R-:W2:Y:S04]  /*32210*/  LDL.LU R21, [R1+0x1c4] ;  /* 0x0001c40001157983 */ /* 0x000ea80000300800 */
[----:B------:R-:W2:Y:S04]  /*32220*/  LDL.LU R22, [R1+0x1c8] ;  /* 0x0001c80001167983 */ /* 0x000ea80000300800 */
[----:B------:R-:W2:Y:S04]  /*32230*/  LDL.LU R23, [R1+0x1cc] ;  /* 0x0001cc0001177983 */ /* 0x000ea80000300800 */
[----:B------:R-:W3:Y:S04]  /*32240*/  LDL.LU R16, [R1+0x240] ;  /* 0x0002400001107983 */ /* 0x000ee80000300800 */
[----:B------:R-:W3:Y:S04]  /*32250*/  LDL.LU R17, [R1+0x244] ;  /* 0x0002440001117983 */ /* 0x000ee80000300800 */
        /* <DEDUP_REMOVED lines=14> */
[----:B0-----:R-:W-:Y:S04]  /*32340*/  STL.64 [R1+0x100], R24 ;  /* 0x0001001801007387 */ /* 0x001fe80000100a00 */
[----:B------:R0:W-:Y:S01]  /*32350*/  STL.64 [R1+0x108], R26 ;  /* 0x0001081a01007387 */ /* 0x0001e20000100a00 */
[----:B------:R-:W-:Y:S06]  /*32360*/  BAR.SYNC.DEFER_BLOCKING 0x0 ;  /* 0x0000000000007b1d */ /* 0x000fec0000010000 */
[----:B0-----:R-:W2:Y:S04]  /*32370*/  LDL.LU.64 R26, [R1+0x18c8] ;  /* 0x0018c800011a7983 */ /* 0x001ea80000300a00 */
[----:B------:R-:W2:Y:S04]  /*32380*/  LDL.LU.64 R24, [R1+0x18c0] ;  /* 0x0018c00001187983 */ /* 0x000ea80000300a00 */
[----:B--2---:R-:W-:Y:S01]  /*32390*/  STSM.16.M88.4 [R0], R24 ;  /* 0x0000001800007844 */ /* 0x004fe20000000200 */
[----:B------:R-:W-:Y:S06]  /*323a0*/  BAR.SYNC.DEFER_BLOCKING 0x0 ;  /* 0x0000000000007b1d */ /* 0x000fec0000010000 */
[----:B------:R-:W0:Y:S04]  /*323b0*/  LDS.128 R24, [R2] ;  /* 0x0000000002187984 */ /* 0x000e280000000c00 */
[----:B0-----:R-:W-:Y:S04]  /*323c0*/  STL.64 [R1+0x190], R24 ;  /* 0x0001901801007387 */ /* 0x001fe80000100a00 */
[----:B------:R0:W-:Y:S04]  /*323d0*/  STL.64 [R1+0x198], R26 ;  /* 0x0001981a01007387 */ /* 0x0001e80000100a00 */
[----:B0-----:R-:W2:Y:S04]  /*323e0*/  LDL.LU.64 R26, [R1+0x18b8] ;  /* 0x0018b800011a7983 */ /* 0x001ea80000300a00 */
[----:B------:R-:W2:Y:S01]  /*323f0*/  LDL.LU.64 R24, [R1+0x18b0] ;  /* 0x0018b00001187983 */ /* 0x000ea20000300a00 */
[----:B------:R-:W-:Y:S06]  /*32400*/  BAR.SYNC.DEFER_BLOCKING 0x0 ;  /* 0x0000000000007b1d */ /* 0x000fec0000010000 */
[----:B--2---:R-:W-:Y:S02]  /*32410*/  STSM.16.M88.4 [R0], R24 ;  /* 0x0000001800007844 */ /* 0x004fe40000000200 */
        /* <DEDUP_REMOVED lines=9> */
[----:B------:R-:W0:Y:S02]  /*324b0*/  LDS.128 R24, [R2] ;  /* 0x0000000002187984 */ /* 0x000e240000000c00 */
[----:B------:R-:W-:Y:S06]  /*324c0*/  BAR.SYNC.DEFER_BLOCKING 0x0 ;  /* 0x0000000000007b1d */ /* 0x000fec0000010000 */
[----:B------:R-:W-:Y:S02]  /*324d0*/  STSM.16.M88.4 [R0], R20 ;  /* 0x0000001400007844 */ /* 0x000fe40000000200 */
[----:B------:R-:W-:Y:S06]  /*324e0*/  BAR.SYNC.DEFER_BLOCKING 0x0 ;  /* 0x0000000000007b1d */ /* 0x000fec0000010000 */
[----:B------:R-:W1:Y:S02]  /*324f0*/  LDS.128 R20, [R2] ;  /* 0x0000000002147984 */ /* 0x000e640000000c00 */
[----:B------:R-:W-:Y:S06]  /*32500*/  BAR.SYNC.DEFER_BLOCKING 0x0 ;  /* 0x0000000000007b1d */ /* 0x000fec0000010000 */
[----:B---3--:R-:W-:Y:S02]  /*32510*/  STSM.16.M88.4 [R0], R16 ;  /* 0x0000001000007844 */ /* 0x008fe40000000200 */
[----:B------:R-:W-:Y:S06]  /*32520*/  BAR.SYNC.DEFER_BLOCKING 0x0 ;  /* 0x0000000000007b1d */ /* 0x000fec0000010000 */
[----:B------:R-:W2:Y:S02]  /*32530*/  LDS.128 R16, [R2] ;  /* 0x0000000002107984 */ /* 0x000ea40000000c00 */
[----:B------:R-:W-:Y:S06]  /*32540*/  BAR.SYNC.DEFER_BLOCKING 0x0 ;  /* 0x0000000000007b1d */ /* 0x000fec0000010000 */
[----:B----4-:R-:W-:Y:S02]  /*32550*/  STSM.16.M88.4 [R0], R4 ;  /* 0x0000000400007844 */ /* 0x010fe40000000200 */
[----:B------:R-:W-:Y:S06]  /*32560*/  BAR.SYNC.DEFER_BLOCKING 0x0 ;  /* 0x0000000000007b1d */ /* 0x000fec0000010000 */
[----:B------:R-:W3:Y:S02]  /*32570*/  LDS.128 R4, [R2] ;  /* 0x0000000002047984 */ /* 0x000ee40000000c00 */
[----:B------:R-:W-:Y:S06]  /*32580*/  BAR.SYNC.DEFER_BLOCKING 0x0 ;  /* 0x0000000000007b1d */ /* 0x000fec0000010000 */
[----:B------:R-:W-:Y:S04]  /*32590*/  STSM.16.M88.4 [R0], R12 ;  /* 0x0000000c00007844 */ /* 0x000fe80000000200 */
[----:B0-----:R-:W-:Y:S04]  /*325a0*/  STL.64 [R1+0x1b0], R24 ;  /* 0x0001b01801007387 */ /* 0x001fe80000100a00 */
[----:B------:R-:W-:Y:S04]  /*325b0*/  STL.64 [R1+0x1b8], R26 ;  /* 0x0001b81a01007387 */ /* 0x000fe80000100a00 */
[----:B-1----:R-:W-:Y:S04]  /*325c0*/  STL.64 [R1+0x1a0], R20 ;  /* 0x0001a01401007387 */ /* 0x002fe80000100a00 */
[----:B------:R-:W-:Y:S04]  /*325d0*/  STL.64 [R1+0x1a8], R22 ;  /* 0x0001a81601007387 */ /* 0x000fe80000100a00 */
[----:B--2---:R-:W-:Y:S04]  /*325e0*/  STL.64 [R1+0x180], R16 ;  /* 0x0001801001007387 */ /* 0x004fe80000100a00 */
[----:B------:R-:W-:Y:S04]  /*325f0*/  STL.64 [R1+0x188], R18 ;  /* 0x0001881201007387 */ /* 0x000fe80000100a00 */
[----:B---3--:R-:W-:Y:S04]  /*32600*/  STL.64 [R1+0x1d0], R4 ;  /* 0x0001d00401007387 */ /* 0x008fe80000100a00 */
        /* <DEDUP_REMOVED lines=280> */
[----:B------:R1:W-:Y:S04]  /*33790*/  STSM.16.M88.4 [R0], R8 ;  /* 0x0000000800007844 */ /* 0x0003e80000000200 */
[----:B0-----:R-:W-:Y:S04]  /*337a0*/  STL.64 [R1+0x350], R4 ;  /* 0x0003500401007387 */ /* 0x001fe80000100a00 */
[----:B------:R-:W-:Y:S04]  /*337b0*/  STL.64 [R1+0x358], R6 ;  /* 0x0003580601007387 */ /* 0x000fe80000100a00 */
[----:B-1----:R-:W2:Y:S04]  /*337c0*/  LDL.LU R8, [R1+0x8d0] ;  /* 0x0008d00001087983 */ /* 0x002ea80000300800 */
[----:B------:R-:W2:Y:S04]  /*337d0*/  LDL.LU R9, [R1+0x8d4] ;  /* 0x0008d40001097983 */ /* 0x000ea80000300800 */
[----:B------:R-:W2:Y:S04]  /*337e0*/  LDL.LU R10, [R1+0x8d8] ;  /* 0x0008d800010a7983 */ /* 0x000ea80000300800 */
[----:B------:R-:W2:Y:S04]  /*337f0*/  LDL.LU R11, [R1+0x8dc] ;  /* 0x0008dc00010b7983 */ /* 0x000ea80000300800 */
[----:B------:R-:W3:Y:S04]  /*33800*/  LDL.LU R24, [R1+0x8f0] ;  /* 0x0008f00001187983 */ /* 0x000ee80000300800 */
[----:B------:R-:W3:Y:S04]  /*33810*/  LDL.LU R25, [R1+0x8f4] ;  /* 0x0008f40001197983 */ /* 0x000ee80000300800 */
[----:B------:R-:W4:Y:S04]  /*33820*/  LDL.LU R26, [R1+0x8f8] ;  /* 0x0008f800011a7983 */ /* 0x000f280000300800 */
[----:B------:R-:W4:Y:S01]  /*33830*/  LDL.LU R27, [R1+0x8fc] ;  /* 0x0008fc00011b7983 */ /* 0x000f220000300800 */
[----:B------:R-:W-:Y:S06]  /*33840*/  BAR.SYNC.DEFER_BLOCKING 0x0 ;  /* 0x0000000000007b1d */ /* 0x000fec0000010000 */
[----:B----4-:R-:W-:Y:S04]  /*33850*/  STL.64 [R1+0x17f8], R26 ;  /* 0x0017f81a01007387 */ /* 0x010fe80000100a00 */
[----:B---3--:R0:W-:Y:S04]  /*33860*/  STL.64 [R1+0x17f0], R24 ;  /* 0x0017f01801007387 */ /* 0x0081e80000100a00 */
[----:B0-----:R-:W3:Y:S04]  /*33870*/  LDL.LU R24, [R1+0x8e0] ;  /* 0x0008e00001187983 */ /* 0x001ee80000300800 */
[----:B------:R-:W3:Y:S04]  /*33880*/  LDL.LU R25, [R1+0x8e4] ;  /* 0x0008e40001197983 */ /* 0x000ee80000300800 */
[----:B------:R-:W4:Y:S04]  /*33890*/  LDL.LU R26, [R1+0x8e8] ;  /* 0x0008e800011a7983 */ /* 0x000f280000300800 */
[----:B------:R-:W4:Y:S04]  /*338a0*/  LDL.LU R27, [R1+0x8ec] ;  /* 0x0008ec00011b7983 */ /* 0x000f280000300800 */
[----:B----4-:R-:W-:Y:S04]  /*338b0*/  STL.64 [R1+0x1808], R26 ;  /* 0x0018081a01007387 */ /* 0x010fe80000100a00 */
[----:B---3--:R-:W-:Y:S04]  /*338c0*/  STL.64 [R1+0x1800], R24 ;  /* 0x0018001801007387 */ /* 0x008fe80000100a00 */
[----:B------:R-:W0:Y:S01]  /*338d0*/  LDS.128 R24, [R2] ;  /* 0x0000000002187984 */ /* 0x000e220000000c00 */
[----:B------:R-:W-:Y:S06]  /*338e0*/  BAR.SYNC.DEFER_BLOCKING 0x0 ;  /* 0x0000000000007b1d */ /* 0x000fec0000010000 */
[----:B------:R-:W3:Y:S04]  /*338f0*/  LDL.LU R20, [R1+0x900] ;  /* 0x0009000001147983 */ /* 0x000ee80000300800 */
[----:B------:R-:W3:Y:S04]  /*33900*/  LDL.LU R21, [R1+0x904] ;  /* 0x0009040001157983 */ /* 0x000ee80000300800 */
[----:B------:R-:W3:Y:S04]  /*33910*/  LDL.LU R22, [R1+0x908] ;  /* 0x0009080001167983 */ /* 0x000ee80000300800 */
[----:B------:R-:W3:Y:S04]  /*33920*/  LDL.LU R23, [R1+0x90c] ;  /* 0x00090c0001177983 */ /* 0x000ee80000300800 */
[----:B--2---:R1:W-:Y:S04]  /*33930*/  STSM.16.M88.4 [R0], R8 ;  /* 0x0000000800007844 */ /* 0x0043e80000000200 */
[----:B------:R-:W2:Y:S04]  /*33940*/  LDL.LU R4, [R1+0x940] ;  /* 0x0009400001047983 */ /* 0x000ea80000300800 */
[----:B------:R-:W2:Y:S04]  /*33950*/  LDL.LU R5, [R1+0x944] ;  /* 0x0009440001057983 */ /* 0x000ea80000300800 */
[----:B------:R-:W2:Y:S04]  /*33960*/  LDL.LU R6, [R1+0x948] ;  /* 0x0009480001067983 */ /* 0x000ea80000300800 */
[----:B------:R-:W2:Y:S01]  /*33970*/  LDL.LU R7, [R1+0x94c] ;  /* 0x00094c0001077983 */ /* 0x000ea20000300800 */
[----:B------:R-:W-:Y:S06]  /*33980*/  BAR.SYNC.DEFER_BLOCKING 0x0 ;  /* 0x0000000000007b1d */ /* 0x000fec0000010000 */
[----:B------:R-:W4:Y:S04]  /*33990*/  LDL.LU R12, [R1+0x930] ;  /* 0x00093000010c7983 */ /* 0x000f280000300800 */
[----:B------:R-:W4:Y:S04]  /*339a0*/  LDL.LU R13, [R1+0x934] ;  /* 0x00093400010d7983 */ /* 0x000f280000300800 */
[----:B------:R-:W4:Y:S04]  /*339b0*/  LDL.LU R14, [R1+0x938] ;  /* 0x00093800010e7983 */ /* 0x000f280000300800 */
[----:B------:R-:W4:Y:S04]  /*339c0*/  LDL.LU R15, [R1+0x93c] ;  /* 0x00093c00010f7983 */ /* 0x000f280000300800 */
[----:B------:R-:W4:Y:S04]  /*339d0*/  LDL.LU R16, [R1+0x920] ;  /* 0x0009200001107983 */ /* 0x000f280000300800 */
[----:B0-----:R-:W-:Y:S04]  /*339e0*/  STL.64 [R1+0x360], R24 ;  /* 0x0003601801007387 */ /* 0x001fe80000100a00 */
[----:B------:R-:W-:Y:S04]  /*339f0*/  STL.64 [R1+0x368], R26 ;  /* 0x0003681a01007387 */ /* 0x000fe80000100a00 */
[----:B------:R-:W0:Y:S04]  /*33a00*/  LDS.128 R24, [R2] ;  /* 0x0000000002187984 */ /* 0x000e280000000c00 */
[----:B------:R-:W4:Y:S04]  /*33a10*/  LDL.LU R17, [R1+0x924] ;  /* 0x0009240001117983 */ /* 0x000f280000300800 */
[----:B------:R-:W4:Y:S04]  /*33a20*/  LDL.LU R18, [R1+0x928] ;  /* 0x0009280001127983 */ /* 0x000f280000300800 */
[----:B------:R-:W4:Y:S04]  /*33a30*/  LDL.LU R19, [R1+0x92c] ;  /* 0x00092c0001137983 */ /* 0x000f280000300800 */
[----:B-1----:R-:W4:Y:S04]  /*33a40*/  LDL.LU R8, [R1+0x910] ;  /* 0x0009100001087983 */ /* 0x002f280000300800 */
[----:B------:R-:W4:Y:S04]  /*33a50*/  LDL.LU R9, [R1+0x914] ;  /* 0x0009140001097983 */ /* 0x000f280000300800 */
[----:B------:R-:W4:Y:S04]  /*33a60*/  LDL.LU R10, [R1+0x918] ;  /* 0x00091800010a7983 */ /* 0x000f280000300800 */
[----:B------:R-:W4:Y:S01]  /*33a70*/  LDL.LU R11, [R1+0x91c] ;  /* 0x00091c00010b7983 */ /* 0x000f220000300800 */
[----:B------:R-:W-:Y:S06]  /*33a80*/  BAR.SYNC.DEFER_BLOCKING 0x0 ;  /* 0x0000000000007b1d */ /* 0x000fec0000010000 */
[----:B0-----:R-:W-:Y:S04]  /*33a90*/  STL.64 [R1+0x370], R24 ;  /* 0x0003701801007387 */ /* 0x001fe80000100a00 */
[----:B------:R0:W-:Y:S04]  /*33aa0*/  STL.64 [R1+0x378], R26 ;  /* 0x0003781a01007387 */ /* 0x0001e80000100a00 */
[----:B0-----:R-:W3:Y:S04]  /*33ab0*/  LDL.LU.64 R26, [R1+0x1808] ;  /* 0x00180800011a7983 */ /* 0x001ee80000300a00 */
[----:B------:R-:W3:Y:S04]  /*33ac0*/  LDL.LU.64 R24, [R1+0x1800] ;  /* 0x0018000001187983 */ /* 0x000ee80000300a00 */
[----:B---3--:R-:W-:Y:S01]  /*33ad0*/  STSM.16.M88.4 [R0], R24 ;  /* 0x0000001800007844 */ /* 0x008fe20000000200 */
[----:B------:R-:W-:Y:S06]  /*33ae0*/  BAR.SYNC.DEFER_BLOCKING 0x0 ;  /* 0x0000000000007b1d */ /* 0x000fec0000010000 */
[----:B------:R-:W0:Y:S04]  /*33af0*/  LDS.128 R24, [R2] ;  /* 0x0000000002187984 */ /* 0x000e280000000c00 */
[----:B0-----:R-:W-:Y:S04]  /*33b00*/  STL.64 [R1+0x390], R24 ;  /* 0x0003901801007387 */ /* 0x001fe80000100a00 */
[----:B------:R0:W-:Y:S04]  /*33b10*/  STL.64 [R1+0x398], R26 ;  /* 0x0003981a01007387 */ /* 0x0001e80000100a00 */
[----:B0-----:R-:W3:Y:S04]  /*33b20*/  LDL.LU.64 R26, [R1+0x17f8] ;  /* 0x0017f800011a7983 */ /* 0x001ee80000300a00 */
[----:B------:R-:W3:Y:S01]  /*33b30*/  LDL.LU.64 R24, [R1+0x17f0] ;  /* 0x0017f00001187983 */ /* 0x000ee20000300a00 */
[----:B------:R-:W-:Y:S06]  /*33b40*/  BAR.SYNC.DEFER_BLOCKING 0x0 ;  /* 0x0000000000007b1d */ /* 0x000fec0000010000 */
[----:B---3--:R-:W-:Y:S02]  /*33b50*/  STSM.16.M88.4 [R0], R24 ;  /* 0x0000001800007844 */ /* 0x008fe40000000200 */
[----:B------:R-:W-:Y:S06]  /*33b60*/  BAR.SYNC.DEFER_BLOCKING 0x0 ;  /* 0x0000000000007b1d */ /* 0x000fec0000010000 */
[----:B------:R-:W0:Y:S02]  /*33b70*/  LDS.128 R24, [R2] ;  /* 0x0000000002187984 */ /* 0x000e240000000c00 */
[----:B------:R-:W-:Y:S06]  /*33b80*/  BAR.SYNC.DEFER_BLOCKING 0x0 ;  /* 0x0000000000007b1d */ /* 0x000fec0000010000 */
[----:B------:R-:W-:Y:S02]  /*33b90*/  STSM.16.M88.4 [R0], R20 ;  /* 0x0000001400007844 */ /* 0x000fe40000000200 */
[----:B------:R-:W-:Y:S06]  /*33ba0*/  BAR.SYNC.DEFER_BLOCKING 0x0 ;  /* 0x0000000000007b1d */ /* 0x000fec0000010000 */
[----:B------:R-:W1:Y:S02]  /*33bb0*/  LDS.128 R20, [R2] ;  /* 0x0000000002147984 */ /* 0x000e640000000c00 */
[----:B------:R-:W-:Y:S06]  /*33bc0*/  BAR.SYNC.DEFER_BLOCKING 0x0 ;  /* 0x0000000000007b1d */ /* 0x000fec0000010000 */
[----:B--2---:R-:W-:Y:S02]  /*33bd0*/  STSM.16.M88.4 [R0], R4 ;  /* 0x0000000400007844 */ /* 0x004fe40000000200 */
[----:B------:R-:W-:Y:S06]  /*33be0*/  BAR.SYNC.DEFER_BLOCKING 0x0 ;  /* 0x0000000000007b1d */ /* 0x000fec0000010000 */
[----:B------:R-:W2:Y:S02]  /*33bf0*/  LDS.128 R4, [R2] ;  /* 0x0000000002047984 */ /* 0x000ea40000000c00 */
[----:B------:R-:W-:Y:S06]  /*33c00*/  BAR.SYNC.DEFER_BLOCKING 0x0 ;  /* 0x0000000000007b1d */ /* 0x000fec0000010000 */
[----:B----4-:R3:W-:Y:S04]  /*33c10*/  STSM.16.M88.4 [R0], R12 ;  /* 0x0000000c00007844 */ /* 0x0107e80000000200 */
[----:B0-----:R-:W-:Y:S04]  /*33c20*/  STL.64 [R1+0x3b0], R24 ;  /* 0x0003b01801007387 */ /* 0x001fe80000100a00 */
[----:B------:R-:W-:Y:S04]  /*33c30*/  STL.64 [R1+0x3b8], R26 ;  /* 0x0003b81a01007387 */ /* 0x000fe80000100a00 */
[----:B-1----:R-:W-:Y:S04]  /*33c40*/  STL.64 [R1+0x3d0], R20 ;  /* 0x0003d01401007387 */ /* 0x002fe80000100a00 */
[----:B------:R-:W-:Y:S01]  /*33c50*/  STL.64 [R1+0x3d8], R22 ;  /* 0x0003d81601007387 */ /* 0x000fe20000100a00 */
[----:B---3--:R-:W0:Y:S08]  /*33c60*/  LDC R14, c[0x0][0x244] ;  /* 0x00009100ff0e7b82 */ /* 0x008e300000000800 */
[----:B------:R-:W-:Y:S06]  /*33c70*/  BAR.SYNC.DEFER_BLOCKING 0x0 ;  /* 0x0000000000007b1d */ /* 0x000fec0000010000 */
[----:B------:R-:W1:Y:S02]  /*33c80*/  LDS.128 R20, [R2] ;  /* 0x0000000002147984 */ /* 0x000e640000000c00 */
[----:B------:R-:W-:Y:S06]  /*33c90*/  BAR.SYNC.DEFER_BLOCKING 0x0 ;  /* 0x0000000000007b1d */ /* 0x000fec0000010000 */
[----:B------:R-:W-:Y:S02]  /*33ca0*/  STSM.16.M88.4 [R0], R16 ;  /* 0x0000001000007844 */ /* 0x000fe40000000200 */
[----:B------:R-:W-:Y:S06]  /*33cb0*/  BAR.SYNC.DEFER_BLOCKING 0x0 ;  /* 0x0000000000007b1d */ /* 0x000fec0000010000 */
[----:B------:R-:W3:Y:S04]  /*33cc0*/  LDS.128 R16, [R2] ;  /* 0x0000000002107984 */ /* 0x000ee80000000c00 */
[----:B--2---:R2:W-:Y:S04]  /*33cd0*/  STL.64 [R1+0x3c0], R4 ;  /* 0x0003c00401007387 */ /* 0x0045e80000100a00 */
[----:B------:R-:W-:Y:S04]  /*33ce0*/  STL.64 [R1+0x3c8], R6 ;  /* 0x0003c80601007387 */ /* 0x000fe80000100a00 */
[----:B------:R-:W4:Y:S04]  /*33cf0*/  LDL.LU R15, [R1+0xe0] ;  /* 0x0000e000010f7983 */ /* 0x000f280000300800 */
[----:B--2---:R-:W2:Y:S04]  /*33d00*/  LDL R4, [R1+0x14b0] ;  /* 0x0014b00001047983 */ /* 0x004ea80000100800 */
[----:B-1----:R1:W-:Y:S04]  /*33d10*/  STL.64 [R1+0x3a0], R20 ;  /* 0x0003a01401007387 */ /* 0x0023e80000100a00 */
[----:B------:R-:W-:Y:S04]  /*33d20*/  STL.64 [R1+0x3a8], R22 ;  /* 0x0003a81601007387 */ /* 0x000fe80000100a00 */
[----:B------:R-:W4:Y:S04]  /*33d30*/  LDL R27, [R1+0x14b4] ;  /* 0x0014b400011b7983 */ /* 0x000f280000100800 */
[----:B------:R0:W-:Y:S01]  /*33d40*/  STL [R1+0x1558], R2 ;  /* 0x0015580201007387 */ /* 0x0001e20000100800 */
[----:B-1----:R-:W1:Y:S08]  /*33d50*/  LDC R20, c[0x0][0x244] ;  /* 0x00009100ff147b82 */ /* 0x002e700000000800 */
[----:B------:R-:W-:Y:S06]  /*33d60*/  BAR.SYNC.DEFER_BLOCKING 0x0 ;  /* 0x0000000000007b1d */ /* 0x000fec0000010000 */
[----:B---3--:R-:W-:Y:S04]  /*33d70*/  STL.64 [R1+0x380], R16 ;  /* 0x0003801001007387 */ /* 0x008fe80000100a00 */
[----:B------:R3:W-:Y:S04]  /*33d80*/  STL.64 [R1+0x388], R18 ;  /* 0x0003881201007387 */ /* 0x0007e80000100a00 */
[----:B0-----:R-:W4:Y:S04]  /*33d90*/  LDL R2, [R1+0x14c4] ;  /* 0x0014c40001027983 */ /* 0x001f280000100800 */
[----:B------:R-:W4:Y:S04]  /*33da0*/  LDL R29, [R1+0x14c0] ;  /* 0x0014c000011d7983 */ /* 0x000f280000100800 */
[----:B------:R-:W4:Y:S01]  /*33db0*/  LDL R5, [R1+0x14cc] ;  /* 0x0014cc0001057983 */ /* 0x000f220000100800 */
[----:B---3--:R-:W0:Y:S03]  /*33dc0*/  LDC R18, c[0x0][0x244] ;  /* 0x00009100ff127b82 */ /* 0x008e260000000800 */
[----:B------:R-:W3:Y:S04]  /*33dd0*/  LDL R6, [R1+0x14c8] ;  /* 0x0014c80001067983 */ /* 0x000ee80000100800 */
[----:B------:R-:W3:Y:S04]  /*33de0*/  LDL R7, [R1+0x14b8] ;  /* 0x0014b80001077983 */ /* 0x000ee80000100800 */
[----:B------:R-:W3:Y:S04]  /*33df0*/  LDL.LU R28, [R1+0x40] ;  /* 0x00004000011c7983 */ /* 0x000ee80000300800 */
[----:B------:R2:W-:Y:S04]  /*33e00*/  STSM.16.M88.4 [R0], R8 ;  /* 0x0000000800007844 */ /* 0x0005e80000000200 */
[----:B------:R-:W3:Y:S04]  /*33e10*/  LDL R19, [R1+0x14d0] ;  /* 0x0014d00001137983 */ /* 0x000ee80000100800 */
[----:B------:R-:W3:Y:S01]  /*33e20*/  LDL.LU R23, [R1+0x30] ;  /* 0x0000300001177983 */ /* 0x000ee20000300800 */
[----:B------:R-:W-:Y:S01]  /*33e30*/  BAR.SYNC.DEFER_BLOCKING 0x0 ;  /* 0x0000000000007b1d */ /* 0x000fe20000010000 */
[C---:B--2---:R-:W-:Y:S01]  /*33e40*/  IMAD R0, R4.reuse, UR4, RZ ;  /* 0x0000000404007c24 */ /* 0x044fe2000f8e02ff */
[----:B------:R-:W-:-:S04]  /*33e50*/  ISETP.GE.AND P0, PT, R4, UR10, PT ;  /* 0x0000000a04007c0c */ /* 0x000fc8000bf06270 */
[----:B------:R-:W-:Y:S01]  /*33e60*/  ULDC UR4, c[0x0][0x248] ;  /* 0x0000920000047ab9 */ /* 0x000fe20000000800 */
[----:B------:R-:W-:-:S04]  /*33e70*/  LEA R8, P1, R0, UR6, 0x1 ;  /* 0x0000000600087c11 */ /* 0x000fc8000f8208ff */
[----:B------:R-:W-:Y:S02]  /*33e80*/  LEA.HI.X.SX32 R9, R0, UR7, 0x1, P1 ;  /* 0x0000000700097c11 */ /* 0x000fe400088f0eff */
[C---:B----4-:R-:W-:Y:S01]  /*33e90*/  ISETP.LT.AND P0, PT, R27.reuse, UR29, !P0 ;  /* 0x0000001d1b007c0c */ /* 0x050fe2000c701270 */
[----:B------:R-:W-:Y:S02]  /*33ea0*/  IMAD R26, R27, UR4, RZ ;  /* 0x000000041b1a7c24 */ /* 0x000fe4000f8e02ff */
[----:B------:R-:W-:Y:S01]  /*33eb0*/  IMAD R0, R3, 0x40, R0 ;  /* 0x0000004003007824 */ /* 0x000fe200078e0200 */
[----:B------:R-:W-:Y:S01]  /*33ec0*/  ISETP.GE.AND P1, PT, R27, UR11, PT ;  /* 0x0000000b1b007c0c */ /* 0x000fe2000bf26270 */
[----:B------:R-:W-:Y:S01]  /*33ed0*/  IMAD.WIDE R10, R26, 0x2, R8 ;  /* 0x000000021a0a7825 */ /* 0x000fe200078e0208 */
[----:B------:R-:W-:Y:S01]  /*33ee0*/  ULDC.64 UR6, c[0x0][0x220] ;  /* 0x0000880000067ab9 */ /* 0x000fe20000000a00 */
[----:B------:R-:W-:Y:S01]  /*33ef0*/  ULDC.64 UR4, c[0x0][0x228] ;  /* 0x00008a0000047ab9 */ /* 0x000fe20000000a00 */
[----:B------:R-:W-:Y:S01]  /*33f00*/  PRMT R3, R15, 0x7632, R3 ;  /* 0x000076320f037816 */ /* 0x000fe20000000003 */
[----:B------:R-:W-:-:S04]  /*33f10*/  ULDC.64 UR10, c[0x0][0x220] ;  /* 0x00008800000a7ab9 */ /* 0x000fc80000000a00 */
[----:B------:R2:W-:Y:S01]  /*33f20*/  @P0 STG.E.U16 desc[UR8][R10.64], R15 ;  /* 0x0000000f0a000986 */ /* 0x0005e2000c101508 */
[----:B------:R-:W-:Y:S01]  /*33f30*/  ISETP.LT.AND P2, PT, R2, UR4, !P1 ;  /* 0x0000000402007c0c */ /* 0x000fe2000cf41270 */
[----:B------:R-:W-:Y:S01]  /*33f40*/  ULDC UR4, c[0x0][0x22c] ;  /* 0x00008b0000047ab9 */ /* 0x000fe20000000800 */
[----:B--2---:R-:W-:-:S04]  /*33f50*/  LEA R10, P0, R0, UR6, 0x1 ;  /* 0x00000006000a7c11 */ /* 0x004fc8000f8008ff */
[----:B------:R-:W-:Y:S01]  /*33f60*/  LEA.HI.X.SX32 R11, R0, UR7, 0x1, P0 ;  /* 0x00000007000b7c11 */ /* 0x000fe200080f0eff */
[----:B------:R-:W-:Y:S01]  /*33f70*/  IMAD R0, R14, 0x40, R0 ;  /* 0x000000400e007824 */ /* 0x000fe200078e0200 */
[----:B------:R-:W-:Y:S01]  /*33f80*/  ULDC.64 UR6, c[0x0][0x228] ;  /* 0x00008a0000067ab9 */ /* 0x000fe20000000a00 */
[----:B------:R-:W-:-:S05]  /*33f90*/  IMAD.WIDE R12, R26, 0x2, R10 ;  /* 0x000000021a0c7825 */ /* 0x000fca00078e020a */
[----:B------:R2:W-:Y:S02]  /*33fa0*/  @P2 STG.E.U16 desc[UR8][R12.64], R3 ;  /* 0x000000030c002986 */ /* 0x0005e4000c101508 */
[----:B--2---:R-:W2:Y:S01]  /*33fb0*/  LDC R3, c[0x0][0x244] ;  /* 0x00009100ff037b82 */ /* 0x004ea20000000800 */
[C---:B------:R-:W-:Y:S02]  /*33fc0*/  LEA R12, P0, R0.reuse, UR10, 0x1 ;  /* 0x0000000a000c7c11 */ /* 0x040fe4000f8008ff */
[----:B------:R-:W-:Y:S01]  /*33fd0*/  ISETP.LT.AND P2, PT, R29, UR6, !P1 ;  /* 0x000000061d007c0c */ /* 0x000fe2000cf41270 */
[----:B------:R-:W-:Y:S01]  /*33fe0*/  ULDC UR6, c[0x0][0x228] ;  /* 0x00008a0000067ab9 */ /* 0x000fe20000000800 */
[----:B------:R-:W-:Y:S01]  /*33ff0*/  LEA.HI.X.SX32 R13, R0, UR11, 0x1, P0 ;  /* 0x0000000b000d7c11 */ /* 0x000fe200080f0eff */
[----:B------:R-:W-:Y:S02]  /*34000*/  ULDC.64 UR10, c[0x0][0x228] ;  /* 0x00008a00000a7ab9 */ /* 0x000fe40000000a00 */
[----:B------:R-:W-:-:S02]  /*34010*/  IMAD.WIDE R14, R26, 0x2, R12 ;  /* 0x000000021a0e7825 */ /* 0x000fc400078e020c */
[----:B------:R4:W-:Y:S04]  /*34020*/  STL [R1+0x17ec], R13 ;  /* 0x0017ec0d01007387 */ /* 0x0009e80000100800 */
[----:B------:R-:W2:Y:S04]  /*34030*/  LDL.LU R4, [R1+0x20] ;  /* 0x0000200001047983 */ /* 0x000ea80000300800 */
[----:B---3--:R3:W-:Y:S04]  /*34040*/  @P2 STG.E.U16 desc[UR8][R14.64], R28 ;  /* 0x0000001c0e002986 */ /* 0x0087e8000c101508 */
[----:B----4-:R-:W4:Y:S01]  /*34050*/  LDL.LU R13, [R1] ;  /* 0x00000000010d7983 */ /* 0x010f220000300800 */
[----:B--2---:R-:W-:Y:S01]  /*34060*/  IMAD R0, R3, 0x40, R0 ;  /* 0x0000004003007824 */ /* 0x004fe200078e0200 */
[----:B------:R-:W-:-:S02]  /*34070*/  PRMT R3, R28, 0x7632, R3 ;  /* 0x000076321c037816 */ /* 0x000fc40000000003 */
[----:B---3--:R-:W2:Y:S02]  /*34080*/  LDL R28, [R1+0x14bc] ;  /* 0x0014bc00011c7983 */ /* 0x008ea40000100800 */
[C---:B------:R-:W-:Y:S02]  /*34090*/  LEA R14, P0, R0.reuse, UR12, 0x1 ;  /* 0x0000000c000e7c11 */ /* 0x040fe4000f8008ff */
[----:B------:R-:W-:Y:S01]  /*340a0*/  ISETP.LT.AND P2, PT, R5, UR10, !P1 ;  /* 0x0000000a05007c0c */ /* 0x000fe2000cf41270 */
[----:B------:R-:W-:Y:S01]  /*340b0*/  ULDC UR10, c[0x0][0x228] ;  /* 0x00008a00000a7ab9 */ /* 0x000fe20000000800 */
[----:B------:R-:W-:Y:S01]  /*340c0*/  LEA.HI.X.SX32 R15, R0, UR13, 0x1, P0 ;  /* 0x0000000d000f7c11 */ /* 0x000fe200080f0eff */
[----:B0-----:R-:W-:Y:S01]  /*340d0*/  IMAD R0, R18, 0x40, R0 ;  /* 0x0000004012007824 */ /* 0x001fe200078e0200 */
[----:B------:R-:W-:Y:S01]  /*340e0*/  ULDC.64 UR12, c[0x0][0x228] ;  /* 0x00008a00000c7ab9 */ /* 0x000fe20000000a00 */
[----:B------:R-:W-:-:S08]  /*340f0*/  IMAD.WIDE R16, R26, 0x2, R14 ;  /* 0x000000021a107825 */ /* 0x000fd000078e020e */
[----:B------:R0:W-:Y:S02]  /*34100*/  @P2 STG.E.U16 desc[UR8][R16.64], R3 ;  /* 0x0000000310002986 */ /* 0x0001e4000c101508 */
[----:B0-----:R-:W0:Y:S01]  /*34110*/  LDC R3, c[0x0][0x244] ;  /* 0x00009100ff037b82 */ /* 0x001e220000000800 */
[C---:B------:R-:W-:Y:S02]  /*34120*/  LEA R16, P0, R0.reuse, UR14, 0x1 ;  /* 0x0000000e00107c11 */ /* 0x040fe4000f8008ff */
[----:B------:R-:W-:Y:S01]  /*34130*/  ISETP.LT.AND P2, PT, R19, UR12, !P1 ;  /* 0x0000000c13007c0c */ /* 0x000fe2000cf41270 */
[----:B------:R-:W-:Y:S01]  /*34140*/  ULDC UR12, c[0x0][0x228] ;  /* 0x00008a00000c7ab9 */ /* 0x000fe20000000800 */
[----:B------:R-:W-:Y:S01]  /*34150*/  LEA.HI.X.SX32 R17, R0, UR15, 0x1, P0 ;  /* 0x0000000f00117c11 */ /* 0x000fe200080f0eff */
[----:B------:R-:W-:Y:S02]  /*34160*/  ULDC.64 UR14, c[0x0][0x228] ;  /* 0x00008a00000e7ab9 */ /* 0x000fe40000000a00 */
[----:B------:R-:W-:Y:S01]  /*34170*/  IMAD.WIDE R18, R26, 0x2, R16 ;  /* 0x000000021a127825 */ /* 0x000fe200078e0210 */
[----:B------:R-:W-:Y:S01]  /*34180*/  ISETP.LT.AND P3, PT, R6, UR14, !P1 ;  /* 0x0000000e06007c0c */ /* 0x000fe2000cf61270 */
[----:B------:R-:W-:-:S06]  /*34190*/  ULDC UR14, c[0x0][0x228] ;  /* 0x00008a00000e7ab9 */ /* 0x000fcc0000000800 */
[----:B------:R3:W-:Y:S01]  /*341a0*/  @P2 STG.E.U16 desc[UR8][R18.64], R23 ;  /* 0x0000001712002986 */ /* 0x0007e2000c101508 */
[----:B0-----:R-:W-:Y:S02]  /*341b0*/  IMAD R0, R3, 0x40, R0 ;  /* 0x0000004003007824 */ /* 0x001fe400078e0200 */
[----:B------:R-:W-:-:S03]  /*341c0*/  VIADD R3, R27, 0x3f ;  /* 0x0000003f1b037836 */ /* 0x000fc60000000000 */
[----:B---3--:R-:W-:-:S04]  /*341d0*/  LEA R18, P2, R0, UR16, 0x1 ;  /* 0x0000001000127c11 */ /* 0x008fc8000f8408ff */
[----:B------:R-:W-:Y:S01]  /*341e0*/  LEA.HI.X.SX32 R19, R0, UR17, 0x1, P2 ;  /* 0x0000001100137c11 */ /* 0x000fe200090f0eff */
[----:B-1----:R-:W-:Y:S01]  /*341f0*/  IMAD R0, R20, 0x40, R0 ;  /* 0x0000004014007824 */ /* 0x002fe200078e0200 */
[----:B------:R-:W-:Y:S01]  /*34200*/  ISETP.GE.AND P0, PT, R3, UR27, PT ;  /* 0x0000001b03007c0c */ /* 0x000fe2000bf06270 */
[----:B------:R-:W-:Y:S01]  /*34210*/  ULDC.64 UR16, c[0x0][0x228] ;  /* 0x00008a0000107ab9 */ /* 0x000fe20000000a00 */
[----:B------:R-:W-:Y:S01]  /*34220*/  PRMT R3, R23, 0x7632, R3 ;  /* 0x0000763217037816 */ /* 0x000fe20000000003 */
[----:B------:R-:W-:-:S05]  /*34230*/  IMAD.WIDE R20, R26, 0x2, R18 ;  /* 0x000000021a147825 */ /* 0x000fca00078e0212 */
[----:B------:R0:W-:Y:S02]  /*34240*/  @P3 STG.E.U16 desc[UR8][R20.64], R3 ;  /* 0x0000000314003986 */ /* 0x0001e4000c101508 */
[----:B0-----:R-:W0:Y:S01]  /*34250*/  LDC R3, c[0x0][0x244] ;  /* 0x00009100ff037b82 */ /* 0x001e220000000800 */
[----:B------:R-:W-:-:S04]  /*34260*/  LEA R20, P2, R0, UR18, 0x1 ;  /* 0x0000001200147c11 */ /* 0x000fc8000f8408ff */
[----:B------:R-:W-:Y:S01]  /*34270*/  LEA.HI.X.SX32 R21, R0, UR19, 0x1, P2 ;  /* 0x0000001300157c11 */ /* 0x000fe200090f0eff */
[----:B------:R-:W-:Y:S02]  /*34280*/  ULDC.64 UR18, c[0x0][0x228] ;  /* 0x00008a0000127ab9 */ /* 0x000fe40000000a00 */
[----:B------:R-:W-:-:S04]  /*34290*/  IMAD.WIDE R22, R26, 0x2, R20 ;  /* 0x000000021a167825 */ /* 0x000fc800078e0214 */
[----:B0-----:R-:W-:Y:S01]  /*342a0*/  IMAD R3, R3, 0x40, R0 ;  /* 0x0000004003037824 */ /* 0x001fe200078e0200 */
[----:B--2---:R-:W-:Y:S01]  /*342b0*/  ISETP.LT.AND P3, PT, R28, UR16, !P1 ;  /* 0x000000101c007c0c */ /* 0x004fe2000cf61270 */
[----:B------:R-:W-:Y:S01]  /*342c0*/  ULDC UR16, c[0x0][0x228] ;  /* 0x00008a0000107ab9 */ /* 0x000fe20000000800 */
[----:B------:R-:W-:-:S11]  /*342d0*/  ISETP.LT.AND P1, PT, R7, UR18, !P1 ;  /* 0x0000001207007c0c */ /* 0x000fd6000cf21270 */
[----:B------:R0:W-:Y:S01]  /*342e0*/  @P3 STG.E.U16 desc[UR8][R22.64], R4 ;  /* 0x0000000416003986 */ /* 0x0001e2000c101508 */
[----:B------:R-:W-:Y:S02]  /*342f0*/  PRMT R0, R4, 0x7632, R0 ;  /* 0x0000763204007816 */ /* 0x000fe40000000000 */
[C---:B0-----:R-:W-:Y:S01]  /*34300*/  LEA R22, P2, R3.reuse, UR20, 0x1 ;  /* 0x0000001403167c11 */ /* 0x041fe2000f8408ff */
[----:B------:R-:W2:Y:S03]  /*34310*/  LDL R4, [R1+0x10] ;  /* 0x0000100001047983 */ /* 0x000ea60000100800 */
[----:B------:R-:W-:Y:S01]  /*34320*/  LEA.HI.X.SX32 R23, R3, UR21, 0x1, P2 ;  /* 0x0000001503177c11 */ /* 0x000fe200090f0eff */
[----:B------:R-:W-:Y:S02]  /*34330*/  ULDC.64 UR20, c[0x0][0x228] ;  /* 0x00008a0000147ab9 */ /* 0x000fe40000000a00 */
[----:B------:R-:W-:-:S05]  /*34340*/  IMAD.WIDE R24, R26, 0x2, R22 ;  /* 0x000000021a187825 */ /* 0x000fca00078e0216 */
[----:B------:R0:W-:Y:S04]  /*34350*/  @P1 STG.E.U16 desc[UR8][R24.64], R0 ;  /* 0x0000000018001986 */ /* 0x0001e8000c101508 */
[----:B0-----:R-:W3:Y:S01]  /*34360*/  LDL R25, [R1+0x14b0] ;  /* 0x0014b00001197983 */ /* 0x001ee20000100800 */
[----:B------:R-:W-:-:S05]  /*34370*/  VIADD R0, R27, 0x1 ;  /* 0x000000011b007836 */ /* 0x000fca0000000000 */
[----:B------:R-:W-:Y:S01]  /*34380*/  ISETP.GE.AND P1, PT, R0, UR4, PT ;  /* 0x0000000400007c0c */ /* 0x000fe2000bf26270 */
[----:B------:R-:W-:Y:S02]  /*34390*/  ULDC UR4, c[0x0][0x248] ;  /* 0x0000920000047ab9 */ /* 0x000fe40000000800 */
[----:B------:R-:W-:Y:S01]  /*343a0*/  VIADD R0, R26, UR4 ;  /* 0x000000041a007c36 */ /* 0x000fe20008000000 */
[----:B------:R-:W-:Y:S01]  /*343b0*/  ISETP.LT.AND P3, PT, R5, UR26, !P1 ;  /* 0x0000001a05007c0c */ /* 0x000fe2000cf61270 */
[----:B------:R-:W2:Y:S01]  /*343c0*/  LDL R26, [R1+0x14d0] ;  /* 0x0014d000011a7983 */ /* 0x000ea20000100800 */
[----:B------:R-:W-:Y:S01]  /*343d0*/  ULDC UR4, c[0x0][0x228] ;  /* 0x00008a0000047ab9 */ /* 0x000fe20000000800 */
[----:B---3--:R-:W-:Y:S01]  /*343e0*/  ISETP.LT.AND P2, PT, R25, UR20, !P1 ;  /* 0x0000001419007c0c */ /* 0x008fe2000cf41270 */
[----:B------:R-:W-:-:S12]  /*343f0*/  IMAD.WIDE R24, R0, 0x2, R8 ;  /* 0x0000000200187825 */ /* 0x000fd800078e0208 */
[----:B----4-:R0:W-:Y:S02]  /*34400*/  @P2 STG.E.U16 desc[UR8][R24.64], R13 ;  /* 0x0000000d18002986 */ /* 0x0101e4000c101508 */
[----:B0-----:R-:W-:Y:S02]  /*34410*/  IMAD.MOV.U32 R25, RZ, RZ, R13 ;  /* 0x000000ffff197224 */ /* 0x001fe400078e000d */
[----:B------:R-:W3:Y:S03]  /*34420*/  LDL.LU R13, [R1+0x17ec] ;  /* 0x0017ec00010d7983 */ /* 0x000ee60000300800 */
[----:B------:R-:W-:Y:S01]  /*34430*/  PRMT R3, R25, 0x7632, R3 ;  /* 0x0000763219037816 */ /* 0x000fe20000000003 */
[----:B------:R-:W-:Y:S01]  /*34440*/  IMAD.WIDE R24, R0, 0x2, R10 ;  /* 0x0000000200187825 */ /* 0x000fe200078e020a */
[----:B------:R0:W-:Y:S04]  /*34450*/  STL [R1+0x17e4], R11 ;  /* 0x0017e40b01007387 */ /* 0x0001e80000100800 */
[----:B0-----:R-:W4:Y:S01]  /*34460*/  LDL.LU R11, [R1+0xf0] ;  /* 0x0000f000010b7983 */ /* 0x001f220000300800 */
[----:B------:R-:W-:-:S13]  /*34470*/  ISETP.LT.AND P2, PT, R2, UR24, !P1 ;  /* 0x0000001802007c0c */ /* 0x000fda000cf41270 */
[----:B------:R3:W-:Y:S01]  /*34480*/  @P2 STG.E.U16 desc[UR8][R24.64], R3 ;  /* 0x0000000318002986 */ /* 0x0007e2000c101508 */
[----:B------:R-:W-:Y:S01]  /*34490*/  ISETP.LT.AND P2, PT, R29, UR22, !P1 ;  /* 0x000000161d007c0c */ /* 0x000fe2000cf41270 */
[----:B---3--:R-:W-:-:S12]  /*344a0*/  IMAD.WIDE R24, R0, 0x2, R12 ;  /* 0x0000000200187825 */ /* 0x008fd800078e020c */
[----:B----4-:R0:W-:Y:S01]  /*344b0*/  @P2 STG.E.U16 desc[UR8][R24.64], R11 ;  /* 0x0000000b18002986 */ /* 0x0101e2000c101508 */
[----:B--2---:R-:W-:Y:S02]  /*344c0*/  ISETP.LT.AND P2, PT, R26, UR28, !P1 ;  /* 0x0000001c1a007c0c */ /* 0x004fe4000cf41270 */
[----:B------:R-:W-:Y:S01]  /*344d0*/  PRMT R3, R11, 0x7632, R3 ;  /* 0x000076320b037816 */ /* 0x000fe20000000003 */
[C---:B0-----:R-:W-:Y:S01]  /*344e0*/  IMAD.WIDE R24, R0.reuse, 0x2, R14 ;  /* 0x0000000200187825 */ /* 0x041fe200078e020e */
[----:B------:R-:W2:Y:S04]  /*344f0*/  LDL R11, [R1+0xe4] ;  /* 0x0000e400010b7983 */ /* 0x000ea80000100800 */
[----:B------:R0:W-:Y:S02]  /*34500*/  @P3 STG.E.U16 desc[UR8][R24.64], R3 ;  /* 0x0000000318003986 */ /* 0x0001e4000c101508 */
[----:B0-----:R-:W-:-:S05]  /*34510*/  IMAD.WIDE R24, R0, 0x2, R16 ;  /* 0x0000000200187825 */ /* 0x001fca00078e0210 */
[----:B------:R0:W-:Y:S04]  /*34520*/  @P2 STG.E.U16 desc[UR8][R24.64], R4 ;  /* 0x0000000418002986 */ /* 0x0001e8000c101508 */
[----:B0-----:R-:W3:Y:S04]  /*34530*/  LDL.LU R4, [R1+0x17e8] ;  /* 0x0017e80001047983 */ /* 0x001ee80000300800 */
[----:B------:R-:W4:Y:S01]  /*34540*/  LDL.LU R25, [R1+0x10] ;  /* 0x0000100001197983 */ /* 0x000f220000300800 */
[----:B------:R-:W-:Y:S01]  /*34550*/  ISETP.LT.AND P3, PT, R6, UR4, !P1 ;  /* 0x0000000406007c0c */ /* 0x000fe2000cf61270 */
[----:B------:R-:W-:-:S02]  /*34560*/  ULDC UR4, c[0x0][0x228] ;  /* 0x00008a0000047ab9 */ /* 0x000fc40000000800 */
[----:B------:R-:W-:Y:S01]  /*34570*/  ISETP.LT.AND P2, PT, R28, UR4, !P1 ;  /* 0x000000041c007c0c */ /* 0x000fe2000cf41270 */
[----:B------:R-:W-:Y:S02]  /*34580*/  ULDC UR4, c[0x0][0x228] ;  /* 0x00008a0000047ab9 */ /* 0x000fe40000000800 */
[----:B------:R-:W-:Y:S01]  /*34590*/  ISETP.LT.AND P1, PT, R7, UR4, !P1 ;  /* 0x0000000407007c0c */ /* 0x000fe2000cf21270 */
[----:B------:R0:W-:Y:S01]  /*345a0*/  STL [R1+0x17e0], R19 ;  /* 0x0017e01301007387 */ /* 0x0001e20000100800 */
[----:B------:R-:W-:Y:S01]  /*345b0*/  ULDC UR4, c[0x0][0x22c] ;  /* 0x00008b0000047ab9 */ /* 0x000fe20000000800 */
[----:B----4-:R-:W-:Y:S01]  /*345c0*/  PRMT R3, R25, 0x7632, R3 ;  /* 0x0000763219037816 */ /* 0x010fe20000000003 */
[C---:B------:R-:W-:Y:S02]  /*345d0*/  IMAD.WIDE R24, R0.reuse, 0x2, R18 ;  /* 0x0000000200187825 */ /* 0x040fe400078e0212 */
[----:B0-----:R-:W4:Y:S04]  /*345e0*/  LDL R19, [R1+0x34] ;  /* 0x0000340001137983 */ /* 0x001f280000100800 */
[----:B------:R0:W-:Y:S02]  /*345f0*/  @P3 STG.E.U16 desc[UR8][R24.64], R3 ;  /* 0x0000000318003986 */ /* 0x0001e4000c101508 */
[----:B0-----:R-:W-:-:S05]  /*34600*/  IMAD.WIDE R24, R0, 0x2, R20 ;  /* 0x0000000200187825 */ /* 0x001fca00078e0214 */
[----:B---3--:R0:W-:Y:S02]  /*34610*/  @P2 STG.E.U16 desc[UR8][R24.64], R4 ;  /* 0x0000000418002986 */ /* 0x0081e4000c101508 */
[----:B0-----:R-:W-:Y:S01]  /*34620*/  PRMT R4, R4, 0x7632, R4 ;  /* 0x0000763204047816 */ /* 0x001fe20000000004 */
[----:B------:R-:W-:-:S05]  /*34630*/  IMAD.WIDE R24, R0, 0x2, R22 ;  /* 0x0000000200187825 */ /* 0x000fca00078e0216 */
[----:B------:R0:W-:Y:S04]  /*34640*/  @P1 STG.E.U16 desc[UR8][R24.64], R4 ;  /* 0x0000000418001986 */ /* 0x0001e8000c101508 */
[----:B0-----:R-:W3:Y:S01]  /*34650*/  LDL R25, [R1+0x14b0] ;  /* 0x0014b00001197983 */ /* 0x001ee20000100800 */
[----:B------:R-:W-:-:S03]  /*34660*/  VIADD R3, R27, 0x2 ;  /* 0x000000021b037836 */ /* 0x000fc60000000000 */
[----:B------:R-:W4:Y:S02]  /*34670*/  LDL.LU R4, [R1+0x24] ;  /* 0x0000240001047983 */ /* 0x000f240000300800 */
[----:B------:R-:W-:Y:S01]  /*34680*/  ISETP.GE.AND P1, PT, R3, UR4, PT ;  /* 0x0000000403007c0c */ /* 0x000fe2000bf26270 */
[----:B------:R-:W-:-:S03]  /*34690*/  ULDC UR4, c[0x0][0x228] ;  /* 0x00008a0000047ab9 */ /* 0x000fc60000000800 */
[----:B---3--:R-:W-:Y:S01]  /*346a0*/  ISETP.LT.AND P2, PT, R25, UR4, !P1 ;  /* 0x0000000419007c0c */ /* 0x008fe2000cf41270 */
[----:B------:R-:W-:Y:S02]  /*346b0*/  ULDC UR4, c[0x0][0x248] ;  /* 0x0000920000047ab9 */ /* 0x000fe40000000800 */
[----:B------:R-:W-:Y:S01]  /*346c0*/  VIADD R0, R0, UR4 ;  /* 0x0000000400007c36 */ /* 0x000fe20008000000 */
[----:B------:R-:W-:-:S03]  /*346d0*/  ULDC UR4, c[0x0][0x228] ;  /* 0x00008a0000047ab9 */ /* 0x000fc60000000800 */
[----:B------:R-:W-:-:S06]  /*346e0*/  IMAD.WIDE R24, R0, 0x2, R8 ;  /* 0x0000000200187825 */ /* 0x000fcc00078e0208 */
[----:B--2---:R0:W-:Y:S04]  /*346f0*/  @P2 STG.E.U16 desc[UR8][R24.64], R11 ;  /* 0x0000000b18002986 */ /* 0x0041e8000c101508 */
[----:B0-----:R-:W2:Y:S04]  /*34700*/  LDL.LU R11, [R1+0x17e4] ;  /* 0x0017e400010b7983 */ /* 0x001ea80000300800 */
[----:B------:R-:W3:Y:S01]  /*34710*/  LDL.LU R25, [R1+0xe4] ;  /* 0x0000e40001197983 */ /* 0x000ee20000300800 */
[----:B------:R-:W-:Y:S01]  /*34720*/  ISETP.LT.AND P3, PT, R2, UR4, !P1 ;  /* 0x0000000402007c0c */ /* 0x000fe2000cf61270 */
[----:B------:R-:W-:-:S02]  /*34730*/  ULDC UR4, c[0x0][0x228] ;  /* 0x00008a0000047ab9 */ /* 0x000fc40000000800 */
[----:B------:R-:W-:Y:S01]  /*34740*/  ISETP.LT.AND P2, PT, R29, UR4, !P1 ;  /* 0x000000041d007c0c */ /* 0x000fe2000cf41270 */
[----:B------:R-:W-:Y:S01]  /*34750*/  ULDC UR4, c[0x0][0x228] ;  /* 0x00008a0000047ab9 */ /* 0x000fe20000000800 */
[----:B--2---:R0:W-:Y:S01]  /*34760*/  STL [R1+0x17dc], R11 ;  /* 0x0017dc0b01007387 */ /* 0x0041e20000100800 */
[----:B---3--:R-:W-:Y:S01]  /*34770*/  PRMT R3, R25, 0x7632, R3 ;  /* 0x0000763219037816 */ /* 0x008fe20000000003 */
[C---:B------:R-:W-:Y:S02]  /*34780*/  IMAD.WIDE R24, R0.reuse, 0x2, R10 ;  /* 0x0000000200187825 */ /* 0x040fe400078e020a */
[----:B0-----:R-:W2:Y:S04]  /*34790*/  LDL.LU R11, [R1+0x44] ;  /* 0x00004400010b7983 */ /* 0x001ea80000300800 */
[----:B------:R0:W-:Y:S01]  /*347a0*/  @P3 STG.E.U16 desc[UR8][R24.64], R3 ;  /* 0x0000000318003986 */ /* 0x0001e2000c101508 */
[----:B------:R-:W-:Y:S01]  /*347b0*/  ISETP.LT.AND P3, PT, R5, UR4, !P1 ;  /* 0x0000000405007c0c */ /* 0x000fe2000cf61270 */
[----:B------:R-:W-:Y:S01]  /*347c0*/  ULDC UR4, c[0x0][0x228] ;  /* 0x00008a0000047ab9 */ /* 0x000fe20000000800 */
[----:B0-----:R-:W-:-:S05]  /*347d0*/  IMAD.WIDE R24, R0, 0x2, R12 ;  /* 0x0000000200187825 */ /* 0x001fca00078e020c */
[----:B--2---:R0:W-:Y:S01]  /*347e0*/  @P2 STG.E.U16 desc[UR8][R24.64], R11 ;  /* 0x0000000b18002986 */ /* 0x0041e2000c101508 */
[----:B------:R-:W-:Y:S01]  /*347f0*/  ISETP.LT.AND P2, PT, R26, UR4, !P1 ;  /* 0x000000041a007c0c */ /* 0x000fe2000cf41270 */
[----:B------:R-:W-:Y:S01]  /*34800*/  ULDC UR4, c[0x0][0x228] ;  /* 0x00008a0000047ab9 */ /* 0x000fe20000000800 */
[----:B------:R-:W-:Y:S01]  /*34810*/  PRMT R3, R11, 0x7632, R3 ;  /* 0x000076320b037816 */ /* 0x000fe20000000003 */
[C---:B0-----:R-:W-:Y:S01]  /*34820*/  IMAD.WIDE R24, R0.reuse, 0x2, R14 ;  /* 0x0000000200187825 */ /* 0x041fe200078e020e */
[----:B------:R-:W2:Y:S04]  /*34830*/  LDL R11, [R1+0x4] ;  /* 0x00000400010b7983 */ /* 0x000ea80000100800 */
[----:B------:R0:W-:Y:S02]  /*34840*/  @P3 STG.E.U16 desc[UR8][R24.64], R3 ;  /* 0x0000000318003986 */ /* 0x0001e4000c101508 */
[----:B0-----:R-:W-:-:S05]  /*34850*/  IMAD.WIDE R24, R0, 0x2, R16 ;  /* 0x0000000200187825 */ /* 0x001fca00078e0210 */
[----:B----4-:R0:W-:Y:S04]  /*34860*/  @P2 STG.E.U16 desc[UR8][R24.64], R19 ;  /* 0x0000001318002986 */ /* 0x0101e8000c101508 */
[----:B0-----:R-:W3:Y:S04]  /*34870*/  LDL.LU R19, [R1+0x17e0] ;  /* 0x0017e00001137983 */ /* 0x001ee80000300800 */
[----:B------:R-:W4:Y:S01]  /*34880*/  LDL.LU R25, [R1+0x34] ;  /* 0x0000340001197983 */ /* 0x000f220000300800 */
[----:B------:R-:W-:Y:S01]  /*34890*/  ISETP.LT.AND P3, PT, R6, UR4, !P1 ;  /* 0x0000000406007c0c */ /* 0x000fe2000cf61270 */
[----:B------:R-:W-:-:S02]  /*348a0*/  ULDC UR4, c[0x0][0x228] ;  /* 0x00008a0000047ab9 */ /* 0x000fc40000000800 */
[----:B------:R-:W-:Y:S01]  /*348b0*/  ISETP.LT.AND P2, PT, R28, UR4, !P1 ;  /* 0x000000041c007c0c */ /* 0x000fe2000cf41270 */
[----:B------:R-:W-:Y:S02]  /*348c0*/  ULDC UR4, c[0x0][0x228] ;  /* 0x00008a0000047ab9 */ /* 0x000fe40000000800 */
[----:B------:R-:W-:Y:S01]  /*348d0*/  ISETP.LT.AND P1, PT, R7, UR4, !P1 ;  /* 0x0000000407007c0c */ /* 0x000fe2000cf21270 */
[----:B------:R-:W-:Y:S01]  /*348e0*/  ULDC UR4, c[0x0][0x22c] ;  /* 0x00008b0000047ab9 */ /* 0x000fe20000000800 */
[----:B----4-:R-:W-:Y:S01]  /*348f0*/  PRMT R3, R25, 0x7632, R3 ;  /* 0x0000763219037816 */ /* 0x010fe20000000003 */
[----:B---3--:R-:W-:-:S05]  /*34900*/  IMAD.WIDE R24, R0, 0x2, R18 ;  /* 0x0000000200187825 */ /* 0x008fca00078e0212 */
[----:B------:R0:W-:Y:S02]  /*34910*/  @P3 STG.E.U16 desc[UR8][R24.64], R3 ;  /* 0x0000000318003986 */ /* 0x0001e4000c101508 */
[----:B0-----:R-:W-:Y:S01]  /*34920*/  IMAD.WIDE R24, R0, 0x2, R20 ;  /* 0x0000000200187825 */ /* 0x001fe200078e0214 */
[----:B------:R-:W-:-:S04]  /*34930*/  PRMT R3, R4, 0x7632, R3 ;  /* 0x0000763204037816 */ /* 0x000fc80000000003 */
[----:B------:R0:W-:Y:S02]  /*34940*/  @P2 STG.E.U16 desc[UR8][R24.64], R4 ;  /* 0x0000000418002986 */ /* 0x0001e4000c101508 */
[----:B0-----:R-:W-:Y:S02]  /*34950*/  IMAD.WIDE R24, R0, 0x2, R22 ;  /* 0x0000000200187825 */ /* 0x001fe400078e0216 */
[----:B------:R-:W3:Y:S04]  /*34960*/  LDL.LU R4, [R1+0x14] ;  /* 0x0000140001047983 */ /* 0x000ee80000300800 */
[----:B------:R0:W-:Y:S04]  /*34970*/  @P1 STG.E.U16 desc[UR8][R24.64], R3 ;  /* 0x0000000318001986 */ /* 0x0001e8000c101508 */
[----:B0-----:R-:W4:Y:S01]  /*34980*/  LDL R25, [R1+0x14b0] ;  /* 0x0014b00001197983 */ /* 0x001f220000100800 */
[----:B------:R-:W-:-:S05]  /*34990*/  VIADD R3, R27, 0x3 ;  /* 0x000000031b037836 */ /* 0x000fca0000000000 */
[----:B------:R-:W-:Y:S01]  /*349a0*/  ISETP.GE.AND P1, PT, R3, UR4, PT ;  /* 0x0000000403007c0c */ /* 0x000fe2000bf26270 */
[----:B------:R-:W-:-:S03]  /*349b0*/  ULDC UR4, c[0x0][0x228] ;  /* 0x00008a0000047ab9 */ /* 0x000fc60000000800 */
[----:B----4-:R-:W-:Y:S01]  /*349c0*/  ISETP.LT.AND P2, PT, R25, UR4, !P1 ;  /* 0x0000000419007c0c */ /* 0x010fe2000cf41270 */
[----:B------:R-:W-:Y:S02]  /*349d0*/  ULDC UR4, c[0x0][0x248] ;  /* 0x0000920000047ab9 */ /* 0x000fe40000000800 */
[----:B------:R-:W-:Y:S01]  /*349e0*/  VIADD R0, R0, UR4 ;  /* 0x0000000400007c36 */ /* 0x000fe20008000000 */
[----:B------:R-:W-:-:S03]  /*349f0*/  ULDC UR4, c[0x0][0x228] ;  /* 0x00008a0000047ab9 */ /* 0x000fc60000000800 */
[----:B------:R-:W-:-:S06]  /*34a00*/  IMAD.WIDE R24, R0, 0x2, R8 ;  /* 0x0000000200187825 */ /* 0x000fcc00078e0208 */
[----:B--2---:R0:W-:Y:S04]  /*34a10*/  @P2 STG.E.U16 desc[UR8][R24.64], R11 ;  /* 0x0000000b18002986 */ /* 0x0041e8000c101508 */
[----:B0-----:R-:W2:Y:S04]  /*34a20*/  LDL.LU R11, [R1+0x17dc] ;  /* 0x0017dc00010b7983 */ /* 0x001ea80000300800 */
[----:B------:R-:W4:Y:S01]  /*34a30*/  LDL.LU R25, [R1+0x4] ;  /* 0x0000040001197983 */ /* 0x000f220000300800 */
[----:B------:R-:W-:Y:S01]  /*34a40*/  ISETP.LT.AND P3, PT, R2, UR4, !P1 ;  /* 0x0000000402007c0c */ /* 0x000fe2000cf61270 */
[----:B------:R-:W-:-:S02]  /*34a50*/  ULDC UR4, c[0x0][0x228] ;  /* 0x00008a0000047ab9 */ /* 0x000fc40000000800 */
[----:B------:R-:W-:Y:S01]  /*34a60*/  ISETP.LT.AND P2, PT, R29, UR4, !P1 ;  /* 0x000000041d007c0c */ /* 0x000fe2000cf41270 */
[----:B------:R-:W-:Y:S01]  /*34a70*/  ULDC UR4, c[0x0][0x228] ;  /* 0x00008a0000047ab9 */ /* 0x000fe20000000800 */
[----:B--2---:R0:W-:Y:S01]  /*34a80*/  STL [R1+0x17d4], R11 ;  /* 0x0017d40b01007387 */ /* 0x0041e20000100800 */
[----:B----4-:R-:W-:Y:S01]  /*34a90*/  PRMT R3, R25, 0x7632, R3 ;  /* 0x0000763219037816 */ /* 0x010fe20000000003 */
[----:B------:R-:W-:Y:S02]  /*34aa0*/  IMAD.WIDE R24, R0, 0x2, R10 ;  /* 0x0000000200187825 */ /* 0x000fe400078e020a */
[----:B0-----:R-:W2:Y:S04]  /*34ab0*/  LDL.LU R11, [R1+0xf4] ;  /* 0x0000f400010b7983 */ /* 0x001ea80000300800 */
[----:B------:R0:W-:Y:S01]  /*34ac0*/  @P3 STG.E.U16 desc[UR8][R24.64], R3 ;  /* 0x0000000318003986 */ /* 0x0001e2000c101508 */
[----:B------:R-:W-:Y:S01]  /*34ad0*/  ISETP.LT.AND P3, PT, R5, UR4, !P1 ;  /* 0x0000000405007c0c */ /* 0x000fe2000cf61270 */
[----:B------:R-:W-:-:S02]  /*34ae0*/  ULDC UR4, c[0x0][0x228] ;  /* 0x00008a0000047ab9 */ /* 0x000fc40000000800 */
[----:B------:R-:W4:Y:S01]  /*34af0*/  LDL.LU R5, [R1+0x17d8] ;  /* 0x0017d80001057983 */ /* 0x000f220000300800 */
[----:B0-----:R-:W-:-:S05]  /*34b00*/  IMAD.WIDE R24, R0, 0x2, R12 ;  /* 0x0000000200187825 */ /* 0x001fca00078e020c */
[----:B--2---:R0:W-:Y:S01]  /*34b10*/  @P2 STG.E.U16 desc[UR8][R24.64], R11 ;  /* 0x0000000b18002986 */ /* 0x0041e2000c101508 */
[----:B------:R-:W-:Y:S01]  /*34b20*/  ISETP.LT.AND P2, PT, R26, UR4, !P1 ;  /* 0x000000041a007c0c */ /* 0x000fe2000cf41270 */
[----:B------:R-:W-:Y:S01]  /*34b30*/  ULDC UR4, c[0x0][0x228] ;  /* 0x00008a0000047ab9 */ /* 0x000fe20000000800 */
[----:B------:R-:W-:Y:S01]  /*34b40*/  PRMT R3, R11, 0x7632, R3 ;  /* 0x000076320b037816 */ /* 0x000fe20000000003 */
[----:B0-----:R-:W-:Y:S01]  /*34b50*/  IMAD.WIDE R24, R0, 0x2, R14 ;  /* 0x0000000200187825 */ /* 0x001fe200078e020e */
[----:B------:R-:W2:Y:S04]  /*34b60*/  LDL R11, [R1+0xe8] ;  /* 0x0000e800010b7983 */ /* 0x000ea80000100800 */
[----:B------:R0:W-:Y:S01]  /*34b70*/  @P3 STG.E.U16 desc[UR8][R24.64], R3 ;  /* 0x0000000318003986 */ /* 0x0001e2000c101508 */
[----:B------:R-:W-:Y:S01]  /*34b80*/  ISETP.LT.AND P3, PT, R6, UR4, !P1 ;  /* 0x0000000406007c0c */ /* 0x000fe2000cf61270 */
[----:B------:R-:W-:Y:S01]  /*34b90*/  ULDC UR4, c[0x0][0x228] ;  /* 0x00008a0000047ab9 */ /* 0x000fe20000000800 */
[----:B0-----:R-:W-:Y:S01]  /*34ba0*/  IMAD.WIDE R24, R0, 0x2, R16 ;  /* 0x0000000200187825 */ /* 0x001fe200078e0210 */
[----:B---3--:R-:W-:-:S04]  /*34bb0*/  PRMT R3, R4, 0x7632, R3 ;  /* 0x0000763204037816 */ /* 0x008fc80000000003 */
[----:B------:R0:W-:Y:S01]  /*34bc0*/  @P2 STG.E.U16 desc[UR8][R24.64], R4 ;  /* 0x0000000418002986 */ /* 0x0001e2000c101508 */
[----:B------:R-:W-:Y:S01]  /*34bd0*/  ISETP.LT.AND P2, PT, R28, UR4, !P1 ;  /* 0x000000041c007c0c */ /* 0x000fe2000cf41270 */
[----:B------:R-:W-:Y:S01]  /*34be0*/  ULDC UR4, c[0x0][0x228] ;  /* 0x00008a0000047ab9 */ /* 0x000fe20000000800 */
[----:B0-----:R-:W-:-:S05]  /*34bf0*/  IMAD.WIDE R24, R0, 0x2, R18 ;  /* 0x0000000200187825 */ /* 0x001fca00078e0212 */
[----:B------:R0:W-:Y:S02]  /*34c00*/  @P3 STG.E.U16 desc[UR8][R24.64], R3 ;  /* 0x0000000318003986 */ /* 0x0001e4000c101508 */
[----:B0-----:R-:W-:Y:S01]  /*34c10*/  IMAD.WIDE R24, R0, 0x2, R20 ;  /* 0x0000000200187825 */ /* 0x001fe200078e0214 */
[----:B----4-:R-:W-:-:S04]  /*34c20*/  PRMT R3, R5, 0x7632, R3 ;  /* 0x0000763205037816 */ /* 0x010fc80000000003 */
[----:B------:R0:W-:Y:S04]  /*34c30*/  @P2 STG.E.U16 desc[UR8][R24.64], R5 ;  /* 0x0000000518002986 */ /* 0x0001e8000c101508 */
[----:B0-----:R-:W3:Y:S01]  /*34c40*/  LDL.LU R24, [R1+0x38] ;  /* 0x0000380001187983 */ /* 0x001ee20000300800 */
[----:B------:R-:W-:-:S03]  /*34c50*/  IMAD.WIDE R4, R0, 0x2, R22 ;  /* 0x0000000200047825 */ /* 0x000fc600078e0216 */
[----:B------:R-:W4:Y:S04]  /*34c60*/  LDL R25, [R1+0x14cc] ;  /* 0x0014cc0001197983 */ /* 0x000f280000100800 */
[----:B------:R0:W-:Y:S04]  /*34c70*/  STL [R1+0x17d0], R23 ;  /* 0x0017d01701007387 */ /* 0x0001e80000100800 */
[----:B0-----:R-:W2:Y:S01]  /*34c80*/  LDL R23, [R1+0x14b0] ;  /* 0x0014b00001177983 */ /* 0x001ea20000100800 */
[----:B------:R-:W-:Y:S01]  /*34c90*/  ISETP.LT.AND P1, PT, R7, UR4, !P1 ;  /* 0x0000000407007c0c */ /* 0x000fe2000cf21270 */
[----:B------:R-:W-:-:S12]  /*34ca0*/  ULDC UR4, c[0x0][0x22c] ;  /* 0x00008b0000047ab9 */ /* 0x000fd80000000800 */
[----:B------:R0:W-:Y:S02]  /*34cb0*/  @P1 STG.E.U16 desc[UR8][R4.64], R3 ;  /* 0x0000000304001986 */ /* 0x0001e4000c101508 */
[----:B0-----:R-:W-:-:S05]  /*34cc0*/  VIADD R3, R27, 0x4 ;  /* 0x000000041b037836 */ /* 0x001fca0000000000 */
[----:B------:R-:W-:Y:S01]  /*34cd0*/  ISETP.GE.AND P1, PT, R3, UR4, PT ;  /* 0x0000000403007c0c */ /* 0x000fe2000bf26270 */
[----:B------:R-:W-:-:S03]  /*34ce0*/  ULDC UR4, c[0x0][0x228] ;  /* 0x00008a0000047ab9 */ /* 0x000fc60000000800 */
[----:B--2---:R-:W-:Y:S01]  /*34cf0*/  ISETP.LT.AND P2, PT, R23, UR4, !P1 ;  /* 0x0000000417007c0c */ /* 0x004fe2000cf41270 */
[----:B------:R-:W-:Y:S01]  /*34d00*/  ULDC UR4, c[0x0][0x248] ;  /* 0x0000920000047ab9 */ /* 0x000fe20000000800 */
[----:B------:R-:W2:Y:S01]  /*34d10*/  LDL R23, [R1+0x28] ;  /* 0x0000280001177983 */ /* 0x000ea20000100800 */
[----:B------:R-:W-:Y:S01]  /*34d20*/  VIADD R0, R0, UR4 ;  /* 0x0000000400007c36 */ /* 0x000fe20008000000 */
[----:B------:R-:W-:-:S03]  /*34d30*/  ULDC UR4, c[0x0][0x228] ;  /* 0x00008a0000047ab9 */ /* 0x000fc60000000800 */
[----:B------:R-:W-:-:S06]  /*34d40*/  IMAD.WIDE R4, R0, 0x2, R8 ;  /* 0x0000000200047825 */ /* 0x000fcc00078e0208 */
[----:B------:R0:W-:Y:S04]  /*34d50*/  @P2 STG.E.U16 desc[UR8][R4.64], R11 ;  /* 0x0000000b04002986 */ /* 0x0001e8000c101508 */
[----:B0-----:R-:W3:Y:S04]  /*34d60*/  LDL.LU R11, [R1+0x17d4] ;  /* 0x0017d400010b7983 */ /* 0x001ee80000300800 */
[----:B------:R-:W4:Y:S01]  /*34d70*/  LDL.LU R5, [R1+0xe8] ;  /* 0x0000e80001057983 */ /* 0x000f220000300800 */
[----:B------:R-:W-:Y:S01]  /*34d80*/  ISETP.LT.AND P3, PT, R2, UR4, !P1 ;  /* 0x0000000402007c0c */ /* 0x000fe2000cf61270 */
[----:B------:R-:W-:-:S02]  /*34d90*/  ULDC UR4, c[0x0][0x228] ;  /* 0x00008a0000047ab9 */ /* 0x000fc40000000800 */
[----:B------:R-:W-:Y:S01]  /*34da0*/  ISETP.LT.AND P2, PT, R29, UR4, !P1 ;  /* 0x000000041d007c0c */ /* 0x000fe2000cf41270 */
[----:B------:R-:W-:Y:S01]  /*34db0*/  ULDC UR4, c[0x0][0x228] ;  /* 0x00008a0000047ab9 */ /* 0x000fe20000000800 */
[----:B---3--:R0:W-:Y:S01]  /*34dc0*/  STL [R1+0x17cc], R11 ;  /* 0x0017cc0b01007387 */ /* 0x0081e20000100800 */
[----:B----4-:R-:W-:Y:S01]  /*34dd0*/  PRMT R3, R5, 0x7632, R3 ;  /* 0x0000763205037816 */ /* 0x010fe20000000003 */
[C---:B------:R-:W-:Y:S02]  /*34de0*/  IMAD.WIDE R4, R0.reuse, 0x2, R10 ;  /* 0x0000000200047825 */ /* 0x040fe400078e020a */
[----:B0-----:R-:W3:Y:S04]  /*34df0*/  LDL.LU R11, [R1+0x48] ;  /* 0x00004800010b7983 */ /* 0x001ee80000300800 */
[----:B------:R0:W-:Y:S01]  /*34e00*/  @P3 STG.E.U16 desc[UR8][R4.64], R3 ;  /* 0x0000000304003986 */ /* 0x0001e2000c101508 */
[----:B------:R-:W-:Y:S01]  /*34e10*/  ISETP.LT.AND P3, PT, R25, UR4, !P1 ;  /* 0x0000000419007c0c */ /* 0x000fe2000cf61270 */
[----:B------:R-:W-:Y:S01]  /*34e20*/  ULDC UR4, c[0x0][0x228] ;  /* 0x00008a0000047ab9 */ /* 0x000fe20000000800 */
[----:B0-----:R-:W-:-:S05]  /*34e30*/  IMAD.WIDE R4, R0, 0x2, R12 ;  /* 0x0000000200047825 */ /* 0x001fca00078e020c */
[----:B---3--:R0:W-:Y:S01]  /*34e40*/  @P2 STG.E.U16 desc[UR8][R4.64], R11 ;  /* 0x0000000b04002986 */ /* 0x0081e2000c101508 */
[----:B------:R-:W-:Y:S01]  /*34e50*/  ISETP.LT.AND P2, PT, R26, UR4, !P1 ;  /* 0x000000041a007c0c */ /* 0x000fe2000cf41270 */
[----:B------:R-:W-:Y:S01]  /*34e60*/  ULDC UR4, c[0x0][0x228] ;  /* 0x00008a0000047ab9 */ /* 0x000fe20000000800 */
[----:B------:R-:W-:Y:S01]  /*34e70*/  PRMT R3, R11, 0x7632, R3 ;  /* 0x000076320b037816 */ /* 0x000fe20000000003 */
[----:B0-----:R-:W-:Y:S01]  /*34e80*/  IMAD.WIDE R4, R0, 0x2, R14 ;  /* 0x0000000200047825 */ /* 0x001fe200078e020e */
[----:B------:R-:W3:Y:S04]  /*34e90*/  LDL R11, [R1+0x8] ;  /* 0x00000800010b7983 */ /* 0x000ee80000100800 */
[----:B------:R0:W-:Y:S01]  /*34ea0*/  @P3 STG.E.U16 desc[UR8][R4.64], R3 ;  /* 0x0000000304003986 */ /* 0x0001e2000c101508 */
[----:B------:R-:W-:Y:S01]  /*34eb0*/  ISETP.LT.AND P3, PT, R6, UR4, !P1 ;  /* 0x0000000406007c0c */ /* 0x000fe2000cf61270 */
[----:B------:R-:W-:Y:S01]  /*34ec0*/  ULDC UR4, c[0x0][0x228] ;  /* 0x00008a0000047ab9 */ /* 0x000fe20000000800 */
[----:B0-----:R-:W-:Y:S01]  /*34ed0*/  IMAD.WIDE R4, R0, 0x2, R16 ;  /* 0x0000000200047825 */ /* 0x001fe200078e0210 */
[----:B------:R-:W-:-:S04]  /*34ee0*/  PRMT R3, R24, 0x7632, R3 ;  /* 0x0000763218037816 */ /* 0x000fc80000000003 */
[----:B------:R0:W-:Y:S01]  /*34ef0*/  @P2 STG.E.U16 desc[UR8][R4.64], R24 ;  /* 0x0000001804002986 */ /* 0x0001e2000c101508 */
[----:B------:R-:W-:Y:S01]  /*34f00*/  ISETP.LT.AND P2, PT, R28, UR4, !P1 ;  /* 0x000000041c007c0c */ /* 0x000fe2000cf41270 */
[----:B------:R-:W-:Y:S01]  /*34f10*/  ULDC UR4, c[0x0][0x228] ;  /* 0x00008a0000047ab9 */ /* 0x000fe20000000800 */
[C---:B0-----:R-:W-:Y:S01]  /*34f20*/  IMAD.WIDE R4, R0.reuse, 0x2, R18 ;  /* 0x0000000200047825 */ /* 0x041fe200078e0212 */
[----:B------:R-:W4:Y:S04]  /*34f30*/  LDL.LU R24, [R1+0xf8] ;  /* 0x0000f80001187983 */ /* 0x000f280000300800 */
[----:B------:R0:W-:Y:S02]  /*34f40*/  @P3 STG.E.U16 desc[UR8][R4.64], R3 ;  /* 0x0000000304003986 */ /* 0x0001e4000c101508 */
[----:B0-----:R-:W-:-:S05]  /*34f50*/  IMAD.WIDE R4, R0, 0x2, R20 ;  /* 0x0000000200047825 */ /* 0x001fca00078e0214 */
[----:B--2---:R0:W-:Y:S04]  /*34f60*/  @P2 STG.E.U16 desc[UR8][R4.64], R23 ;  /* 0x0000001704002986 */ /* 0x0041e8000c101508 */
[----:B0-----:R-:W2:Y:S04]  /*34f70*/  LDL.LU R23, [R1+0x17d0] ;  /* 0x0017d00001177983 */ /* 0x001ea80000300800 */
[----:B------:R-:W3:Y:S01]  /*34f80*/  LDL.LU R5, [R1+0x28] ;  /* 0x0000280001057983 */ /* 0x000ee20000300800 */
[----:B------:R-:W-:Y:S01]  /*34f90*/  ISETP.LT.AND P1, PT, R7, UR4, !P1 ;  /* 0x0000000407007c0c */ /* 0x000fe2000cf21270 */
[----:B------:R-:W-:Y:S01]  /*34fa0*/  ULDC UR4, c[0x0][0x22c] ;  /* 0x00008b0000047ab9 */ /* 0x000fe20000000800 */
[----:B---3--:R-:W-:Y:S01]  /*34fb0*/  PRMT R3, R5, 0x7632, R3 ;  /* 0x0000763205037816 */ /* 0x008fe20000000003 */
[----:B--2---:R-:W-:-:S10]  /*34fc0*/  IMAD.WIDE R4, R0, 0x2, R22 ;  /* 0x0000000200047825 */ /* 0x004fd400078e0216 */
[----:B------:R0:W-:Y:S04]  /*34fd0*/  @P1 STG.E.U16 desc[UR8][R4.64], R3 ;  /* 0x0000000304001986 */ /* 0x0001e8000c101508 */
[----:B0-----:R-:W2:Y:S01]  /*34fe0*/  LDL R5, [R1+0x14b0] ;  /* 0x0014b00001057983 */ /* 0x001ea20000100800 */
[----:B------:R-:W-:-:S05]  /*34ff0*/  VIADD R3, R27, 0x5 ;  /* 0x000000051b037836 */ /* 0x000fca0000000000 */
[----:B------:R-:W-:Y:S01]  /*35000*/  ISETP.GE.AND P1, PT, R3, UR4, PT ;  /* 0x0000000403007c0c */ /* 0x000fe2000bf26270 */
[----:B------:R-:W-:-:S03]  /*35010*/  ULDC UR4, c[0x0][0x228] ;  /* 0x00008a0000047ab9 */ /* 0x000fc60000000800 */
[----:B--2---:R-:W-:Y:S01]  /*35020*/  ISETP.LT.AND P2, PT, R5, UR4, !P1 ;  /* 0x0000000405007c0c */ /* 0x004fe2000cf41270 */
[----:B------:R-:W-:Y:S02]  /*35030*/  ULDC UR4, c[0x0][0x248] ;  /* 0x0000920000047ab9 */ /* 0x000fe40000000800 */
[----:B------:R-:W-:Y:S01]  /*35040*/  VIADD R0, R0, UR4 ;  /* 0x0000000400007c36 */ /* 0x000fe20008000000 */
[----:B------:R-:W-:-:S03]  /*35050*/  ULDC UR4, c[0x0][0x228] ;  /* 0x00008a0000047ab9 */ /* 0x000fc60000000800 */
[----:B------:R-:W-:-:S06]  /*35060*/  IMAD.WIDE R4, R0, 0x2, R8 ;  /* 0x0000000200047825 */ /* 0x000fcc00078e0208 */
[----:B------:R0:W-:Y:S04]  /*35070*/  @P2 STG.E.U16 desc[UR8][R4.64], R11 ;  /* 0x0000000b04002986 */ /* 0x0001e8000c101508 */
[----:B0-----:R-:W2:Y:S04]  /*35080*/  LDL.LU R11, [R1+0x17cc] ;  /* 0x0017cc00010b7983 */ /* 0x001ea80000300800 */
[----:B------:R-:W3:Y:S01]  /*35090*/  LDL.LU R5, [R1+0x8] ;  /* 0x0000080001057983 */ /* 0x000ee20000300800 */
[----:B------:R-:W-:Y:S01]  /*350a0*/  ISETP.LT.AND P3, PT, R2, UR4, !P1 ;  /* 0x0000000402007c0c */ /* 0x000fe2000cf61270 */
[----:B------:R-:W-:-:S02]  /*350b0*/  ULDC UR4, c[0x0][0x228] ;  /* 0x00008a0000047ab9 */ /* 0x000fc40000000800 */
[----:B------:R-:W-:Y:S01]  /*350c0*/  ISETP.LT.AND P2, PT, R29, UR4, !P1 ;  /* 0x000000041d007c0c */ /* 0x000fe2000cf41270 */
[----:B------:R-:W-:Y:S01]  /*350d0*/  ULDC UR4, c[0x0][0x228] ;  /* 0x00008a0000047ab9 */ /* 0x000fe20000000800 */
[----:B---3--:R-:W-:Y:S01]  /*350e0*/  PRMT R3, R5, 0x7632, R3 ;  /* 0x0000763205037816 */ /* 0x008fe20000000003 */
[----:B--2---:R-:W-:-:S07]  /*350f0*/  IMAD.WIDE R4, R0, 0x2, R10 ;  /* 0x0000000200047825 */ /* 0x004fce00078e020a */
[----:B------:R0:W-:Y:S01]  /*35100*/  @P3 STG.E.U16 desc[UR8][R4.64], R3 ;  /* 0x0000000304003986 */ /* 0x0001e2000c101508 */
[----:B------:R-:W-:Y:S01]  /*35110*/  ISETP.LT.AND P3, PT, R25, UR4, !P1 ;  /* 0x0000000419007c0c */ /* 0x000fe2000cf61270 */
[----:B------:R-:W-:Y:S01]  /*35120*/  ULDC UR4, c[0x0][0x228] ;  /* 0x00008a0000047ab9 */ /* 0x000fe20000000800 */
[----:B0-----:R-:W-:Y:S01]  /*35130*/  IMAD.WIDE R4, R0, 0x2, R12 ;  /* 0x0000000200047825 */ /* 0x001fe200078e020c */
[----:B----4-:R-:W-:-:S04]  /*35140*/  PRMT R3, R24, 0x7632, R3 ;  /* 0x0000763218037816 */ /* 0x010fc80000000003 */
[----:B------:R0:W-:Y:S01]  /*35150*/  @P2 STG.E.U16 desc[UR8][R4.64], R24 ;  /* 0x0000001804002986 */ /* 0x0001e2000c101508 */
[----:B------:R-:W-:Y:S01]  /*35160*/  ISETP.LT.AND P2, PT, R26, UR4, !P1 ;  /* 0x000000041a007c0c */ /* 0x000fe2000cf41270 */
[----:B------:R-:W-:Y:S01]  /*35170*/  ULDC UR4, c[0x0][0x228] ;  /* 0x00008a0000047ab9 */ /* 0x000fe20000000800 */
[----:B0-----:R-:W-:Y:S01]  /*35180*/  IMAD.WIDE R4, R0, 0x2, R14 ;  /* 0x0000000200047825 */ /* 0x001fe200078e020e */
[----:B------:R-:W2:Y:S04]  /*35190*/  LDL.LU R24, [R1+0xec] ;  /* 0x0000ec0001187983 */ /* 0x000ea80000300800 */
[----:B------:R0:W-:Y:S01]  /*351a0*/  @P3 STG.E.U16 desc[UR8][R4.64], R3 ;  /* 0x0000000304003986 */ /* 0x0001e2000c101508 */
[----:B------:R-:W-:Y:S01]  /*351b0*/  ISETP.LT.AND P3, PT, R6, UR4, !P1 ;  /* 0x0000000406007c0c */ /* 0x000fe2000cf61270 */
[----:B------:R-:W-:-:S02]  /*351c0*/  ULDC UR4, c[0x0][0x228] ;  /* 0x00008a0000047ab9 */ /* 0x000fc40000000800 */
[----:B------:R-:W3:Y:S04]  /*351d0*/  LDL.LU R6, [R1+0x17c8] ;  /* 0x0017c80001067983 */ /* 0x000ee80000300800 */
[----:B------:R1:W-:Y:S01]  /*351e0*/  STL [R1+0x17c4], R17 ;  /* 0x0017c41101007387 */ /* 0x0003e20000100800 */
[----:B0-----:R-:W-:-:S03]  /*351f0*/  IMAD.WIDE R4, R0, 0x2, R16 ;  /* 0x0000000200047825 */ /* 0x001fc600078e0210 */
[----:B-1----:R-:W4:Y:S04]  /*35200*/  LDL.LU R17, [R1+0x18] ;  /* 0x0000180001117983 */ /* 0x002f280000300800 */
[----:B----4-:R0:W-:Y:S01]  /*35210*/  @P2 STG.E.U16 desc[UR8][R4.64], R17 ;  /* 0x0000001104002986 */ /* 0x0101e2000c101508 */
[----:B------:R-:W-:Y:S01]  /*35220*/  ISETP.LT.AND P2, PT, R28, UR4, !P1 ;  /* 0x000000041c007c0c */ /* 0x000fe2000cf41270 */
[----:B------:R-:W-:Y:S01]  /*35230*/  ULDC UR4, c[0x0][0x228] ;  /* 0x00008a0000047ab9 */ /* 0x000fe20000000800 */
[----:B------:R-:W-:Y:S01]  /*35240*/  PRMT R3, R17, 0x7632, R3 ;  /* 0x0000763211037816 */ /* 0x000fe20000000003 */
[C---:B0-----:R-:W-:Y:S01]  /*35250*/  IMAD.WIDE R4, R0.reuse, 0x2, R18 ;  /* 0x0000000200047825 */ /* 0x041fe200078e0212 */
[----:B------:R-:W4:Y:S04]  /*35260*/  LDL.LU R17, [R1+0x4c] ;  /* 0x00004c0001117983 */ /* 0x000f280000300800 */
[----:B------:R0:W-:Y:S02]  /*35270*/  @P3 STG.E.U16 desc[UR8][R4.64], R3 ;  /* 0x0000000304003986 */ /* 0x0001e4000c101508 */
[----:B0-----:R-:W-:-:S05]  /*35280*/  IMAD.WIDE R4, R0, 0x2, R20 ;  /* 0x0000000200047825 */ /* 0x001fca00078e0214 */
[----:B---3--:R0:W-:Y:S04]  /*35290*/  @P2 STG.E.U16 desc[UR8][R4.64], R6 ;  /* 0x0000000604002986 */ /* 0x0081e8000c101508 */
[----:B0-----:R-:W3:Y:S01]  /*352a0*/  LDL R5, [R1+0x14b0] ;  /* 0x0014b00001057983 */ /* 0x001ee20000100800 */
[----:B------:R-:W-:Y:S01]  /*352b0*/  VIADD R3, R27, 0x6 ;  /* 0x000000061b037836 */ /* 0x000fe20000000000 */
[----:B------:R-:W-:Y:S01]  /*352c0*/  ISETP.LT.AND P2, PT, R7, UR4, !P1 ;  /* 0x0000000407007c0c */ /* 0x000fe2000cf41270 */
[----:B------:R-:W-:-:S03]  /*352d0*/  ULDC UR4, c[0x0][0x22c] ;  /* 0x00008b0000047ab9 */ /* 0x000fc60000000800 */
[----:B------:R-:W-:Y:S01]  /*352e0*/  ISETP.GE.AND P1, PT, R3, UR4, PT ;  /* 0x0000000403007c0c */ /* 0x000fe2000bf26270 */
[----:B------:R-:W-:Y:S01]  /*352f0*/  ULDC UR4, c[0x0][0x248] ;  /* 0x0000920000047ab9 */ /* 0x000fe20000000800 */
[----:B------:R-:W-:Y:S02]  /*35300*/  PRMT R6, R6, 0x7632, R6 ;  /* 0x0000763206067816 */ /* 0x000fe40000000006 */
[----:B--2---:R-:W-:Y:S02]  /*35310*/  PRMT R3, R24, 0x7632, R3 ;  /* 0x0000763218037816 */ /* 0x004fe40000000003 */
[----:B---3--:R-:W-:Y:S01]  /*35320*/  ISETP.LT.AND P3, PT, R5, UR6, !P1 ;  /* 0x0000000605007c0c */ /* 0x008fe2000cf61270 */
[----:B------:R-:W-:Y:S01]  /*35330*/  IMAD.WIDE R4, R0, 0x2, R22 ;  /* 0x0000000200047825 */ /* 0x000fe200078e0216 */
[----:B------:R-:W-:-:S03]  /*35340*/  ULDC UR6, c[0x0][0x228] ;  /* 0x00008a0000067ab9 */ /* 0x000fc60000000800 */
[----:B------:R-:W-:Y:S01]  /*35350*/  VIADD R0, R0, UR4 ;  /* 0x0000000400007c36 */ /* 0x000fe20008000000 */
[----:B------:R-:W-:Y:S01]  /*35360*/  ULDC UR4, c[0x0][0x228] ;  /* 0x00008a0000047ab9 */ /* 0x000fe20000000800 */
[----:B------:R0:W-:Y:S01]  /*35370*/  @P2 STG.E.U16 desc[UR8][R4.64], R6 ;  /* 0x0000000604002986 */ /* 0x0001e2000c101508 */
[----:B------:R-:W-:Y:S01]  /*35380*/  ISETP.LT.AND P2, PT, R2, UR4, !P1 ;  /* 0x0000000402007c0c */ /* 0x000fe2000cf41270 */
[----:B------:R-:W-:Y:S01]  /*35390*/  ULDC UR4, c[0x0][0x228] ;  /* 0x00008a0000047ab9 */ /* 0x000fe20000000800 */
[----:B------:R-:W-:Y:S01]  /*353a0*/  ISETP.LT.AND P4, PT, R25, UR6, !P1 ;  /* 0x0000000619007c0c */ /* 0x000fe2000cf81270 */
[----:B------:R-:W-:Y:S01]  /*353b0*/  ULDC UR6, c[0x0][0x228] ;  /* 0x00008a0000067ab9 */ /* 0x000fe20000000800 */
[----:B0-----:R-:W-:-:S05]  /*353c0*/  IMAD.WIDE R4, R0, 0x2, R8 ;  /* 0x0000000200047825 */ /* 0x001fca00078e0208 */
[----:B------:R0:W-:Y:S01]  /*353d0*/  @P3 STG.E.U16 desc[UR8][R4.64], R24 ;  /* 0x0000001804003986 */ /* 0x0001e2000c101508 */
[----:B------:R-:W-:Y:S01]  /*353e0*/  ISETP.LT.AND P3, PT, R29, UR4, !P1 ;  /* 0x000000041d007c0c */ /* 0x000fe2000cf61270 */
[----:B------:R-:W-:Y:S01]  /*353f0*/  ULDC UR4, c[0x0][0x228] ;  /* 0x00008a0000047ab9 */ /* 0x000fe20000000800 */
[----:B0-----:R-:W-:-:S05]  /*35400*/  IMAD.WIDE R4, R0, 0x2, R10 ;  /* 0x0000000200047825 */ /* 0x001fca00078e020a */
[----:B------:R0:W-:Y:S01]  /*35410*/  @P2 STG.E.U16 desc[UR8][R4.64], R3 ;  /* 0x0000000304002986 */ /* 0x0001e2000c101508 */
[----:B------:R-:W-:-:S04]  /*35420*/  IMAD.WIDE R24, R0, 0x2, R14 ;  /* 0x0000000200187825 */ /* 0x000fc800078e020e */
[----:B0-----:R-:W-:Y:S01]  /*35430*/  IMAD.WIDE R4, R0, 0x2, R12 ;  /* 0x0000000200047825 */ /* 0x001fe200078e020c */
[----:B----4-:R-:W-:-:S04]  /*35440*/  PRMT R3, R17, 0x7632, R3 ;  /* 0x0000763211037816 */ /* 0x010fc80000000003 */
[----:B------:R0:W-:Y:S04]  /*35450*/  @P3 STG.E.U16 desc[UR8][R4.64], R17 ;  /* 0x0000001104003986 */ /* 0x0001e8000c101508 */
[----:B------:R1:W-:Y:S04]  /*35460*/  @P4 STG.E.U16 desc[UR8][R24.64], R3 ;  /* 0x0000000318004986 */ /* 0x0003e8000c101508 */
[----:B0-----:R-:W2:Y:S04]  /*35470*/  LDL.LU R17, [R1+0x17c4] ;  /* 0x0017c40001117983 */ /* 0x001ea80000300800 */
[----:B-1----:R-:W3:Y:S04]  /*35480*/  LDL R3, [R1+0x14c8] ;  /* 0x0014c80001037983 */ /* 0x002ee80000100800 */
[----:B------:R-:W4:Y:S01]  /*35490*/  LDL.LU R24, [R1+0x3c] ;  /* 0x00003c0001187983 */ /* 0x000f220000300800 */
[----:B------:R-:W-:Y:S01]  /*354a0*/  ISETP.LT.AND P4, PT, R28, UR6, !P1 ;  /* 0x000000061c007c0c */ /* 0x000fe2000cf81270 */
[----:B------:R-:W-:-:S02]  /*354b0*/  ULDC UR6, c[0x0][0x228] ;  /* 0x00008a0000067ab9 */ /* 0x000fc40000000800 */
[----:B------:R-:W4:Y:S04]  /*354c0*/  LDL R25, [R1+0x14b0] ;  /* 0x0014b00001197983 */ /* 0x000f280000100800 */
[----:B------:R-:W4:Y:S01]  /*354d0*/  LDL.LU R28, [R1+0x17c0] ;  /* 0x0017c000011c7983 */ /* 0x000f220000300800 */
[----:B------:R-:W-:Y:S01]  /*354e0*/  ISETP.LT.AND P2, PT, R26, UR4, !P1 ;  /* 0x000000041a007c0c */ /* 0x000fe2000cf41270 */
[----:B------:R-:W-:Y:S02]  /*354f0*/  ULDC UR4, c[0x0][0x228] ;  /* 0x00008a0000047ab9 */ /* 0x000fe40000000800 */
[----:B------:R-:W-:Y:S01]  /*35500*/  STL [R1+0x17b8], R19 ;  /* 0x0017b81301007387 */ /* 0x000fe20000100800 */
[----:B--2---:R-:W-:Y:S01]  /*35510*/  IMAD.WIDE R4, R0, 0x2, R16 ;  /* 0x0000000200047825 */ /* 0x004fe200078e0210 */
[----:B---3--:R-:W-:-:S03]  /*35520*/  ISETP.LT.AND P3, PT, R3, UR4, !P1 ;  /* 0x0000000403007c0c */ /* 0x008fc6000cf61270 */
[----:B------:R-:W-:Y:S01]  /*35530*/  VIADD R3, R27, 0x7 ;  /* 0x000000071b037836 */ /* 0x000fe20000000000 */
[----:B------:R-:W-:-:S04]  /*35540*/  ULDC UR4, c[0x0][0x22c] ;  /* 0x00008b0000047ab9 */ /* 0x000fc80000000800 */
[----:B----4-:R0:W-:Y:S01]  /*35550*/  @P2 STG.E.U16 desc[UR8][R4.64], R24 ;  /* 0x0000001804002986 */ /* 0x0101e2000c101508 */
[----:B------:R-:W-:Y:S01]  /*35560*/  ISETP.GE.AND P2, PT, R3, UR4, PT ;  /* 0x0000000403007c0c */ /* 0x000fe2000bf46270 */
[----:B------:R-:W-:Y:S01]  /*35570*/  ULDC UR4, c[0x0][0x228] ;  /* 0x00008a0000047ab9 */ /* 0x000fe20000000800 */
[----:B------:R-:W-:Y:S02]  /*35580*/  PRMT R6, R24, 0x7632, R6 ;  /* 0x0000763218067816 */ /* 0x000fe40000000006 */
[----:B------:R-:W-:Y:S01]  /*35590*/  ISETP.LT.AND P1, PT, R7, UR4, !P1 ;  /* 0x0000000407007c0c */ /* 0x000fe2000cf21270 */
[----:B------:R-:W-:Y:S01]  /*355a0*/  ULDC UR4, c[0x0][0x248] ;  /* 0x0000920000047ab9 */ /* 0x000fe20000000800 */
[C---:B0-----:R-:W-:Y:S02]  /*355b0*/  IMAD.WIDE R4, R0.reuse, 0x2, R18 ;  /* 0x0000000200047825 */ /* 0x041fe400078e0212 */
[----:B------:R-:W2:Y:S02]  /*355c0*/  LDL.LU R19, [R1+0xfc] ;  /* 0x0000fc0001137983 */ /* 0x000ea40000300800 */
[C---:B------:R-:W-:Y:S01]  /*355d0*/  VIADD R3, R0.reuse, UR4 ;  /* 0x0000000400037c36 */ /* 0x040fe20008000000 */
[----:B------:R-:W-:Y:S01]  /*355e0*/  ULDC UR4, c[0x0][0x228] ;  /* 0x00008a0000047ab9 */ /* 0x000fe20000000800 */
[----:B------:R0:W-:Y:S01]  /*355f0*/  @P3 STG.E.U16 desc[UR8][R4.64], R6 ;  /* 0x0000000604003986 */ /* 0x0001e2000c101508 */
[----:B------:R-:W-:Y:S01]  /*35600*/  ISETP.LT.AND P3, PT, R25, UR6, !P2 ;  /* 0x0000000619007c0c */ /* 0x000fe2000d761270 */
[----:B------:R-:W-:Y:S01]  /*35610*/  IMAD.WIDE R24, R0, 0x2, R22 ;  /* 0x0000000200187825 */ /* 0x000fe200078e0216 */
[----:B------:R-:W-:-:S03]  /*35620*/  ULDC UR6, c[0x0][0x228] ;  /* 0x00008a0000067ab9 */ /* 0x000fc60000000800 */
[----:B0-----:R-:W-:Y:S01]  /*35630*/  IMAD.WIDE R4, R0, 0x2, R20 ;  /* 0x0000000200047825 */ /* 0x001fe200078e0214 */
[----:B------:R-:W-:-:S04]  /*35640*/  PRMT R0, R28, 0x7632, R0 ;  /* 0x000076321c007816 */ /* 0x000fc80000000000 */
[----:B------:R0:W-:Y:S04]  /*35650*/  @P4 STG.E.U16 desc[UR8][R4.64], R28 ;  /* 0x0000001c04004986 */ /* 0x0001e8000c101508 */
[----:B------:R1:W-:Y:S04]  /*35660*/  @P1 STG.E.U16 desc[UR8][R24.64], R0 ;  /* 0x0000000018001986 */ /* 0x0003e8000c101508 */
[----:B0-----:R-:W3:Y:S04]  /*35670*/  LDL.LU R28, [R1+0x17bc] ;  /* 0x0017bc00011c7983 */ /* 0x001ee80000300800 */
[----:B-1----:R-:W4:Y:S04]  /*35680*/  LDL.LU R24, [R1+0xc] ;  /* 0x00000c0001187983 */ /* 0x002f280000300800 */
[----:B------:R-:W3:Y:S01]  /*35690*/  LDL R25, [R1+0x14cc] ;  /* 0x0014cc0001197983 */ /* 0x000ee20000100800 */
[----:B------:R-:W-:Y:S01]  /*356a0*/  IMAD.WIDE R4, R3, 0x2, R8 ;  /* 0x0000000203047825 */ /* 0x000fe200078e0208 */
[----:B------:R-:W-:Y:S01]  /*356b0*/  ISETP.LT.AND P4, PT, R29, UR6, !P2 ;  /* 0x000000061d007c0c */ /* 0x000fe2000d781270 */
[----:B------:R-:W-:-:S02]  /*356c0*/  ULDC UR6, c[0x0][0x228] ;  /* 0x00008a0000067ab9 */ /* 0x000fc40000000800 */
[----:B------:R-:W-:Y:S01]  /*356d0*/  ISETP.LT.AND P6, PT, R26, UR6, !P2 ;  /* 0x000000061a007c0c */ /* 0x000fe2000d7c1270 */
[----:B------:R-:W-:Y:S01]  /*356e0*/  VIADD R0, R27, 0x8 ;  /* 0x000000081b007836 */ /* 0x000fe20000000000 */
[----:B------:R-:W-:Y:S01]  /*356f0*/  STL [R1+0x17b0], R15 ;  /* 0x0017b00f01007387 */ /* 0x000fe20000100800 */
[----:B------:R-:W-:Y:S01]  /*35700*/  IMAD.WIDE R26, R3, 0x2, R10 ;  /* 0x00000002031a7825 */ /* 0x000fe200078e020a */
[----:B------:R-:W-:Y:S01]  /*35710*/  ULDC UR6, c[0x0][0x228] ;  /* 0x00008a0000067ab9 */ /* 0x000fe20000000800 */
[----:B--2---:R-:W-:Y:S01]  /*35720*/  PRMT R6, R19, 0x7632, R6 ;  /* 0x0000763213067816 */ /* 0x004fe20000000006 */
[----:B----4-:R0:W-:Y:S01]  /*35730*/  @P3 STG.E.U16 desc[UR8][R4.64], R24 ;  /* 0x0000001804003986 */ /* 0x0101e2000c101508 */
[----:B------:R-:W-:Y:S01]  /*35740*/  ISETP.LT.AND P3, PT, R2, UR4, !P2 ;  /* 0x0000000402007c0c */ /* 0x000fe2000d761270 */
[----:B------:R-:W-:Y:S01]  /*35750*/  ULDC UR4, c[0x0][0x228] ;  /* 0x00008a0000047ab9 */ /* 0x000fe20000000800 */
[----:B---3--:R-:W-:Y:S02]  /*35760*/  PRMT R28, R24, 0x7632, R28 ;  /* 0x00007632181c7816 */ /* 0x008fe4000000001c */
[----:B------:R-:W-:Y:S01]  /*35770*/  ISETP.LT.AND P5, PT, R25, UR4, !P2 ;  /* 0x0000000419007c0c */ /* 0x000fe2000d7a1270 */
[----:B------:R-:W-:Y:S01]  /*35780*/  ULDC UR4, c[0x0][0x22c] ;  /* 0x00008b0000047ab9 */ /* 0x000fe20000000800 */
[----:B0-----:R-:W-:-:S07]  /*35790*/  IMAD.WIDE R24, R3, 0x2, R12 ;  /* 0x0000000203187825 */ /* 0x001fce00078e020c */
[----:B------:R0:W-:Y:S01]  /*357a0*/  @P3 STG.E.U16 desc[UR8][R26.64], R28 ;  /* 0x0000001c1a003986 */ /* 0x0001e2000c101508 */
[----:B------:R-:W-:-:S03]  /*357b0*/  IMAD.WIDE R4, R3, 0x2, R14 ;  /* 0x0000000203047825 */ /* 0x000fc600078e020e */
[----:B------:R-:W2:Y:S04]  /*357c0*/  LDL.LU R15, [R1+0xd0] ;  /* 0x0000d000010f7983 */ /* 0x000ea80000300800 */
[----:B------:R1:W-:Y:S04]  /*357d0*/  @P4 STG.E.U16 desc[UR8][R24.64], R19 ;  /* 0x0000001318004986 */ /* 0x0003e8000c101508 */
[----:B0-----:R-:W3:Y:S04]  /*357e0*/  LDL R28, [R1+0x14b0] ;  /* 0x0014b000011c7983 */ /* 0x001ee80000100800 */
[----:B-1----:R-:W4:Y:S04]  /*357f0*/  LDL.LU R19, [R1+0x17b8] ;  /* 0x0017b80001137983 */ /* 0x002f280000300800 */
[----:B------:R-:W2:Y:S04]  /*35800*/  LDL R24, [R1+0x14c8] ;  /* 0x0014c80001187983 */ /* 0x000ea80000100800 */
[----:B------:R-:W3:Y:S04]  /*35810*/  LDL R25, [R1+0x14bc] ;  /* 0x0014bc0001197983 */ /* 0x000ee80000100800 */
[----:B------:R0:W-:Y:S01]  /*35820*/  @P5 STG.E.U16 desc[UR8][R4.64], R6 ;  /* 0x0000000604005986 */ /* 0x0001e2000c101508 */
[----:B------:R-:W-:Y:S01]  /*35830*/  ISETP.GE.AND P1, PT, R0, UR4, PT ;  /* 0x0000000400007c0c */ /* 0x000fe2000bf26270 */
[----:B------:R-:W-:-:S02]  /*35840*/  ULDC UR4, c[0x0][0x228] ;  /* 0x00008a0000047ab9 */ /* 0x000fc40000000800 */
[----:B0-----:R-:W4:Y:S01]  /*35850*/  LDL.LU R5, [R1+0x1c] ;  /* 0x00001c0001057983 */ /* 0x001f220000300800 */
[----:B--2---:R-:W-:Y:S01]  /*35860*/  ISETP.LT.AND P4, PT, R24, UR4, !P2 ;  /* 0x0000000418007c0c */ /* 0x004fe2000d781270 */
[----:B------:R-:W-:Y:S01]  /*35870*/  IMAD.WIDE R26, R3, 0x2, R16 ;  /* 0x00000002031a7825 */ /* 0x000fe200078e0210 */
[----:B---3--:R-:W-:Y:S01]  /*35880*/  ISETP.LT.AND P3, PT, R25, UR6, !P2 ;  /* 0x0000000619007c0c */ /* 0x008fe2000d761270 */
[----:B------:R-:W-:Y:S01]  /*35890*/  ULDC UR4, c[0x0][0x248] ;  /* 0x0000920000047ab9 */ /* 0x000fe20000000800 */
[----:B------:R-:W-:Y:S02]  /*358a0*/  ISETP.LT.AND P2, PT, R7, UR10, !P2 ;  /* 0x0000000a07007c0c */ /* 0x000fe4000d741270 */
[----:B------:R-:W-:Y:S01]  /*358b0*/  ISETP.LT.AND P5, PT, R2, UR14, !P1 ;  /* 0x0000000e02007c0c */ /* 0x000fe2000cfa1270 */
[----:B------:R-:W2:Y:S01]  /*358c0*/  LDL.LU R7, [R1+0x17b4] ;  /* 0x0017b40001077983 */ /* 0x000ea20000300800 */
[----:B------:R-:W-:Y:S01]  /*358d0*/  VIADD R6, R3, UR4 ;  /* 0x0000000403067c36 */ /* 0x000fe20008000000 */
[----:B------:R-:W-:Y:S01]  /*358e0*/  ULDC UR4, c[0x0][0x228] ;  /* 0x00008a0000047ab9 */ /* 0x000fe20000000800 */
[----:B------:R-:W-:Y:S01]  /*358f0*/  ULDC UR6, c[0x0][0x228] ;  /* 0x00008a0000067ab9 */ /* 0x000fe20000000800 */
[----:B------:R-:W-:Y:S01]  /*35900*/  ULDC UR10, c[0x0][0x228] ;  /* 0x00008a00000a7ab9 */ /* 0x000fe20000000800 */
[----:B----4-:R-:W-:Y:S01]  /*35910*/  PRMT R0, R5, 0x7632, R0 ;  /* 0x0000763205007816 */ /* 0x010fe20000000000 */
[----:B------:R0:W-:Y:S01]  /*35920*/  @P6 STG.E.U16 desc[UR8][R26.64], R5 ;  /* 0x000000051a006986 */ /* 0x0001e2000c101508 */
[----:B------:R-:W-:Y:S01]  /*35930*/  ISETP.LT.AND P6, PT, R28, UR12, !P1 ;  /* 0x0000000c1c007c0c */ /* 0x000fe2000cfc1270 */
[----:B------:R-:W-:Y:S01]  /*35940*/  IMAD.WIDE R24, R6, 0x2, R8 ;  /* 0x0000000206187825 */ /* 0x000fe200078e0208 */
[----:B------:R-:W-:Y:S01]  /*35950*/  ULDC UR12, c[0x0][0x228] ;  /* 0x00008a00000c7ab9 */ /* 0x000fe20000000800 */
[----:B------:R-:W-:-:S02]  /*35960*/  ULDC UR14, c[0x0][0x228] ;  /* 0x00008a00000e7ab9 */ /* 0x000fc40000000800 */
[----:B0-----:R-:W-:-:S04]  /*35970*/  IMAD.WIDE R4, R3, 0x2, R18 ;  /* 0x0000000203047825 */ /* 0x001fc800078e0212 */
[----:B------:R-:W-:Y:S01]  /*35980*/  IMAD.WIDE R26, R3, 0x2, R22 ;  /* 0x00000002031a7825 */ /* 0x000fe200078e0216 */
[----:B------:R0:W-:Y:S01]  /*35990*/  @P4 STG.E.U16 desc[UR8][R4.64], R0 ;  /* 0x0000000004004986 */ /* 0x0001e2000c101508 */
[----:B------:R-:W-:Y:S01]  /*359a0*/  ISETP.LT.AND P4, PT, R29, UR16, !P1 ;  /* 0x000000101d007c0c */ /* 0x000fe2000cf81270 */
[----:B------:R-:W-:Y:S01]  /*359b0*/  ULDC UR16, c[0x0][0x228] ;  /* 0x00008a0000107ab9 */ /* 0x000fe20000000800 */
[----:B------:R-:W-:Y:S01]  /*359c0*/  IMAD.WIDE R28, R6, 0x2, R10 ;  /* 0x00000002061c7825 */ /* 0x000fe200078e020a */
[----:B------:R1:W-:Y:S03]  /*359d0*/  STL [R1+0x17ac], R2 ;  /* 0x0017ac0201007387 */ /* 0x0003e60000100800 */
[----:B0-----:R-:W-:Y:S01]  /*359e0*/  IMAD.WIDE R4, R3, 0x2, R20 ;  /* 0x0000000203047825 */ /* 0x001fe200078e0214 */
[----:B------:R-:W-:Y:S01]  /*359f0*/  PRMT R0, R15, 0x7632, R0 ;  /* 0x000076320f007816 */ /* 0x000fe20000000000 */
[----:B-1----:R-:W3:Y:S01]  /*35a00*/  LDL.LU R2, [R1+0xb0] ;  /* 0x0000b00001027983 */ /* 0x002ee20000300800 */
[----:B--2---:R-:W-:-:S03]  /*35a10*/  PRMT R3, R7, 0x7632, R3 ;  /* 0x0000763207037816 */ /* 0x004fc60000000003 */
[----:B------:R-:W-:Y:S04]  /*35a20*/  @P3 STG.E.U16 desc[UR8][R4.64], R7 ;  /* 0x0000000704003986 */ /* 0x000fe8000c101508 */
[----:B------:R0:W-:Y:S04]  /*35a30*/  @P2 STG.E.U16 desc[UR8][R26.64], R3 ;  /* 0x000000031a002986 */ /* 0x0001e8000c101508 */
[----:B------:R1:W-:Y:S04]  /*35a40*/  @P6 STG.E.U16 desc[UR8][R24.64], R15 ;  /* 0x0000000f18006986 */ /* 0x0003e8000c101508 */
[----:B------:R2:W-:Y:S04]  /*35a50*/  @P5 STG.E.U16 desc[UR8][R28.64], R0 ;  /* 0x000000001c005986 */ /* 0x0005e8000c101508 */
[----:B0-----:R-:W4:Y:S04]  /*35a60*/  LDL.LU R26, [R1+0xc0] ;  /* 0x0000c000011a7983 */ /* 0x001f280000300800 */
[----:B------:R-:W4:Y:S04]  /*35a70*/  LDL R27, [R1+0x14b4] ;  /* 0x0014b400011b7983 */ /* 0x000f280000100800 */
[----:B-1----:R-:W4:Y:S04]  /*35a80*/  LDL.LU R15, [R1+0x17b0] ;  /* 0x0017b000010f7983 */ /* 0x002f280000300800 */
[----:B--2---:R-:W2:Y:S04]  /*35a90*/  LDL R28, [R1+0x14cc] ;  /* 0x0014cc00011c7983 */ /* 0x004ea80000100800 */
[----:B------:R-:W2:Y:S04]  /*35aa0*/  LDL R29, [R1+0x14d0] ;  /* 0x0014d000011d7983 */ /* 0x000ea80000100800 */
[----:B------:R-:W2:Y:S04]  /*35ab0*/  LDL R24, [R1+0x14c8] ;  /* 0x0014c80001187983 */ /* 0x000ea80000100800 */
[----:B------:R-:W2:Y:S01]  /*35ac0*/  LDL R25, [R1+0x14bc] ;  /* 0x0014bc0001197983 */ /* 0x000ea20000100800 */
[----:B------:R-:W-:Y:S01]  /*35ad0*/  IMAD.WIDE R4, R6, 0x2, R12 ;  /* 0x0000000206047825 */ /* 0x000fe200078e020c */
[----:B---3--:R-:W-:-:S04]  /*35ae0*/  PRMT R3, R2, 0x7632, R3 ;  /* 0x0000763202037816 */ /* 0x008fc80000000003 */
[----:B----4-:R0:W-:Y:S01]  /*35af0*/  @P4 STG.E.U16 desc[UR8][R4.64], R26 ;  /* 0x0000001a04004986 */ /* 0x0101e2000c101508 */
[----:B------:R-:W-:Y:S01]  /*35b00*/  PRMT R7, R26, 0x7632, R7 ;  /* 0x000076321a077816 */ /* 0x000fe20000000007 */
[----:B------:R-:W-:Y:S01]  /*35b10*/  VIADD R0, R27, 0x9 ;  /* 0x000000091b007836 */ /* 0x000fe20000000000 */
[----:B--2---:R-:W-:Y:S01]  /*35b20*/  ISETP.LT.AND P3, PT, R28, UR4, !P1 ;  /* 0x000000041c007c0c */ /* 0x004fe2000cf61270 */
[----:B0-----:R-:W-:Y:S01]  /*35b30*/  IMAD.WIDE R4, R6, 0x2, R14 ;  /* 0x0000000206047825 */ /* 0x001fe200078e020e */
[----:B------:R-:W-:Y:S01]  /*35b40*/  ULDC UR4, c[0x0][0x22c] ;  /* 0x00008b0000047ab9 */ /* 0x000fe20000000800 */
[----:B------:R-:W-:Y:S01]  /*35b50*/  ISETP.LT.AND P4, PT, R29, UR6, !P1 ;  /* 0x000000061d007c0c */ /* 0x000fe2000cf81270 */
[----:B------:R0:W-:Y:S01]  /*35b60*/  STL [R1+0x17a8], R15 ;  /* 0x0017a80f01007387 */ /* 0x0001e20000100800 */
[----:B------:R-:W-:Y:S02]  /*35b70*/  ISETP.LT.AND P5, PT, R24, UR10, !P1 ;  /* 0x0000000a18007c0c */ /* 0x000fe4000cfa1270 */
[----:B------:R-:W-:Y:S01]  /*35b80*/  ISETP.LT.AND P6, PT, R25, UR12, !P1 ;  /* 0x0000000c19007c0c */ /* 0x000fe2000cfc1270 */
[----:B------:R-:W-:Y:S01]  /*35b90*/  IMAD.WIDE R24, R6, 0x2, R16 ;  /* 0x0000000206187825 */ /* 0x000fe200078e0210 */
[----:B------:R-:W-:Y:S01]  /*35ba0*/  ISETP.GE.AND P2, PT, R0, UR4, PT ;  /* 0x0000000400007c0c */ /* 0x000fe2000bf46270 */
[----:B0-----:R-:W2:Y:S01]  /*35bb0*/  LDL.LU R15, [R1+0x90] ;  /* 0x00009000010f7983 */ /* 0x001ea20000300800 */
[----:B------:R-:W-:Y:S01]  /*35bc0*/  ULDC UR6, c[0x0][0x228] ;  /* 0x00008a0000067ab9 */ /* 0x000fe20000000800 */
[C---:B------:R-:W-:Y:S01]  /*35bd0*/  IMAD.WIDE R26, R6.reuse, 0x2, R18 ;  /* 0x00000002061a7825 */ /* 0x040fe200078e0212 */
[----:B------:R-:W-:Y:S01]  /*35be0*/  ULDC UR10, c[0x0][0x228] ;  /* 0x00008a00000a7ab9 */ /* 0x000fe20000000800 */
[----:B------:R0:W-:Y:S01]  /*35bf0*/  @P3 STG.E.U16 desc[UR8][R4.64], R7 ;  /* 0x0000000704003986 */ /* 0x0001e2000c101508 */
[----:B------:R-:W-:Y:S01]  /*35c00*/  ULDC UR12, c[0x0][0x228] ;  /* 0x00008a00000c7ab9 */ /* 0x000fe20000000800 */
[----:B------:R-:W-:Y:S01]  /*35c10*/  IMAD.WIDE R28, R6, 0x2, R20 ;  /* 0x00000002061c7825 */ /* 0x000fe200078e0214 */
[----:B------:R-:W-:Y:S01]  /*35c20*/  ULDC UR4, c[0x0][0x248] ;  /* 0x0000920000047ab9 */ /* 0x000fe20000000800 */
[----:B------:R-:W3:Y:S04]  /*35c30*/  LDL R0, [R1+0x14b0] ;  /* 0x0014b00001007983 */ /* 0x000ee80000100800 */
[----:B------:R1:W-:Y:S04]  /*35c40*/  @P4 STG.E.U16 desc[UR8][R24.64], R2 ;  /* 0x0000000218004986 */ /* 0x0003e8000c101508 */
[----:B0-----:R-:W4:Y:S04]  /*35c50*/  LDL R7, [R1+0x14c0] ;  /* 0x0014c00001077983 */ /* 0x001f280000100800 */
[----:B------:R-:W2:Y:S04]  /*35c60*/  LDL.LU R4, [R1+0xa0] ;  /* 0x0000a00001047983 */ /* 0x000ea80000300800 */
[----:B------:R-:W4:Y:S04]  /*35c70*/  LDL R5, [R1+0x14b4] ;  /* 0x0014b40001057983 */ /* 0x000f280000100800 */
[----:B-1----:R-:W4:Y:S04]  /*35c80*/  LDL.LU R2, [R1+0x17ac] ;  /* 0x0017ac0001027983 */ /* 0x002f280000300800 */
[----:B------:R-:W4:Y:S04]  /*35c90*/  LDL R25, [R1+0x14b8] ;  /* 0x0014b80001197983 */ /* 0x000f280000100800 */
[----:B------:R-:W-:Y:S01]  /*35ca0*/  @P5 STG.E.U16 desc[UR8][R26.64], R3 ;  /* 0x000000031a005986 */ /* 0x000fe2000c101508 */
[----:B---3--:R-:W-:Y:S01]  /*35cb0*/  ISETP.LT.AND P4, PT, R0, UR10, !P2 ;  /* 0x0000000a00007c0c */ /* 0x008fe2000d781270 */
[C---:B------:R-:W-:Y:S01]  /*35cc0*/  VIADD R0, R6.reuse, UR4 ;  /* 0x0000000406007c36 */ /* 0x040fe20008000000 */
[----:B------:R-:W-:Y:S01]  /*35cd0*/  ULDC UR4, c[0x0][0x22c] ;  /* 0x00008b0000047ab9 */ /* 0x000fe20000000800 */
[----:B------:R-:W-:Y:S01]  /*35ce0*/  ULDC UR10, c[0x0][0x228] ;  /* 0x00008a00000a7ab9 */ /* 0x000fe20000000800 */
[----:B--2---:R0:W-:Y:S01]  /*35cf0*/  @P6 STG.E.U16 desc[UR8][R28.64], R4 ;  /* 0x000000041c006986 */ /* 0x0041e2000c101508 */
[----:B----4-:R-:W-:Y:S01]  /*35d00*/  ISETP.LT.AND P6, PT, R7, UR14, !P2 ;  /* 0x0000000e07007c0c */ /* 0x010fe2000d7c1270 */
[----:B------:R-:W-:Y:S01]  /*35d10*/  IMAD.WIDE R6, R6, 0x2, R22 ;  /* 0x0000000206067825 */ /* 0x000fe200078e0216 */
[----:B------:R-:W-:Y:S01]  /*35d20*/  ULDC UR14, c[0x0][0x228] ;  /* 0x00008a00000e7ab9 */ /* 0x000fe20000000800 */
[----:B------:R-:W-:-:S02]  /*35d30*/  ISETP.LT.AND P5, PT, R2, UR12, !P2 ;  /* 0x0000000c02007c0c */ /* 0x000fc4000d7a1270 */
[----:B------:R-:W-:Y:S01]  /*35d40*/  ISETP.LT.AND P3, PT, R25, UR6, !P1 ;  /* 0x0000000619007c0c */ /* 0x000fe2000cf61270 */
[----:B------:R-:W-:Y:S01]  /*35d50*/  STL [R1+0x179c], R2 ;  /* 0x00179c0201007387 */ /* 0x000fe20000100800 */
[----:B0-----:R-:W-:Y:S01]  /*35d60*/  PRMT R29, R4, 0x7632, R29 ;  /* 0x00007632041d7816 */ /* 0x001fe2000000001d */
[----:B------:R-:W-:Y:S01]  /*35d70*/  VIADD R3, R5, 0xa ;  /* 0x0000000a05037836 */ /* 0x000fe20000000000 */
[----:B------:R-:W-:Y:S01]  /*35d80*/  PRMT R28, R15, 0x7632, R28 ;  /* 0x000076320f1c7816 */ /* 0x000fe2000000001c */
[C---:B------:R-:W-:Y:S01]  /*35d90*/  IMAD.WIDE R4, R0.reuse, 0x2, R8 ;  /* 0x0000000200047825 */ /* 0x040fe200078e0208 */
[----:B------:R0:W-:Y:S01]  /*35da0*/  STL [R1+0x17a0], R8 ;  /* 0x0017a00801007387 */ /* 0x0001e20000100800 */
[----:B------:R-:W-:Y:S01]  /*35db0*/  ULDC UR6, c[0x0][0x228] ;  /* 0x00008a0000067ab9 */ /* 0x000fe20000000800 */
[----:B------:R-:W-:Y:S01]  /*35dc0*/  ULDC UR12, c[0x0][0x228] ;  /* 0x00008a00000c7ab9 */ /* 0x000fe20000000800 */
[----:B------:R-:W-:-:S04]  /*35dd0*/  IMAD.WIDE R24, R0, 0x2, R10 ;  /* 0x0000000200187825 */ /* 0x000fc800078e020a */
[----:B------:R-:W-:Y:S04]  /*35de0*/  @P3 STG.E.U16 desc[UR8][R6.64], R29 ;  /* 0x0000001d06003986 */ /* 0x000fe8000c101508 */
[----:B0-----:R-:W2:Y:S04]  /*35df0*/  LDL.LU R8, [R1+0x70] ;  /* 0x0000700001087983 */ /* 0x001ea80000300800 */
[----:B------:R0:W-:Y:S04]  /*35e00*/  STL [R1+0x1798], R9 ;  /* 0x0017980901007387 */ /* 0x0001e80000100800 */
[----:B------:R1:W-:Y:S04]  /*35e10*/  @P4 STG.E.U16 desc[UR8][R4.64], R15 ;  /* 0x0000000f04004986 */ /* 0x0003e8000c101508 */
[----:B0-----:R-:W3:Y:S04]  /*35e20*/  LDL.LU R9, [R1+0x60] ;  /* 0x0000600001097983 */ /* 0x001ee80000300800 */
[----:B------:R-:W-:Y:S04]  /*35e30*/  STL [R1+0x17a4], R11 ;  /* 0x0017a40b01007387 */ /* 0x000fe80000100800 */
[----:B------:R-:W4:Y:S04]  /*35e40*/  LDL R29, [R1+0x14bc] ;  /* 0x0014bc00011d7983 */ /* 0x000f280000100800 */
[----:B------:R-:W3:Y:S04]  /*35e50*/  LDL R6, [R1+0x14b8] ;  /* 0x0014b80001067983 */ /* 0x000ee80000100800 */
[----:B------:R-:W4:Y:S04]  /*35e60*/  LDL.LU R7, [R1+0x80] ;  /* 0x0000800001077983 */ /* 0x000f280000300800 */
[----:B-1----:R-:W3:Y:S04]  /*35e70*/  LDL.LU R15, [R1+0x17a8] ;  /* 0x0017a800010f7983 */ /* 0x002ee80000300800 */
[----:B------:R0:W-:Y:S04]  /*35e80*/  @P5 STG.E.U16 desc[UR8][R24.64], R28 ;  /* 0x0000001c18005986 */ /* 0x0001e8000c101508 */
[----:B------:R-:W3:Y:S04]  /*35e90*/  LDL R4, [R1+0x14d0] ;  /* 0x0014d00001047983 */ /* 0x000ee80000100800 */
[----:B------:R-:W3:Y:S04]  /*35ea0*/  LDL R5, [R1+0x14c8] ;  /* 0x0014c80001057983 */ /* 0x000ee80000100800 */
[----:B0-----:R-:W3:Y:S01]  /*35eb0*/  LDL R25, [R1+0x14cc] ;  /* 0x0014cc0001197983 */ /* 0x001ee20000100800 */
[----:B------:R-:W-:Y:S01]  /*35ec0*/  IMAD.WIDE R26, R0, 0x2, R12 ;  /* 0x00000002001a7825 */ /* 0x000fe200078e020c */
[----:B------:R-:W-:Y:S01]  /*35ed0*/  ISETP.GE.AND P1, PT, R3, UR4, PT ;  /* 0x0000000403007c0c */ /* 0x000fe2000bf26270 */
[----:B------:R-:W-:Y:S01]  /*35ee0*/  ULDC UR4, c[0x0][0x228] ;  /* 0x00008a0000047ab9 */ /* 0x000fe20000000800 */
[----:B------:R-:W-:Y:S01]  /*35ef0*/  STL [R1+0x1794], R16 ;  /* 0x0017941001007387 */ /* 0x000fe20000100800 */
[----:B--2---:R-:W-:-:S03]  /*35f00*/  PRMT R2, R8, 0x7632, R2 ;  /* 0x0000763208027816 */ /* 0x004fc60000000002 */
[----:B----4-:R0:W-:Y:S01]  /*35f10*/  @P6 STG.E.U16 desc[UR8][R26.64], R7 ;  /* 0x000000071a006986 */ /* 0x0101e2000c101508 */
[----:B------:R-:W-:Y:S02]  /*35f20*/  ISETP.LT.AND P3, PT, R29, UR12, !P2 ;  /* 0x0000000c1d007c0c */ /* 0x000fe4000d761270 */
[----:B------:R-:W-:Y:S02]  /*35f30*/  PRMT R11, R7, 0x7632, R11 ;  /* 0x00007632070b7816 */ /* 0x000fe4000000000b */
[----:B---3--:R-:W-:Y:S02]  /*35f40*/  ISETP.LT.AND P5, PT, R4, UR6, !P2 ;  /* 0x0000000604007c0c */ /* 0x008fe4000d7a1270 */
[----:B------:R-:W-:Y:S02]  /*35f50*/  ISETP.LT.AND P4, PT, R5, UR10, !P2 ;  /* 0x0000000a05007c0c */ /* 0x000fe4000d781270 */
[----:B------:R-:W-:Y:S01]  /*35f60*/  ISETP.LT.AND P6, PT, R25, UR4, !P2 ;  /* 0x0000000419007c0c */ /* 0x000fe2000d7c1270 */
[----:B------:R-:W-:Y:S01]  /*35f70*/  IMAD.WIDE R4, R0, 0x2, R14 ;  /* 0x0000000200047825 */ /* 0x000fe200078e020e */
[----:B------:R-:W-:Y:S01]  /*35f80*/  ISETP.LT.AND P2, PT, R6, UR14, !P2 ;  /* 0x0000000e06007c0c */ /* 0x000fe2000d741270 */
[----:B------:R-:W-:Y:S01]  /*35f90*/  ULDC UR6, c[0x0][0x228] ;  /* 0x00008a0000067ab9 */ /* 0x000fe20000000800 */
[----:B------:R-:W-:Y:S01]  /*35fa0*/  PRMT R3, R9, 0x7632, R3 ;  /* 0x0000763209037816 */ /* 0x000fe20000000003 */
[C---:B0-----:R-:W-:Y:S01]  /*35fb0*/  IMAD.WIDE R6, R0.reuse, 0x2, R16 ;  /* 0x0000000200067825 */ /* 0x041fe200078e0210 */
[----:B------:R-:W-:Y:S01]  /*35fc0*/  ULDC UR10, c[0x0][0x228] ;  /* 0x00008a00000a7ab9 */ /* 0x000fe20000000800 */
[----:B------:R-:W2:Y:S01]  /*35fd0*/  LDL.LU R16, [R1+0xd4] ;  /* 0x0000d40001107983 */ /* 0x000ea20000300800 */
[----:B------:R-:W-:Y:S01]  /*35fe0*/  ULDC UR4, c[0x0][0x248] ;  /* 0x0000920000047ab9 */ /* 0x000fe20000000800 */
[----:B------:R-:W-:Y:S01]  /*35ff0*/  IMAD.WIDE R24, R0, 0x2, R18 ;  /* 0x0000000200187825 */ /* 0x000fe200078e0212 */
[----:B------:R-:W-:Y:S01]  /*36000*/  ULDC UR14, c[0x0][0x228] ;  /* 0x00008a00000e7ab9 */ /* 0x000fe20000000800 */
[----:B------:R0:W-:Y:S01]  /*36010*/  STL [R1+0x1790], R17 ;  /* 0x0017901101007387 */ /* 0x0001e20000100800 */
[----:B------:R-:W-:-:S03]  /*36020*/  ULDC UR12, c[0x0][0x228] ;  /* 0x00008a00000c7ab9 */ /* 0x000fc60000000800 */
[----:B------:R1:W-:Y:S04]  /*36030*/  @P6 STG.E.U16 desc[UR8][R4.64], R11 ;  /* 0x0000000b04006986 */ /* 0x0003e8000c101508 */
[----:B------:R3:W-:Y:S04]  /*36040*/  @P5 STG.E.U16 desc[UR8][R6.64], R8 ;  /* 0x0000000806005986 */ /* 0x0007e8000c101508 */
[----:B0-----:R-:W4:Y:S04]  /*36050*/  LDL.LU R17, [R1+0xc4] ;  /* 0x0000c40001117983 */ /* 0x001f280000300800 */
[----:B-1----:R-:W4:Y:S04]  /*36060*/  LDL.LU R11, [R1+0x17a4] ;  /* 0x0017a400010b7983 */ /* 0x002f280000300800 */
[----:B------:R-:W4:Y:S04]  /*36070*/  LDL R4, [R1+0x14cc] ;  /* 0x0014cc0001047983 */ /* 0x000f280000100800 */
[----:B------:R-:W4:Y:S01]  /*36080*/  LDL R5, [R1+0x14b4] ;  /* 0x0014b40001057983 */ /* 0x000f220000100800 */
[----:B------:R-:W-:-:S03]  /*36090*/  IMAD.WIDE R26, R0, 0x2, R20 ;  /* 0x00000002001a7825 */ /* 0x000fc600078e0214 */
[----:B---3--:R-:W3:Y:S04]  /*360a0*/  LDL.LU R8, [R1+0x17a0] ;  /* 0x0017a00001087983 */ /* 0x008ee80000300800 */
[----:B------:R-:W3:Y:S04]  /*360b0*/  LDL R6, [R1+0x14b0] ;  /* 0x0014b00001067983 */ /* 0x000ee80000100800 */
[----:B------:R-:W3:Y:S04]  /*360c0*/  LDL R7, [R1+0x14c0] ;  /* 0x0014c00001077983 */ /* 0x000ee80000100800 */
[----:B------:R0:W-:Y:S04]  /*360d0*/  @P4 STG.E.U16 desc[UR8][R24.64], R2 ;  /* 0x0000000218004986 */ /* 0x0001e8000c101508 */
[----:B------:R1:W-:Y:S04]  /*360e0*/  @P3 STG.E.U16 desc[UR8][R26.64], R9 ;  /* 0x000000091a003986 */ /* 0x0003e8000c101508 */
[----:B0-----:R-:W3:Y:S04]  /*360f0*/  LDL.LU R2, [R1+0x179c] ;  /* 0x00179c0001027983 */ /* 0x001ee80000300800 */
[----:B-1----:R-:W3:Y:S01]  /*36100*/  LDL.LU R9, [R1+0x1798] ;  /* 0x0017980001097983 */ /* 0x002ee20000300800 */
[----:B------:R-:W-:-:S04]  /*36110*/  IMAD.WIDE R28, R0, 0x2, R22 ;  /* 0x00000002001c7825 */ /* 0x000fc800078e0216 */
[----:B------:R-:W-:Y:S01]  /*36120*/  VIADD R0, R0, UR4 ;  /* 0x0000000400007c36 */ /* 0x000fe20008000000 */
[----:B------:R2:W-:Y:S01]  /*36130*/  @P2 STG.E.U16 desc[UR8][R28.64], R3 ;  /* 0x000000031c002986 */ /* 0x0005e2000c101508 */
[----:B------:R-:W-:Y:S02]  /*36140*/  ULDC UR4, c[0x0][0x22c] ;  /* 0x00008b0000047ab9 */ /* 0x000fe40000000800 */
[----:B------:R-:W-:Y:S01]  /*36150*/  IMAD.WIDE R24, R0, 0x2, R12 ;  /* 0x0000000200187825 */ /* 0x000fe200078e020c */
[----:B--2---:R-:W-:Y:S02]  /*36160*/  PRMT R29, R16, 0x7632, R29 ;  /* 0x00007632101d7816 */ /* 0x004fe4000000001d */
[----:B----4-:R-:W-:Y:S01]  /*36170*/  ISETP.LT.AND P6, PT, R4, UR14, !P1 ;  /* 0x0000000e04007c0c */ /* 0x010fe2000cfc1270 */
[----:B------:R-:W-:Y:S01]  /*36180*/  ULDC UR14, c[0x0][0x228] ;  /* 0x00008a00000e7ab9 */ /* 0x000fe20000000800 */
[----:B------:R-:W-:Y:S01]  /*36190*/  VIADD R3, R5, 0xb ;  /* 0x0000000b05037836 */ /* 0x000fe20000000000 */
[----:B---3--:R-:W-:Y:S01]  /*361a0*/  ISETP.LT.AND P3, PT, R6, UR6, !P1 ;  /* 0x0000000606007c0c */ /* 0x008fe2000cf61270 */
[----:B------:R-:W-:Y:S01]  /*361b0*/  ULDC UR6, c[0x0][0x228] ;  /* 0x00008a0000067ab9 */ /* 0x000fe20000000800 */
[----:B------:R-:W-:Y:S01]  /*361c0*/  ISETP.LT.AND P5, PT, R7, UR12, !P1 ;  /* 0x0000000c07007c0c */ /* 0x000fe2000cfa1270 */
[----:B------:R-:W-:Y:S01]  /*361d0*/  IMAD.WIDE R6, R0, 0x2, R10 ;  /* 0x0000000200067825 */ /* 0x000fe200078e020a */
[----:B------:R-:W-:Y:S01]  /*361e0*/  ISETP.GE.AND P2, PT, R3, UR4, PT ;  /* 0x0000000403007c0c */ /* 0x000fe2000bf46270 */
[----:B------:R-:W-:Y:S01]  /*361f0*/  ULDC UR12, c[0x0][0x228] ;  /* 0x00008a00000c7ab9 */ /* 0x000fe20000000800 */
[----:B------:R-:W-:Y:S01]  /*36200*/  ISETP.LT.AND P4, PT, R2, UR10, !P1 ;  /* 0x0000000a02007c0c */ /* 0x000fe2000cf81270 */
[----:B------:R0:W-:Y:S01]  /*36210*/  STL [R1+0x1788], R2 ;  /* 0x0017880201007387 */ /* 0x0001e20000100800 */
[----:B------:R-:W-:Y:S01]  /*36220*/  PRMT R28, R17, 0x7632, R28 ;  /* 0x00007632111c7816 */ /* 0x000fe2000000001c */
[----:B------:R-:W-:Y:S01]  /*36230*/  ULDC UR10, c[0x0][0x228] ;  /* 0x00008a00000a7ab9 */ /* 0x000fe20000000800 */
[C---:B------:R-:W-:Y:S01]  /*36240*/  IMAD.WIDE R4, R0.reuse, 0x2, R8 ;  /* 0x0000000200047825 */ /* 0x040fe200078e0208 */
[----:B------:R-:W-:Y:S01]  /*36250*/  ULDC UR4, c[0x0][0x248] ;  /* 0x0000920000047ab9 */ /* 0x000fe20000000800 */
[----:B0-----:R-:W2:Y:S04]  /*36260*/  LDL.LU R2, [R1+0xa4] ;  /* 0x0000a40001027983 */ /* 0x001ea80000300800 */
[----:B------:R0:W-:Y:S04]  /*36270*/  STL [R1+0x178c], R9 ;  /* 0x00178c0901007387 */ /* 0x0001e80000100800 */
[----:B------:R1:W-:Y:S04]  /*36280*/  @P3 STG.E.U16 desc[UR8][R4.64], R16 ;  /* 0x0000001004003986 */ /* 0x0003e8000c101508 */
[----:B------:R3:W-:Y:S04]  /*36290*/  @P4 STG.E.U16 desc[UR8][R6.64], R29 ;  /* 0x0000001d06004986 */ /* 0x0007e8000c101508 */
[----:B0-----:R-:W4:Y:S04]  /*362a0*/  LDL.LU R9, [R1+0xb4] ;  /* 0x0000b40001097983 */ /* 0x001f280000300800 */
[----:B------:R-:W2:Y:S04]  /*362b0*/  LDL R3, [R1+0x14b0] ;  /* 0x0014b00001037983 */ /* 0x000ea80000100800 */
[----:B-1----:R-:W2:Y:S04]  /*362c0*/  LDL.LU R16, [R1+0x1794] ;  /* 0x0017940001107983 */ /* 0x002ea80000300800 */
[----:B---3--:R-:W3:Y:S04]  /*362d0*/  LDL R6, [R1+0x14d0] ;  /* 0x0014d00001067983 */ /* 0x008ee80000100800 */
[----:B------:R-:W2:Y:S04]  /*362e0*/  LDL R7, [R1+0x14c8] ;  /* 0x0014c80001077983 */ /* 0x000ea80000100800 */
[----:B------:R-:W2:Y:S04]  /*362f0*/  LDL R4, [R1+0x14bc] ;  /* 0x0014bc0001047983 */ /* 0x000ea80000100800 */
[----:B------:R-:W2:Y:S04]  /*36300*/  LDL R5, [R1+0x14b8] ;  /* 0x0014b80001057983 */ /* 0x000ea80000100800 */
[----:B------:R0:W-:Y:S04]  /*36310*/  @P5 STG.E.U16 desc[UR8][R24.64], R17 ;  /* 0x0000001118005986 */ /* 0x0001e8000c101508 */
[----:B0-----:R-:W2:Y:S01]  /*36320*/  LDL.LU R17, [R1+0x1790] ;  /* 0x0017900001117983 */ /* 0x001ea20000300800 */
[----:B------:R-:W-:-:S05]  /*36330*/  IMAD.WIDE R26, R0, 0x2, R14 ;  /* 0x00000002001a7825 */ /* 0x000fca00078e020e */
[----:B------:R0:W-:Y:S01]  /*36340*/  @P6 STG.E.U16 desc[UR8][R26.64], R28 ;  /* 0x0000001c1a006986 */ /* 0x0001e2000c101508 */
[----:B------:R-:W-:-:S03]  /*36350*/  IMAD.WIDE R24, R0, 0x2, R20 ;  /* 0x0000000200187825 */ /* 0x000fc600078e0214 */
[----:B------:R1:W-:Y:S01]  /*36360*/  STL [R1+0x1784], R19 ;  /* 0x0017841301007387 */ /* 0x0003e20000100800 */
[----:B0-----:R-:W-:Y:S01]  /*36370*/  IMAD.WIDE R26, R0, 0x2, R22 ;  /* 0x00000002001a7825 */ /* 0x001fe200078e0216 */
[----:B----4-:R-:W-:Y:S02]  /*36380*/  PRMT R28, R9, 0x7632, R28 ;  /* 0x00007632091c7816 */ /* 0x010fe4000000001c */
[----:B---3--:R-:W-:Y:S01]  /*36390*/  ISETP.LT.AND P5, PT, R6, UR6, !P1 ;  /* 0x0000000606007c0c */ /* 0x008fe2000cfa1270 */
[----:B------:R-:W-:Y:S01]  /*363a0*/  ULDC UR6, c[0x0][0x228] ;  /* 0x00008a0000067ab9 */ /* 0x000fe20000000800 */
[----:B--2---:R-:W-:Y:S01]  /*363b0*/  ISETP.LT.AND P4, PT, R7, UR10, !P1 ;  /* 0x0000000a07007c0c */ /* 0x004fe2000cf81270 */
[----:B------:R-:W-:Y:S01]  /*363c0*/  ULDC UR10, c[0x0][0x228] ;  /* 0x00008a00000a7ab9 */ /* 0x000fe20000000800 */
[----:B------:R-:W-:Y:S01]  /*363d0*/  ISETP.LT.AND P3, PT, R4, UR12, !P1 ;  /* 0x0000000c04007c0c */ /* 0x000fe2000cf61270 */
[----:B------:R-:W-:Y:S01]  /*363e0*/  ULDC UR12, c[0x0][0x228] ;  /* 0x00008a00000c7ab9 */ /* 0x000fe20000000800 */
[----:B------:R-:W-:Y:S01]  /*363f0*/  ISETP.LT.AND P1, PT, R5, UR14, !P1 ;  /* 0x0000000e05007c0c */ /* 0x000fe2000cf21270 */
[C---:B------:R-:W-:Y:S01]  /*36400*/  IMAD.WIDE R4, R0.reuse, 0x2, R18 ;  /* 0x0000000200047825 */ /* 0x040fe200078e0212 */
[----:B------:R-:W-:Y:S01]  /*36410*/  ISETP.LT.AND P6, PT, R3, UR6, !P2 ;  /* 0x0000000603007c0c */ /* 0x000fe2000d7c1270 */
[----:B-1----:R-:W2:Y:S01]  /*36420*/  LDL.LU R19, [R1+0x84] ;  /* 0x0000840001137983 */ /* 0x002ea20000300800 */
[----:B------:R-:W-:Y:S01]  /*36430*/  ULDC UR6, c[0x0][0x228] ;  /* 0x00008a0000067ab9 */ /* 0x000fe20000000800 */
[C---:B------:R-:W-:Y:S01]  /*36440*/  VIADD R3, R0.reuse, UR4 ;  /* 0x0000000400037c36 */ /* 0x040fe20008000000 */
[----:B------:R-:W-:Y:S01]  /*36450*/  ULDC UR4, c[0x0][0x228] ;  /* 0x00008a0000047ab9 */ /* 0x000fe20000000800 */
[----:B------:R-:W-:Y:S01]  /*36460*/  ULDC UR14, c[0x0][0x228] ;  /* 0x00008a00000e7ab9 */ /* 0x000fe20000000800 */
[----:B------:R-:W-:Y:S01]  /*36470*/  IMAD.WIDE R6, R0, 0x2, R16 ;  /* 0x0000000200067825 */ /* 0x000fe200078e0210 */
[----:B------:R-:W-:-:S04]  /*36480*/  PRMT R0, R2, 0x7632, R0 ;  /* 0x0000763202007816 */ /* 0x000fc80000000000 */
[----:B------:R0:W-:Y:S04]  /*36490*/  @P5 STG.E.U16 desc[UR8][R6.64], R9 ;  /* 0x0000000906005986 */ /* 0x0001e8000c101508 */
[----:B------:R1:W-:Y:S04]  /*364a0*/  @P4 STG.E.U16 desc[UR8][R4.64], R28 ;  /* 0x0000001c04004986 */ /* 0x0003e8000c101508 */
[----:B------:R3:W-:Y:S04]  /*364b0*/  @P3 STG.E.U16 desc[UR8][R24.64], R2 ;  /* 0x0000000218003986 */ /* 0x0007e8000c101508 */
[----:B0-----:R-:W4:Y:S04]  /*364c0*/  LDL.LU R9, [R1+0x178c] ;  /* 0x00178c0001097983 */ /* 0x001f280000300800 */
[----:B-1----:R-:W4:Y:S04]  /*364d0*/  LDL.LU R4, [R1+0x94] ;  /* 0x0000940001047983 */ /* 0x002f280000300800 */
[----:B------:R-:W4:Y:S04]  /*364e0*/  LDL R5, [R1+0x14b4] ;  /* 0x0014b40001057983 */ /* 0x000f280000100800 */
[----:B---3--:R-:W3:Y:S04]  /*364f0*/  LDL.LU R2, [R1+0x1788] ;  /* 0x0017880001027983 */ /* 0x008ee80000300800 */
[----:B------:R0:W-:Y:S04]  /*36500*/  @P1 STG.E.U16 desc[UR8][R26.64], R0 ;  /* 0x000000001a001986 */ /* 0x0001e8000c101508 */
[----:B------:R-:W3:Y:S04]  /*36510*/  LDL R24, [R1+0x14cc] ;  /* 0x0014cc0001187983 */ /* 0x000ee80000100800 */
[----:B------:R-:W3:Y:S04]  /*36520*/  LDL R25, [R1+0x14d0] ;  /* 0x0014d00001197983 */ /* 0x000ee80000100800 */
[----:B0-----:R-:W3:Y:S04]  /*36530*/  LDL R27, [R1+0x14c0] ;  /* 0x0014c000011b7983 */ /* 0x001ee80000100800 */
[----:B------:R-:W-:Y:S01]  /*36540*/  STL [R1+0x1780], R13 ;  /* 0x0017800d01007387 */ /* 0x000fe20000100800 */
[----:B--2---:R-:W-:Y:S01]  /*36550*/  PRMT R28, R19, 0x7632, R28 ;  /* 0x00007632131c7816 */ /* 0x004fe2000000001c */
[----:B----4-:R-:W-:Y:S01]  /*36560*/  IMAD.WIDE R6, R3, 0x2, R8 ;  /* 0x0000000203067825 */ /* 0x010fe200078e0208 */
[----:B------:R-:W-:-:S04]  /*36570*/  PRMT R29, R4, 0x7632, R29 ;  /* 0x00007632041d7816 */ /* 0x000fc8000000001d */
[----:B------:R0:W-:Y:S01]  /*36580*/  @P6 STG.E.U16 desc[UR8][R6.64], R4 ;  /* 0x0000000406006986 */ /* 0x0001e2000c101508 */
[----:B---3--:R-:W-:Y:S01]  /*36590*/  ISETP.LT.AND P3, PT, R2, UR4, !P2 ;  /* 0x0000000402007c0c */ /* 0x008fe2000d761270 */
[----:B------:R-:W-:Y:S01]  /*365a0*/  VIADD R0, R5, 0xc ;  /* 0x0000000c05007836 */ /* 0x000fe20000000000 */
[----:B------:R-:W-:Y:S01]  /*365b0*/  ULDC UR4, c[0x0][0x22c] ;  /* 0x00008b0000047ab9 */ /* 0x000fe20000000800 */
[----:B0-----:R-:W-:Y:S01]  /*365c0*/  IMAD.WIDE R4, R3, 0x2, R10 ;  /* 0x0000000203047825 */ /* 0x001fe200078e020a */
[----:B------:R-:W-:Y:S02]  /*365d0*/  ISETP.LT.AND P5, PT, R24, UR10, !P2 ;  /* 0x0000000a18007c0c */ /* 0x000fe4000d7a1270 */
[----:B------:R-:W-:Y:S01]  /*365e0*/  ISETP.LT.AND P4, PT, R27, UR6, !P2 ;  /* 0x000000061b007c0c */ /* 0x000fe2000d781270 */
[----:B------:R-:W-:Y:S01]  /*365f0*/  IMAD.WIDE R6, R3, 0x2, R12 ;  /* 0x0000000203067825 */ /* 0x000fe200078e020c */
[----:B------:R-:W-:Y:S01]  /*36600*/  ISETP.LT.AND P6, PT, R25, UR12, !P2 ;  /* 0x0000000c19007c0c */ /* 0x000fe2000d7c1270 */
[----:B------:R-:W2:Y:S01]  /*36610*/  LDL.LU R13, [R1+0x64] ;  /* 0x00006400010d7983 */ /* 0x000ea20000300800 */
[----:B------:R-:W-:Y:S01]  /*36620*/  ISETP.GE.AND P1, PT, R0, UR4, PT ;  /* 0x0000000400007c0c */ /* 0x000fe2000bf26270 */
[----:B------:R-:W-:Y:S01]  /*36630*/  IMAD.WIDE R24, R3, 0x2, R14 ;  /* 0x0000000203187825 */ /* 0x000fe200078e020e */
[----:B------:R-:W-:Y:S01]  /*36640*/  ULDC UR4, c[0x0][0x228] ;  /* 0x00008a0000047ab9 */ /* 0x000fe20000000800 */
[----:B------:R0:W-:Y:S01]  /*36650*/  STL [R1+0x177c], R15 ;  /* 0x00177c0f01007387 */ /* 0x0001e20000100800 */
[----:B------:R-:W-:-:S03]  /*36660*/  ULDC UR6, c[0x0][0x228] ;  /* 0x00008a0000067ab9 */ /* 0x000fc60000000800 */
[----:B------:R1:W-:Y:S01]  /*36670*/  @P3 STG.E.U16 desc[UR8][R4.64], R29 ;  /* 0x0000001d04003986 */ /* 0x0003e2000c101508 */
[----:B------:R-:W-:Y:S01]  /*36680*/  IMAD.WIDE R26, R3, 0x2, R16 ;  /* 0x00000002031a7825 */ /* 0x000fe200078e0210 */
[----:B------:R-:W-:Y:S01]  /*36690*/  ULDC UR10, c[0x0][0x228] ;  /* 0x00008a00000a7ab9 */ /* 0x000fe20000000800 */
[----:B------:R-:W-:Y:S01]  /*366a0*/  ULDC UR12, c[0x0][0x228] ;  /* 0x00008a00000c7ab9 */ /* 0x000fe20000000800 */
[----:B------:R3:W-:Y:S04]  /*366b0*/  @P4 STG.E.U16 desc[UR8][R6.64], R19 ;  /* 0x0000001306004986 */ /* 0x0007e8000c101508 */
[----:B0-----:R-:W4:Y:S04]  /*366c0*/  LDL.LU R15, [R1+0xd8] ;  /* 0x0000d800010f7983 */ /* 0x001f280000300800 */
[----:B-1----:R-:W2:Y:S04]  /*366d0*/  LDL R4, [R1+0x14b0] ;  /* 0x0014b00001047983 */ /* 0x002ea80000100800 */
[----:B------:R-:W4:Y:S04]  /*366e0*/  LDL R29, [R1+0x14c0] ;  /* 0x0014c000011d7983 */ /* 0x000f280000100800 */
[----:B---3--:R-:W3:Y:S04]  /*366f0*/  LDL.LU R19, [R1+0x1784] ;  /* 0x0017840001137983 */ /* 0x008ee80000300800 */
[----:B------:R-:W2:Y:S04]  /*36700*/  LDL R6, [R1+0x14c8] ;  /* 0x0014c80001067983 */ /* 0x000ea80000100800 */
[----:B------:R-:W4:Y:S04]  /*36710*/  LDL R7, [R1+0x14bc] ;  /* 0x0014bc0001077983 */ /* 0x000f280000100800 */
[----:B------:R0:W-:Y:S04]  /*36720*/  @P5 STG.E.U16 desc[UR8][R24.64], R28 ;  /* 0x0000001c18005986 */ /* 0x0001e8000c101508 */
[----:B0-----:R-:W3:Y:S04]  /*36730*/  LDL.LU R24, [R1+0x74] ;  /* 0x0000740001187983 */ /* 0x001ee80000300800 */
[----:B------:R-:W3:Y:S01]  /*36740*/  LDL R25, [R1+0x14b8] ;  /* 0x0014b80001197983 */ /* 0x000ee20000100800 */
[----:B------:R-:W-:Y:S01]  /*36750*/  ISETP.LT.AND P5, PT, R2, UR14, !P1 ;  /* 0x0000000e02007c0c */ /* 0x000fe2000cfa1270 */
[----:B------:R-:W-:-:S02]  /*36760*/  ULDC UR14, c[0x0][0x228] ;  /* 0x00008a00000e7ab9 */ /* 0x000fc40000000800 */
[----:B------:R0:W-:Y:S04]  /*36770*/  STL [R1+0x1778], R2 ;  /* 0x0017780201007387 */ /* 0x0001e80000100800 */
[----:B0-----:R-:W3:Y:S01]  /*36780*/  LDL.LU R2, [R1+0xb8] ;  /* 0x0000b80001027983 */ /* 0x001ee20000300800 */
[----:B--2---:R-:W-:Y:S01]  /*36790*/  ISETP.LT.AND P4, PT, R6, UR4, !P2 ;  /* 0x0000000406007c0c */ /* 0x004fe2000d781270 */
[----:B------:R-:W-:Y:S01]  /*367a0*/  ULDC UR4, c[0x0][0x248] ;  /* 0x0000920000047ab9 */ /* 0x000fe20000000800 */
[----:B----4-:R-:W-:Y:S01]  /*367b0*/  ISETP.LT.AND P3, PT, R7, UR6, !P2 ;  /* 0x0000000607007c0c */ /* 0x010fe2000d761270 */
[----:B---3--:R-:W-:Y:S01]  /*367c0*/  IMAD.WIDE R6, R3, 0x2, R18 ;  /* 0x0000000203067825 */ /* 0x008fe200078e0212 */
[----:B------:R-:W-:Y:S01]  /*367d0*/  ULDC UR6, c[0x0][0x228] ;  /* 0x00008a0000067ab9 */ /* 0x000fe20000000800 */
[----:B------:R-:W-:Y:S01]  /*367e0*/  PRMT R0, R24, 0x7632, R0 ;  /* 0x0000763218007816 */ /* 0x000fe20000000000 */
[----:B------:R0:W-:Y:S01]  /*367f0*/  @P6 STG.E.U16 desc[UR8][R26.64], R24 ;  /* 0x000000181a006986 */ /* 0x0001e2000c101508 */
[----:B------:R-:W-:-:S02]  /*36800*/  ISETP.LT.AND P6, PT, R4, UR12, !P1 ;  /* 0x0000000c04007c0c */ /* 0x000fc4000cfc1270 */
[----:B------:R-:W-:-:S04]  /*36810*/  ISETP.LT.AND P2, PT, R25, UR10, !P2 ;  /* 0x0000000a19007c0c */ /* 0x000fc8000d741270 */
[----:B------:R1:W-:Y:S01]  /*36820*/  @P4 STG.E.U16 desc[UR8][R6.64], R0 ;  /* 0x0000000006004986 */ /* 0x0003e2000c101508 */
[----:B------:R-:W-:Y:S01]  /*36830*/  VIADD R4, R3, UR4 ;  /* 0x0000000403047c36 */ /* 0x000fe20008000000 */
[----:B------:R-:W-:Y:S01]  /*36840*/  ISETP.LT.AND P4, PT, R29, UR16, !P1 ;  /* 0x000000101d007c0c */ /* 0x000fe2000cf81270 */
[----:B------:R-:W-:Y:S01]  /*36850*/  IMAD.WIDE R28, R3, 0x2, R22 ;  /* 0x00000002031c7825 */ /* 0x000fe200078e0216 */
[----:B------:R-:W-:Y:S01]  /*36860*/  ULDC UR4, c[0x0][0x228] ;  /* 0x00008a0000047ab9 */ /* 0x000fe20000000800 */
[----:B------:R-:W-:Y:S01]  /*36870*/  ULDC UR10, c[0x0][0x228] ;  /* 0x00008a00000a7ab9 */ /* 0x000fe20000000800 */
[----:B------:R-:W-:Y:S01]  /*36880*/  ULDC UR12, c[0x0][0x228] ;  /* 0x00008a00000c7ab9 */ /* 0x000fe20000000800 */
[----:B------:R-:W-:Y:S01]  /*36890*/  ULDC UR16, c[0x0][0x228] ;  /* 0x00008a0000107ab9 */ /* 0x000fe20000000800 */
[----:B0-----:R-:W-:-:S04]  /*368a0*/  IMAD.WIDE R26, R4, 0x2, R8 ;  /* 0x00000002041a7825 */ /* 0x001fc800078e0208 */
[----:B-1----:R-:W-:Y:S01]  /*368b0*/  IMAD.WIDE R6, R3, 0x2, R20 ;  /* 0x0000000203067825 */ /* 0x002fe200078e0214 */
[----:B------:R-:W-:Y:S02]  /*368c0*/  PRMT R3, R13, 0x7632, R3 ;  /* 0x000076320d037816 */ /* 0x000fe40000000003 */
[----:B------:R-:W-:Y:S01]  /*368d0*/  PRMT R0, R15, 0x7632, R0 ;  /* 0x000076320f007816 */ /* 0x000fe20000000000 */
[----:B------:R-:W-:Y:S01]  /*368e0*/  IMAD.WIDE R24, R4, 0x2, R10 ;  /* 0x0000000204187825 */ /* 0x000fe200078e020a */
[----:B------:R0:W-:Y:S04]  /*368f0*/  @P3 STG.E.U16 desc[UR8][R6.64], R13 ;  /* 0x0000000d06003986 */ /* 0x0001e8000c101508 */
[----:B------:R1:W-:Y:S04]  /*36900*/  @P2 STG.E.U16 desc[UR8][R28.64], R3 ;  /* 0x000000031c002986 */ /* 0x0003e8000c101508 */
[----:B------:R2:W-:Y:S04]  /*36910*/  @P6 STG.E.U16 desc[UR8][R26.64], R15 ;  /* 0x0000000f1a006986 */ /* 0x0005e8000c101508 */
[----:B0-----:R-:W3:Y:S04]  /*36920*/  LDL.LU R13, [R1+0x1780] ;  /* 0x00178000010d7983 */ /* 0x001ee80000300800 */
[----:B-1----:R-:W4:Y:S04]  /*36930*/  LDL.LU R28, [R1+0xc8] ;  /* 0x0000c800011c7983 */ /* 0x002f280000300800 */
[----:B------:R-:W4:Y:S04]  /*36940*/  LDL R29, [R1+0x14b4] ;  /* 0x0014b400011d7983 */ /* 0x000f280000100800 */
[----:B--2---:R-:W2:Y:S04]  /*36950*/  LDL.LU R15, [R1+0x177c] ;  /* 0x00177c00010f7983 */ /* 0x004ea80000300800 */
[----:B------:R0:W-:Y:S04]  /*36960*/  @P5 STG.E.U16 desc[UR8][R24.64], R0 ;  /* 0x0000000018005986 */ /* 0x0001e8000c101508 */
[----:B------:R-:W2:Y:S04]  /*36970*/  LDL R26, [R1+0x14c8] ;  /* 0x0014c800011a7983 */ /* 0x000ea80000100800 */
[----:B------:R-:W2:Y:S04]  /*36980*/  LDL R27, [R1+0x14bc] ;  /* 0x0014bc00011b7983 */ /* 0x000ea80000100800 */
[----:B0-----:R-:W2:Y:S04]  /*36990*/  LDL R24, [R1+0x14cc] ;  /* 0x0014cc0001187983 */ /* 0x001ea80000100800 */
[----:B------:R-:W2:Y:S01]  /*369a0*/  LDL R25, [R1+0x14d0] ;  /* 0x0014d00001197983 */ /* 0x000ea20000100800 */
[----:B------:R-:W-:Y:S01]  /*369b0*/  PRMT R3, R2, 0x7632, R3 ;  /* 0x0000763202037816 */ /* 0x000fe20000000003 */
[----:B---3--:R-:W-:-:S05]  /*369c0*/  IMAD.WIDE R6, R4, 0x2, R12 ;  /* 0x0000000204067825 */ /* 0x008fca00078e020c */
[----:B----4-:R0:W-:Y:S01]  /*369d0*/  @P4 STG.E.U16 desc[UR8][R6.64], R28 ;  /* 0x0000001c06004986 */ /* 0x0101e2000c101508 */
[----:B------:R-:W-:Y:S01]  /*369e0*/  PRMT R5, R28, 0x7632, R5 ;  /* 0x000076321c057816 */ /* 0x000fe20000000005 */
[----:B------:R-:W-:Y:S02]  /*369f0*/  VIADD R0, R29, 0xd ;  /* 0x0000000d1d007836 */ /* 0x000fe40000000000 */
[----:B--2---:R1:W-:Y:S01]  /*36a00*/  STL [R1+0x1774], R15 ;  /* 0x0017740f01007387 */ /* 0x0043e20000100800 */
[----:B0-----:R-:W-:-:S03]  /*36a10*/  IMAD.WIDE R6, R4, 0x2, R14 ;  /* 0x0000000204067825 */ /* 0x001fc600078e020e */
[----:B-1----:R-:W2:Y:S01]  /*36a20*/  LDL.LU R15, [R1+0x98] ;  /* 0x00009800010f7983 */ /* 0x002ea20000300800 */
[----:B------:R-:W-:Y:S01]  /*36a30*/  ISETP.LT.AND P3, PT, R24, UR4, !P1 ;  /* 0x0000000418007c0c */ /* 0x000fe2000cf61270 */
[----:B------:R-:W-:Y:S01]  /*36a40*/  ULDC UR4, c[0x0][0x22c] ;  /* 0x00008b0000047ab9 */ /* 0x000fe20000000800 */
[----:B------:R-:W-:Y:S01]  /*36a50*/  ISETP.LT.AND P4, PT, R25, UR6, !P1 ;  /* 0x0000000619007c0c */ /* 0x000fe2000cf81270 */
[----:B------:R-:W-:Y:S01]  /*36a60*/  IMAD.WIDE R24, R4, 0x2, R16 ;  /* 0x0000000204187825 */ /* 0x000fe200078e0210 */
[----:B------:R-:W-:Y:S01]  /*36a70*/  ISETP.GE.AND P2, PT, R0, UR4, PT ;  /* 0x0000000400007c0c */ /* 0x000fe2000bf46270 */
[----:B------:R-:W-:Y:S01]  /*36a80*/  ULDC UR6, c[0x0][0x228] ;  /* 0x00008a0000067ab9 */ /* 0x000fe20000000800 */
[----:B------:R-:W3:Y:S01]  /*36a90*/  LDL R0, [R1+0x14c0] ;  /* 0x0014c00001007983 */ /* 0x000ee20000100800 */
[----:B------:R-:W-:Y:S02]  /*36aa0*/  ISETP.LT.AND P5, PT, R26, UR10, !P1 ;  /* 0x0000000a1a007c0c */ /* 0x000fe4000cfa1270 */
[----:B------:R-:W-:-:S04]  /*36ab0*/  ISETP.LT.AND P6, PT, R27, UR12, !P1 ;  /* 0x0000000c1b007c0c */ /* 0x000fc8000cfc1270 */
[----:B------:R0:W-:Y:S01]  /*36ac0*/  @P3 STG.E.U16 desc[UR8][R6.64], R5 ;  /* 0x0000000506003986 */ /* 0x0001e2000c101508 */
[C---:B------:R-:W-:Y:S01]  /*36ad0*/  IMAD.WIDE R26, R4.reuse, 0x2, R18 ;  /* 0x00000002041a7825 */ /* 0x040fe200078e0212 */
[----:B------:R-:W-:Y:S01]  /*36ae0*/  ULDC UR10, c[0x0][0x228] ;  /* 0x00008a00000a7ab9 */ /* 0x000fe20000000800 */
[----:B------:R-:W-:Y:S01]  /*36af0*/  ULDC UR12, c[0x0][0x228] ;  /* 0x00008a00000c7ab9 */ /* 0x000fe20000000800 */
[----:B------:R1:W-:Y:S01]  /*36b00*/  @P4 STG.E.U16 desc[UR8][R24.64], R2 ;  /* 0x0000000218004986 */ /* 0x0003e2000c101508 */
[----:B------:R-:W-:Y:S01]  /*36b10*/  IMAD.WIDE R28, R4, 0x2, R20 ;  /* 0x00000002041c7825 */ /* 0x000fe200078e0214 */
[----:B------:R-:W-:Y:S02]  /*36b20*/  ULDC UR4, c[0x0][0x248] ;  /* 0x0000920000047ab9 */ /* 0x000fe40000000800 */
[----:B0-----:R-:W4:Y:S04]  /*36b30*/  LDL R5, [R1+0x14b0] ;  /* 0x0014b00001057983 */ /* 0x001f280000100800 */
[----:B------:R-:W2:Y:S04]  /*36b40*/  LDL.LU R6, [R1+0xa8] ;  /* 0x0000a80001067983 */ /* 0x000ea80000300800 */
[----:B------:R-:W3:Y:S04]  /*36b50*/  LDL R7, [R1+0x14b4] ;  /* 0x0014b40001077983 */ /* 0x000ee80000100800 */
[----:B-1----:R-:W3:Y:S04]  /*36b60*/  LDL.LU R2, [R1+0x1778] ;  /* 0x0017780001027983 */ /* 0x002ee80000300800 */
[----:B------:R-:W3:Y:S04]  /*36b70*/  LDL R25, [R1+0x14b8] ;  /* 0x0014b80001197983 */ /* 0x000ee80000100800 */
[----:B------:R-:W-:Y:S01]  /*36b80*/  @P5 STG.E.U16 desc[UR8][R26.64], R3 ;  /* 0x000000031a005986 */ /* 0x000fe2000c101508 */
[----:B----4-:R-:W-:Y:S01]  /*36b90*/  ISETP.LT.AND P4, PT, R5, UR10, !P2 ;  /* 0x0000000a05007c0c */ /* 0x010fe2000d781270 */
[----:B------:R-:W-:-:S02]  /*36ba0*/  ULDC UR10, c[0x0][0x228] ;  /* 0x00008a00000a7ab9 */ /* 0x000fc40000000800 */
[----:B--2---:R0:W-:Y:S01]  /*36bb0*/  @P6 STG.E.U16 desc[UR8][R28.64], R6 ;  /* 0x000000061c006986 */ /* 0x0041e2000c101508 */
[----:B---3--:R-:W-:Y:S01]  /*36bc0*/  ISETP.LT.AND P6, PT, R0, UR14, !P2 ;  /* 0x0000000e00007c0c */ /* 0x008fe2000d7c1270 */
[----:B------:R-:W-:Y:S01]  /*36bd0*/  VIADD R0, R4, UR4 ;  /* 0x0000000404007c36 */ /* 0x000fe20008000000 */
[----:B------:R-:W-:Y:S01]  /*36be0*/  ULDC UR4, c[0x0][0x22c] ;  /* 0x00008b0000047ab9 */ /* 0x000fe20000000800 */
[----:B------:R-:W-:Y:S02]  /*36bf0*/  ISETP.LT.AND P5, PT, R2, UR12, !P2 ;  /* 0x0000000c02007c0c */ /* 0x000fe4000d7a1270 */
[----:B------:R-:W-:Y:S01]  /*36c00*/  ISETP.LT.AND P3, PT, R25, UR6, !P1 ;  /* 0x0000000619007c0c */ /* 0x000fe2000cf61270 */
[----:B------:R-:W-:Y:S01]  /*36c10*/  STL [R1+0x1768], R2 ;  /* 0x0017680201007387 */ /* 0x000fe20000100800 */
[----:B0-----:R-:W-:Y:S01]  /*36c20*/  PRMT R29, R6, 0x7632, R29 ;  /* 0x00007632061d7816 */ /* 0x001fe2000000001d */
[----:B------:R-:W-:Y:S01]  /*36c30*/  VIADD R3, R7, 0xe ;  /* 0x0000000e07037836 */ /* 0x000fe20000000000 */
[----:B------:R-:W-:Y:S01]  /*36c40*/  PRMT R28, R15, 0x7632, R28 ;  /* 0x000076320f1c7816 */ /* 0x000fe2000000001c */
[----:B------:R-:W-:Y:S01]  /*36c50*/  IMAD.WIDE R4, R4, 0x2, R22 ;  /* 0x0000000204047825 */ /* 0x000fe200078e0216 */
[----:B------:R0:W-:Y:S01]  /*36c60*/  STL [R1+0x176c], R8 ;  /* 0x00176c0801007387 */ /* 0x0001e20000100800 */
[----:B------:R-:W-:Y:S01]  /*36c70*/  ULDC UR6, c[0x0][0x228] ;  /* 0x00008a0000067ab9 */ /* 0x000fe20000000800 */
[----:B------:R-:W-:Y:S01]  /*36c80*/  ULDC UR12, c[0x0][0x228] ;  /* 0x00008a00000c7ab9 */ /* 0x000fe20000000800 */
[----:B------:R-:W-:Y:S01]  /*36c90*/  IMAD.WIDE R6, R0, 0x2, R8 ;  /* 0x0000000200067825 */ /* 0x000fe200078e0208 */
[----:B------:R-:W-:-:S03]  /*36ca0*/  ULDC UR14, c[0x0][0x228] ;  /* 0x00008a00000e7ab9 */ /* 0x000fc60000000800 */
[C---:B------:R-:W-:Y:S01]  /*36cb0*/  IMAD.WIDE R24, R0.reuse, 0x2, R10 ;  /* 0x0000000200187825 */ /* 0x040fe200078e020a */
[----:B0-----:R-:W2:Y:S04]  /*36cc0*/  LDL.LU R8, [R1+0x78] ;  /* 0x0000780001087983 */ /* 0x001ea80000300800 */
[----:B------:R0:W-:Y:S04]  /*36cd0*/  STL [R1+0x1764], R9 ;  /* 0x0017640901007387 */ /* 0x0001e80000100800 */
[----:B------:R1:W-:Y:S04]  /*36ce0*/  @P3 STG.E.U16 desc[UR8][R4.64], R29 ;  /* 0x0000001d04003986 */ /* 0x0003e8000c101508 */
[----:B0-----:R-:W3:Y:S04]  /*36cf0*/  LDL.LU R9, [R1+0x68] ;  /* 0x0000680001097983 */ /* 0x001ee80000300800 */
[----:B------:R-:W-:Y:S04]  /*36d00*/  STL [R1+0x1770], R11 ;  /* 0x0017700b01007387 */ /* 0x000fe80000100800 */
[----:B-1----:R-:W4:Y:S04]  /*36d10*/  LDL R29, [R1+0x14bc] ;  /* 0x0014bc00011d7983 */ /* 0x002f280000100800 */
[----:B------:R-:W3:Y:S04]  /*36d20*/  LDL R4, [R1+0x14b8] ;  /* 0x0014b80001047983 */ /* 0x000ee80000100800 */
[----:B------:R-:W3:Y:S04]  /*36d30*/  LDL.LU R5, [R1+0x88] ;  /* 0x0000880001057983 */ /* 0x000ee80000300800 */
[----:B------:R0:W-:Y:S04]  /*36d40*/  @P4 STG.E.U16 desc[UR8][R6.64], R15 ;  /* 0x0000000f06004986 */ /* 0x0001e8000c101508 */
[----:B------:R1:W-:Y:S04]  /*36d50*/  @P5 STG.E.U16 desc[UR8][R24.64], R28 ;  /* 0x0000001c18005986 */ /* 0x0003e8000c101508 */
[----:B0-----:R-:W3:Y:S04]  /*36d60*/  LDL.LU R15, [R1+0x1774] ;  /* 0x00177400010f7983 */ /* 0x001ee80000300800 */
[----:B-1----:R-:W3:Y:S04]  /*36d70*/  LDL R25, [R1+0x14cc] ;  /* 0x0014cc0001197983 */ /* 0x002ee80000100800 */
[----:B------:R-:W3:Y:S04]  /*36d80*/  LDL R6, [R1+0x14d0] ;  /* 0x0014d00001067983 */ /* 0x000ee80000100800 */
[----:B------:R-:W3:Y:S01]  /*36d90*/  LDL R7, [R1+0x14c8] ;  /* 0x0014c80001077983 */ /* 0x000ee20000100800 */
[----:B------:R-:W-:Y:S01]  /*36da0*/  IMAD.WIDE R26, R0, 0x2, R12 ;  /* 0x00000002001a7825 */ /* 0x000fe200078e020c */
[----:B------:R-:W-:Y:S01]  /*36db0*/  ISETP.GE.AND P1, PT, R3, UR4, PT ;  /* 0x0000000403007c0c */ /* 0x000fe2000bf26270 */
[----:B------:R-:W-:Y:S01]  /*36dc0*/  ULDC UR4, c[0x0][0x228] ;  /* 0x00008a0000047ab9 */ /* 0x000fe20000000800 */
[----:B------:R0:W-:Y:S01]  /*36dd0*/  STL [R1+0x1760], R16 ;  /* 0x0017601001007387 */ /* 0x0001e20000100800 */
[----:B--2---:R-:W-:-:S02]  /*36de0*/  PRMT R2, R8, 0x7632, R2 ;  /* 0x0000763208027816 */ /* 0x004fc40000000002 */
[----:B----4-:R-:W-:Y:S01]  /*36df0*/  ISETP.LT.AND P3, PT, R29, UR12, !P2 ;  /* 0x0000000c1d007c0c */ /* 0x010fe2000d761270 */
[----:B------:R-:W-:Y:S01]  /*36e00*/  ULDC UR12, c[0x0][0x228] ;  /* 0x00008a00000c7ab9 */ /* 0x000fe20000000800 */
[----:B---3--:R1:W-:Y:S01]  /*36e10*/  @P6 STG.E.U16 desc[UR8][R26.64], R5 ;  /* 0x000000051a006986 */ /* 0x0083e2000c101508 */
[----:B------:R-:W-:Y:S02]  /*36e20*/  PRMT R11, R5, 0x7632, R11 ;  /* 0x00007632050b7816 */ /* 0x000fe4000000000b */
[----:B------:R-:W-:Y:S02]  /*36e30*/  ISETP.LT.AND P6, PT, R25, UR4, !P2 ;  /* 0x0000000419007c0c */ /* 0x000fe4000d7c1270 */
[----:B------:R-:W-:Y:S02]  /*36e40*/  ISETP.LT.AND P5, PT, R6, UR6, !P2 ;  /* 0x0000000606007c0c */ /* 0x000fe4000d7a1270 */
[----:B------:R-:W-:Y:S01]  /*36e50*/  ISETP.LT.AND P4, PT, R7, UR10, !P2 ;  /* 0x0000000a07007c0c */ /* 0x000fe2000d781270 */
[----:B------:R-:W-:Y:S01]  /*36e60*/  IMAD.WIDE R6, R0, 0x2, R16 ;  /* 0x0000000200067825 */ /* 0x000fe200078e0210 */
[----:B------:R-:W-:Y:S01]  /*36e70*/  ISETP.LT.AND P2, PT, R4, UR14, !P2 ;  /* 0x0000000e04007c0c */ /* 0x000fe2000d741270 */
[----:B0-----:R-:W2:Y:S01]  /*36e80*/  LDL.LU R16, [R1+0xdc] ;  /* 0x0000dc0001107983 */ /* 0x001ea20000300800 */
[----:B------:R-:W-:Y:S01]  /*36e90*/  PRMT R3, R9, 0x7632, R3 ;  /* 0x0000763209037816 */ /* 0x000fe20000000003 */
[C---:B-1----:R-:W-:Y:S01]  /*36ea0*/  IMAD.WIDE R4, R0.reuse, 0x2, R14 ;  /* 0x0000000200047825 */ /* 0x042fe200078e020e */
[----:B------:R-:W-:Y:S01]  /*36eb0*/  ULDC UR6, c[0x0][0x228] ;  /* 0x00008a0000067ab9 */ /* 0x000fe20000000800 */
[----:B------:R0:W-:Y:S01]  /*36ec0*/  STL [R1+0x175c], R17 ;  /* 0x00175c1101007387 */ /* 0x0001e20000100800 */
[----:B------:R-:W-:Y:S01]  /*36ed0*/  ULDC UR10, c[0x0][0x228] ;  /* 0x00008a00000a7ab9 */ /* 0x000fe20000000800 */
[----:B------:R-:W-:Y:S01]  /*36ee0*/  IMAD.WIDE R24, R0, 0x2, R18 ;  /* 0x0000000200187825 */ /* 0x000fe200078e0212 */
[----:B------:R-:W-:Y:S01]  /*36ef0*/  ULDC UR4, c[0x0][0x248] ;  /* 0x0000920000047ab9 */ /* 0x000fe20000000800 */
[----:B------:R1:W-:Y:S01]  /*36f00*/  @P6 STG.E.U16 desc[UR8][R4.64], R11 ;  /* 0x0000000b04006986 */ /* 0x0003e2000c101508 */
[----:B------:R-:W-:-:S03]  /*36f10*/  ULDC UR14, c[0x0][0x228] ;  /* 0x00008a00000e7ab9 */ /* 0x000fc60000000800 */
        /* <DEDUP_REMOVED lines=19> */
[----:B----4-:R-:W-:Y:S02]  /*37050*/  PRMT R28, R17, 0x7632, R28 ;  /* 0x00007632111c7816 */ /* 0x010fe4000000001c */
[----:B------:R-:W-:Y:S02]  /*37060*/  ISETP.LT.AND P6, PT, R4, UR14, !P1 ;  /* 0x0000000e04007c0c */ /* 0x000fe4000cfc1270 */
[----:B---3--:R-:W-:-:S02]  /*37070*/  ISETP.LT.AND P3, PT, R6, UR6, !P1 ;  /* 0x0000000606007c0c */ /* 0x008fc4000cf61270 */
[----:B------:R-:W-:Y:S01]  /*37080*/  ISETP.LT.AND P5, PT, R7, UR12, !P1 ;  /* 0x0000000c07007c0c */ /* 0x000fe2000cfa1270 */
[----:B------:R-:W-:Y:S01]  /*37090*/  VIADD R3, R5, 0xf ;  /* 0x0000000f05037836 */ /* 0x000fe20000000000 */
[----:B------:R-:W-:Y:S01]  /*370a0*/  ULDC UR6, c[0x0][0x228] ;  /* 0x00008a0000067ab9 */ /* 0x000fe20000000800 */
[----:B------:R-:W-:Y:S01]  /*370b0*/  IMAD.WIDE R6, R0, 0x2, R10 ;  /* 0x0000000200067825 */ /* 0x000fe200078e020a */
[----:B------:R-:W-:Y:S01]  /*370c0*/  ULDC UR12, c[0x0][0x228] ;  /* 0x00008a00000c7ab9 */ /* 0x000fe20000000800 */
[----:B------:R-:W-:Y:S01]  /*370d0*/  ULDC UR14, c[0x0][0x228] ;  /* 0x00008a00000e7ab9 */ /* 0x000fe20000000800 */
[----:B------:R-:W-:Y:S01]  /*370e0*/  ISETP.LT.AND P4, PT, R2, UR10, !P1 ;  /* 0x0000000a02007c0c */ /* 0x000fe2000cf81270 */
[----:B------:R0:W-:Y:S01]  /*370f0*/  STL [R1+0x1754], R2 ;  /* 0x0017540201007387 */ /* 0x0001e20000100800 */
[----:B------:R-:W-:Y:S01]  /*37100*/  ULDC UR10, c[0x0][0x228] ;  /* 0x00008a00000a7ab9 */ /* 0x000fe20000000800 */
[----:B------:R-:W-:-:S05]  /*37110*/  IMAD.WIDE R4, R0, 0x2, R8 ;  /* 0x0000000200047825 */ /* 0x000fca00078e0208 */
[----:B------:R-:W-:Y:S04]  /*37120*/  @P3 STG.E.U16 desc[UR8][R4.64], R16 ;  /* 0x0000001004003986 */ /* 0x000fe8000c101508 */
[----:B0-----:R-:W2:Y:S04]  /*37130*/  LDL.LU R2, [R1+0xac] ;  /* 0x0000ac0001027983 */ /* 0x001ea80000300800 */
[----:B------:R0:W-:Y:S04]  /*37140*/  STL [R1+0x1758], R9 ;  /* 0x0017580901007387 */ /* 0x0001e80000100800 */
[----:B------:R1:W-:Y:S04]  /*37150*/  @P4 STG.E.U16 desc[UR8][R6.64], R29 ;  /* 0x0000001d06004986 */ /* 0x0003e8000c101508 */
[----:B------:R3:W-:Y:S04]  /*37160*/  @P5 STG.E.U16 desc[UR8][R24.64], R17 ;  /* 0x0000001118005986 */ /* 0x0007e8000c101508 */
[----:B0-----:R-:W4:Y:S04]  /*37170*/  LDL.LU R9, [R1+0xbc] ;  /* 0x0000bc0001097983 */ /* 0x001f280000300800 */
[----:B------:R-:W2:Y:S04]  /*37180*/  LDL.LU R16, [R1+0x1760] ;  /* 0x0017600001107983 */ /* 0x000ea80000300800 */
[----:B------:R-:W2:Y:S04]  /*37190*/  LDL R4, [R1+0x14b0] ;  /* 0x0014b00001047983 */ /* 0x000ea80000100800 */
[----:B-1----:R-:W2:Y:S04]  /*371a0*/  LDL R29, [R1+0x14c8] ;  /* 0x0014c800011d7983 */ /* 0x002ea80000100800 */
[----:B------:R-:W2:Y:S04]  /*371b0*/  LDL R6, [R1+0x14bc] ;  /* 0x0014bc0001067983 */ /* 0x000ea80000100800 */
[----:B------:R-:W2:Y:S04]  /*371c0*/  LDL R7, [R1+0x14b8] ;  /* 0x0014b80001077983 */ /* 0x000ea80000100800 */
[----:B---3--:R-:W3:Y:S04]  /*371d0*/  LDL.LU R17, [R1+0x175c] ;  /* 0x00175c0001117983 */ /* 0x008ee80000300800 */
[----:B------:R-:W3:Y:S01]  /*371e0*/  LDL R25, [R1+0x14d0] ;  /* 0x0014d00001197983 */ /* 0x000ee20000100800 */
[----:B------:R-:W-:Y:S01]  /*371f0*/  IMAD.WIDE R26, R0, 0x2, R14 ;  /* 0x00000002001a7825 */ /* 0x000fe200078e020e */
[----:B------:R-:W-:Y:S01]  /*37200*/  ISETP.GE.AND P2, PT, R3, UR4, PT ;  /* 0x0000000403007c0c */ /* 0x000fe2000bf46270 */
[----:B------:R-:W-:-:S03]  /*37210*/  ULDC UR4, c[0x0][0x248] ;  /* 0x0000920000047ab9 */ /* 0x000fc60000000800 */
[----:B------:R0:W-:Y:S04]  /*37220*/  @P6 STG.E.U16 desc[UR8][R26.64], R28 ;  /* 0x0000001c1a006986 */ /* 0x0001e8000c101508 */
[----:B------:R1:W-:Y:S01]  /*37230*/  STL [R1+0x1750], R19 ;  /* 0x0017501301007387 */ /* 0x0003e20000100800 */
[----:B0-----:R-:W-:Y:S01]  /*37240*/  IMAD.WIDE R26, R0, 0x2, R20 ;  /* 0x00000002001a7825 */ /* 0x001fe200078e0214 */
[----:B----4-:R-:W-:Y:S02]  /*37250*/  PRMT R3, R9, 0x7632, R3 ;  /* 0x0000763209037816 */ /* 0x010fe40000000003 */
[----:B--2---:R-:W-:Y:S02]  /*37260*/  ISETP.LT.AND P4, PT, R29, UR10, !P1 ;  /* 0x0000000a1d007c0c */ /* 0x004fe4000cf81270 */
[----:B------:R-:W-:-:S02]  /*37270*/  ISETP.LT.AND P3, PT, R6, UR12, !P1 ;  /* 0x0000000c06007c0c */ /* 0x000fc4000cf61270 */
[----:B---3--:R-:W-:Y:S01]  /*37280*/  ISETP.LT.AND P5, PT, R25, UR6, !P1 ;  /* 0x0000000619007c0c */ /* 0x008fe2000cfa1270 */
[C---:B------:R-:W-:Y:S01]  /*37290*/  IMAD.WIDE R24, R0.reuse, 0x2, R16 ;  /* 0x0000000200187825 */ /* 0x040fe200078e0210 */
[----:B------:R-:W-:Y:S01]  /*372a0*/  ISETP.LT.AND P1, PT, R7, UR14, !P1 ;  /* 0x0000000e07007c0c */ /* 0x000fe2000cf21270 */
[----:B------:R-:W-:Y:S01]  /*372b0*/  ULDC UR6, c[0x0][0x228] ;  /* 0x00008a0000067ab9 */ /* 0x000fe20000000800 */
[----:B------:R-:W-:Y:S01]  /*372c0*/  ULDC UR10, c[0x0][0x228] ;  /* 0x00008a00000a7ab9 */ /* 0x000fe20000000800 */
[----:B------:R-:W-:Y:S01]  /*372d0*/  IMAD.WIDE R6, R0, 0x2, R18 ;  /* 0x0000000200067825 */ /* 0x000fe200078e0212 */
[----:B------:R-:W-:Y:S01]  /*372e0*/  ISETP.LT.AND P6, PT, R4, UR6, !P2 ;  /* 0x0000000604007c0c */ /* 0x000fe2000d7c1270 */
[----:B-1----:R-:W2:Y:S01]  /*372f0*/  LDL.LU R19, [R1+0x8c] ;  /* 0x00008c0001137983 */ /* 0x002ea20000300800 */
[----:B------:R-:W-:Y:S01]  /*37300*/  ULDC UR6, c[0x0][0x228] ;  /* 0x00008a0000067ab9 */ /* 0x000fe20000000800 */
[C---:B------:R-:W-:Y:S01]  /*37310*/  VIADD R4, R0.reuse, UR4 ;  /* 0x0000000400047c36 */ /* 0x040fe20008000000 */
[----:B------:R-:W-:Y:S01]  /*37320*/  ULDC UR4, c[0x0][0x228] ;  /* 0x00008a0000047ab9 */ /* 0x000fe20000000800 */
[----:B------:R-:W-:Y:S01]  /*37330*/  IMAD.WIDE R28, R0, 0x2, R22 ;  /* 0x00000002001c7825 */ /* 0x000fe200078e0216 */
[----:B------:R-:W-:Y:S01]  /*37340*/  ULDC UR12, c[0x0][0x228] ;  /* 0x00008a00000c7ab9 */ /* 0x000fe20000000800 */
[----:B------:R0:W-:Y:S01]  /*37350*/  @P5 STG.E.U16 desc[UR8][R24.64], R9 ;  /* 0x0000000918005986 */ /* 0x0001e2000c101508 */
[----:B------:R-:W-:Y:S01]  /*37360*/  PRMT R0, R2, 0x7632, R0 ;  /* 0x0000763202007816 */ /* 0x000fe20000000000 */
[----:B------:R-:W-:-:S02]  /*37370*/  ULDC UR14, c[0x0][0x228] ;  /* 0x00008a00000e7ab9 */ /* 0x000fc40000000800 */
[----:B------:R1:W-:Y:S04]  /*37380*/  @P4 STG.E.U16 desc[UR8][R6.64], R3 ;  /* 0x0000000306004986 */ /* 0x0003e8000c101508 */
[----:B------:R3:W-:Y:S04]  /*37390*/  @P3 STG.E.U16 desc[UR8][R26.64], R2 ;  /* 0x000000021a003986 */ /* 0x0007e8000c101508 */
[----:B0-----:R-:W4:Y:S04]  /*373a0*/  LDL.LU R9, [R1+0x1758] ;  /* 0x0017580001097983 */ /* 0x001f280000300800 */
[----:B-1----:R-:W4:Y:S04]  /*373b0*/  LDL R3, [R1+0x14cc] ;  /* 0x0014cc0001037983 */ /* 0x002f280000100800 */
[----:B------:R-:W4:Y:S04]  /*373c0*/  LDL R6, [R1+0x14d0] ;  /* 0x0014d00001067983 */ /* 0x000f280000100800 */
[----:B------:R-:W4:Y:S04]  /*373d0*/  LDL R7, [R1+0x14b4] ;  /* 0x0014b40001077983 */ /* 0x000f280000100800 */
[----:B---3--:R-:W3:Y:S04]  /*373e0*/  LDL.LU R2, [R1+0x1754] ;  /* 0x0017540001027983 */ /* 0x008ee80000300800 */
[----:B------:R-:W3:Y:S04]  /*373f0*/  LDL.LU R26, [R1+0x9c] ;  /* 0x00009c00011a7983 */ /* 0x000ee80000300800 */
[----:B------:R-:W3:Y:S04]  /*37400*/  LDL R27, [R1+0x14c0] ;  /* 0x0014c000011b7983 */ /* 0x000ee80000100800 */
[----:B------:R-:W-:Y:S04]  /*37410*/  @P1 STG.E.U16 desc[UR8][R28.64], R0 ;  /* 0x000000001c001986 */ /* 0x000fe8000c101508 */
[----:B------:R0:W-:Y:S04]  /*37420*/  STL [R1+0x1748], R29 ;  /* 0x0017481d01007387 */ /* 0x0001e80000100800 */
[----:B0-----:R-:W3:Y:S04]  /*37430*/  LDL.LU R29, [R1+0x150] ;  /* 0x00015000011d7983 */ /* 0x001ee80000300800 */
[----:B------:R-:W-:Y:S01]  /*37440*/  STL [R1+0x174c], R13 ;  /* 0x00174c0d01007387 */ /* 0x000fe20000100800 */
[----:B--2---:R-:W-:Y:S01]  /*37450*/  PRMT R0, R19, 0x7632, R0 ;  /* 0x0000763213007816 */ /* 0x004fe20000000000 */
[----:B----4-:R-:W-:Y:S01]  /*37460*/  IMAD.WIDE R24, R4, 0x2, R8 ;  /* 0x0000000204187825 */ /* 0x010fe200078e0208 */
[----:B---3--:R-:W-:Y:S01]  /*37470*/  ISETP.LT.AND P3, PT, R2, UR4, !P2 ;  /* 0x0000000402007c0c */ /* 0x008fe2000d761270 */
[----:B------:R-:W-:-:S02]  /*37480*/  ULDC UR4, c[0x0][0x228] ;  /* 0x00008a0000047ab9 */ /* 0x000fc40000000800 */
[----:B------:R-:W-:Y:S02]  /*37490*/  ISETP.LT.AND P5, PT, R3, UR4, !P2 ;  /* 0x0000000403007c0c */ /* 0x000fe4000d7a1270 */
[----:B------:R-:W-:Y:S01]  /*374a0*/  ISETP.LT.AND P4, PT, R27, UR6, !P2 ;  /* 0x000000061b007c0c */ /* 0x000fe2000d781270 */
[----:B------:R0:W-:Y:S01]  /*374b0*/  @P6 STG.E.U16 desc[UR8][R24.64], R26 ;  /* 0x0000001a18006986 */ /* 0x0001e2000c101508 */
[----:B------:R-:W-:Y:S01]  /*374c0*/  PRMT R5, R26, 0x7632, R5 ;  /* 0x000076321a057816 */ /* 0x000fe20000000005 */
[----:B------:R-:W-:Y:S01]  /*374d0*/  ULDC UR6, c[0x0][0x228] ;  /* 0x00008a0000067ab9 */ /* 0x000fe20000000800 */
[----:B------:R-:W-:Y:S01]  /*374e0*/  VIADD R3, R7, 0x10 ;  /* 0x0000001007037836 */ /* 0x000fe20000000000 */
[----:B------:R-:W-:Y:S01]  /*374f0*/  ISETP.LT.AND P6, PT, R6, UR6, !P2 ;  /* 0x0000000606007c0c */ /* 0x000fe2000d7c1270 */
[----:B------:R-:W-:Y:S01]  /*37500*/  ULDC UR4, c[0x0][0x22c] ;  /* 0x00008b0000047ab9 */ /* 0x000fe20000000800 */
[----:B------:R-:W-:Y:S01]  /*37510*/  IMAD.WIDE R6, R4, 0x2, R14 ;  /* 0x0000000204067825 */ /* 0x000fe200078e020e */
[----:B------:R-:W-:-:S03]  /*37520*/  ULDC UR6, c[0x0][0x228] ;  /* 0x00008a0000067ab9 */ /* 0x000fc60000000800 */
[----:B0-----:R-:W-:-:S04]  /*37530*/  IMAD.WIDE R26, R4, 0x2, R10 ;  /* 0x00000002041a7825 */ /* 0x001fc800078e020a */
[----:B------:R-:W-:Y:S01]  /*37540*/  IMAD.WIDE R24, R4, 0x2, R12 ;  /* 0x0000000204187825 */ /* 0x000fe200078e020c */
[----:B------:R-:W-:Y:S01]  /*37550*/  ISETP.GE.AND P1, PT, R3, UR4, PT ;  /* 0x0000000403007c0c */ /* 0x000fe2000bf26270 */
[----:B------:R-:W2:Y:S01]  /*37560*/  LDL.LU R13, [R1+0x6c] ;  /* 0x00006c00010d7983 */ /* 0x000ea20000300800 */
[----:B------:R-:W-:-:S03]  /*37570*/  ULDC UR4, c[0x0][0x228] ;  /* 0x00008a0000047ab9 */ /* 0x000fc60000000800 */
[----:B------:R0:W-:Y:S04]  /*37580*/  @P3 STG.E.U16 desc[UR8][R26.64], R5 ;  /* 0x000000051a003986 */ /* 0x0001e8000c101508 */
[----:B------:R-:W3:Y:S04]  /*37590*/  LDL R3, [R1+0x14b0] ;  /* 0x0014b00001037983 */ /* 0x000ee80000100800 */
[----:B------:R1:W-:Y:S04]  /*375a0*/  @P4 STG.E.U16 desc[UR8][R24.64], R19 ;  /* 0x0000001318004986 */ /* 0x0003e8000c101508 */
[----:B0-----:R-:W4:Y:S04]  /*375b0*/  LDL R5, [R1+0x14c0] ;  /* 0x0014c00001057983 */ /* 0x001f280000100800 */
[----:B------:R0:W-:Y:S04]  /*375c0*/  @P5 STG.E.U16 desc[UR8][R6.64], R0 ;  /* 0x0000000006005986 */ /* 0x0001e8000c101508 */
[----:B-1----:R-:W4:Y:S04]  /*375d0*/  LDL.LU R19, [R1+0x1750] ;  /* 0x0017500001137983 */ /* 0x002f280000300800 */
[----:B------:R-:W3:Y:S04]  /*375e0*/  LDL R24, [R1+0x14bc] ;  /* 0x0014bc0001187983 */ /* 0x000ee80000100800 */
[----:B------:R-:W4:Y:S04]  /*375f0*/  LDL R25, [R1+0x14b8] ;  /* 0x0014b80001197983 */ /* 0x000f280000100800 */
[----:B0-----:R-:W4:Y:S04]  /*37600*/  LDL.LU R6, [R1+0x7c] ;  /* 0x00007c0001067983 */ /* 0x001f280000300800 */
[----:B------:R-:W4:Y:S01]  /*37610*/  LDL R7, [R1+0x14c8] ;  /* 0x0014c80001077983 */ /* 0x000f220000100800 */
[----:B------:R-:W-:Y:S01]  /*37620*/  IMAD.WIDE R26, R4, 0x2, R16 ;  /* 0x00000002041a7825 */ /* 0x000fe200078e0210 */
[----:B------:R-:W-:Y:S01]  /*37630*/  ISETP.LT.AND P5, PT, R2, UR14, !P1 ;  /* 0x0000000e02007c0c */ /* 0x000fe2000cfa1270 */
[----:B------:R-:W-:Y:S01]  /*37640*/  ULDC UR14, c[0x0][0x228] ;  /* 0x00008a00000e7ab9 */ /* 0x000fe20000000800 */
[----:B------:R0:W-:Y:S04]  /*37650*/  STL [R1+0x1744], R2 ;  /* 0x0017440201007387 */ /* 0x0001e80000100800 */
[----:B0-----:R-:W4:Y:S01]  /*37660*/  LDL.LU R2, [R1+0x170] ;  /* 0x0001700001027983 */ /* 0x001f220000300800 */
[----:B--2---:R-:W-:-:S02]  /*37670*/  PRMT R28, R13, 0x7632, R28 ;  /* 0x000076320d1c7816 */ /* 0x004fc4000000001c */
[----:B---3--:R-:W-:Y:S01]  /*37680*/  ISETP.LT.AND P3, PT, R24, UR6, !P2 ;  /* 0x0000000618007c0c */ /* 0x008fe2000d761270 */
[----:B------:R-:W-:Y:S01]  /*37690*/  ULDC UR6, c[0x0][0x228] ;  /* 0x00008a0000067ab9 */ /* 0x000fe20000000800 */
[----:B----4-:R-:W-:Y:S01]  /*376a0*/  ISETP.LT.AND P4, PT, R7, UR4, !P2 ;  /* 0x0000000407007c0c */ /* 0x010fe2000d781270 */
[----:B------:R0:W-:Y:S01]  /*376b0*/  @P6 STG.E.U16 desc[UR8][R26.64], R6 ;  /* 0x000000061a006986 */ /* 0x0001e2000c101508 */
[----:B------:R-:W-:Y:S01]  /*376c0*/  ISETP.LT.AND P2, PT, R25, UR10, !P2 ;  /* 0x0000000a19007c0c */ /* 0x000fe2000d741270 */
[----:B------:R-:W-:Y:S01]  /*376d0*/  ULDC UR4, c[0x0][0x248] ;  /* 0x0000920000047ab9 */ /* 0x000fe20000000800 */
[----:B------:R-:W-:Y:S02]  /*376e0*/  ISETP.LT.AND P6, PT, R3, UR12, !P1 ;  /* 0x0000000c03007c0c */ /* 0x000fe4000cfc1270 */
[----:B------:R-:W-:Y:S01]  /*376f0*/  PRMT R0, R6, 0x7632, R0 ;  /* 0x0000763206007816 */ /* 0x000fe20000000000 */
[C---:B------:R-:W-:Y:S01]  /*37700*/  VIADD R3, R4.reuse, UR4 ;  /* 0x0000000404037c36 */ /* 0x040fe20008000000 */
[----:B------:R-:W-:Y:S01]  /*37710*/  ULDC UR4, c[0x0][0x228] ;  /* 0x00008a0000047ab9 */ /* 0x000fe20000000800 */
        /* <DEDUP_REMOVED lines=8> */
[C---:B------:R-:W-:Y:S01]  /*377a0*/  IMAD.WIDE R4, R3.reuse, 0x2, R10 ;  /* 0x0000000203047825 */ /* 0x040fe200078e020a */
[----:B------:R1:W-:Y:S04]  /*377b0*/  @P3 STG.E.U16 desc[UR8][R26.64], R13 ;  /* 0x0000000d1a003986 */ /* 0x0003e8000c101508 */
[----:B------:R2:W-:Y:S01]  /*377c0*/  @P2 STG.E.U16 desc[UR8][R24.64], R28 ;  /* 0x0000001c18002986 */ /* 0x0005e2000c101508 */
[----:B0-----:R-:W-:Y:S01]  /*377d0*/  IMAD.WIDE R6, R3, 0x2, R8 ;  /* 0x0000000203067825 */ /* 0x001fe200078e0208 */
[----:B------:R-:W-:-:S02]  /*377e0*/  PRMT R0, R29, 0x7632, R0 ;  /* 0x000076321d007816 */ /* 0x000fc40000000000 */
[----:B-1----:R-:W3:Y:S04]  /*377f0*/  LDL.LU R13, [R1+0x174c] ;  /* 0x00174c00010d7983 */ /* 0x002ee80000300800 */
[----:B--2---:R-:W2:Y:S04]  /*37800*/  LDL R28, [R1+0x14bc] ;  /* 0x0014bc00011c7983 */ /* 0x004ea80000100800 */
[----:B------:R-:W4:Y:S04]  /*37810*/  LDL.LU R24, [R1+0x50] ;  /* 0x0000500001187983 */ /* 0x000f280000300800 */
[----:B------:R-:W2:Y:S04]  /*37820*/  LDL R25, [R1+0x14b4] ;  /* 0x0014b40001197983 */ /* 0x000ea80000100800 */
[----:B------:R0:W-:Y:S04]  /*37830*/  @P6 STG.E.U16 desc[UR8][R6.64], R29 ;  /* 0x0000001d06006986 */ /* 0x0001e8000c101508 */
[----:B------:R1:W-:Y:S04]  /*37840*/  @P5 STG.E.U16 desc[UR8][R4.64], R0 ;  /* 0x0000000004005986 */ /* 0x0003e8000c101508 */
[----:B0-----:R-:W2:Y:S04]  /*37850*/  LDL.LU R29, [R1+0x1748] ;  /* 0x00174800011d7983 */ /* 0x001ea80000300800 */
[----:B-1----:R-:W2:Y:S04]  /*37860*/  LDL R5, [R1+0x14cc] ;  /* 0x0014cc0001057983 */ /* 0x002ea80000100800 */
[----:B------:R-:W2:Y:S04]  /*37870*/  LDL R6, [R1+0x14d0] ;  /* 0x0014d00001067983 */ /* 0x000ea80000100800 */
[----:B------:R-:W2:Y:S04]  /*37880*/  LDL R7, [R1+0x14c8] ;  /* 0x0014c80001077983 */ /* 0x000ea80000100800 */
[----:B------:R0:W-:Y:S01]  /*37890*/  STL [R1+0x1740], R15 ;  /* 0x0017400f01007387 */ /* 0x0001e20000100800 */
[----:B---3--:R-:W-:-:S05]  /*378a0*/  IMAD.WIDE R26, R3, 0x2, R12 ;  /* 0x00000002031a7825 */ /* 0x008fca00078e020c */
[----:B----4-:R1:W-:Y:S01]  /*378b0*/  @P4 STG.E.U16 desc[UR8][R26.64], R24 ;  /* 0x000000181a004986 */ /* 0x0103e2000c101508 */
[----:B--2---:R-:W-:Y:S01]  /*378c0*/  ISETP.LT.AND P6, PT, R28, UR12, !P1 ;  /* 0x0000000c1c007c0c */ /* 0x004fe2000cfc1270 */
[----:B------:R-:W-:Y:S01]  /*378d0*/  ULDC UR12, c[0x0][0x228] ;  /* 0x00008a00000c7ab9 */ /* 0x000fe20000000800 */
[----:B------:R-:W-:Y:S01]  /*378e0*/  PRMT R0, R24, 0x7632, R0 ;  /* 0x0000763218007816 */ /* 0x000fe20000000000 */
[----:B------:R-:W-:Y:S01]  /*378f0*/  VIADD R28, R25, 0x11 ;  /* 0x00000011191c7836 */ /* 0x000fe20000000000 */
[----:B------:R-:W-:Y:S02]  /*37900*/  ISETP.LT.AND P3, PT, R5, UR4, !P1 ;  /* 0x0000000405007c0c */ /* 0x000fe4000cf61270 */
[----:B------:R-:W-:Y:S01]  /*37910*/  ISETP.LT.AND P4, PT, R6, UR6, !P1 ;  /* 0x0000000606007c0c */ /* 0x000fe2000cf81270 */
[----:B------:R-:W-:Y:S01]  /*37920*/  IMAD.WIDE R4, R3, 0x2, R14 ;  /* 0x0000000203047825 */ /* 0x000fe200078e020e */
[----:B------:R-:W-:Y:S01]  /*37930*/  ULDC UR4, c[0x0][0x22c] ;  /* 0x00008b0000047ab9 */ /* 0x000fe20000000800 */
[----:B0-----:R-:W2:Y:S01]  /*37940*/  LDL.LU R15, [R1+0x130] ;  /* 0x00013000010f7983 */ /* 0x001ea20000300800 */
[----:B------:R-:W-:Y:S01]  /*37950*/  ISETP.LT.AND P5, PT, R7, UR10, !P1 ;  /* 0x0000000a07007c0c */ /* 0x000fe2000cfa1270 */
[C---:B------:R-:W-:Y:S01]  /*37960*/  IMAD.WIDE R6, R3.reuse, 0x2, R16 ;  /* 0x0000000203067825 */ /* 0x040fe200078e0210 */
[----:B------:R-:W-:Y:S01]  /*37970*/  ISETP.GE.AND P2, PT, R28, UR4, PT ;  /* 0x000000041c007c0c */ /* 0x000fe2000bf46270 */
[----:B------:R-:W-:Y:S01]  /*37980*/  ULDC UR6, c[0x0][0x228] ;  /* 0x00008a0000067ab9 */ /* 0x000fe20000000800 */
[----:B------:R-:W3:Y:S01]  /*37990*/  LDL R28, [R1+0x14b4] ;  /* 0x0014b400011c7983 */ /* 0x000ee20000100800 */
[----:B------:R-:W-:Y:S01]  /*379a0*/  PRMT R29, R2, 0x7632, R29 ;  /* 0x00007632021d7816 */ /* 0x000fe2000000001d */
[----:B------:R-:W-:Y:S01]  /*379b0*/  ULDC UR10, c[0x0][0x228] ;  /* 0x00008a00000a7ab9 */ /* 0x000fe20000000800 */
[----:B-1----:R-:W-:Y:S01]  /*379c0*/  IMAD.WIDE R24, R3, 0x2, R18 ;  /* 0x0000000203187825 */ /* 0x002fe200078e0212 */
[----:B------:R0:W-:Y:S01]  /*379d0*/  @P3 STG.E.U16 desc[UR8][R4.64], R0 ;  /* 0x0000000004003986 */ /* 0x0001e2000c101508 */
[----:B------:R-:W-:-:S03]  /*379e0*/  ULDC UR4, c[0x0][0x248] ;  /* 0x0000920000047ab9 */ /* 0x000fc60000000800 */
[----:B------:R1:W-:Y:S04]  /*379f0*/  @P4 STG.E.U16 desc[UR8][R6.64], R2 ;  /* 0x0000000206004986 */ /* 0x0003e8000c101508 */
[----:B0-----:R-:W4:Y:S04]  /*37a00*/  LDL R0, [R1+0x14b0] ;  /* 0x0014b00001007983 */ /* 0x001f280000100800 */
[----:B------:R-:W2:Y:S04]  /*37a10*/  LDL R4, [R1+0x14c0] ;  /* 0x0014c00001047983 */ /* 0x000ea80000100800 */
[----:B------:R-:W2:Y:S04]  /*37a20*/  LDL.LU R5, [R1+0x160] ;  /* 0x0001600001057983 */ /* 0x000ea80000300800 */
[----:B-1----:R-:W2:Y:S04]  /*37a30*/  LDL.LU R2, [R1+0x1744] ;  /* 0x0017440001027983 */ /* 0x002ea80000300800 */
[----:B------:R-:W2:Y:S01]  /*37a40*/  LDL R7, [R1+0x14b8] ;  /* 0x0014b80001077983 */ /* 0x000ea20000100800 */
[----:B------:R-:W-:-:S03]  /*37a50*/  IMAD.WIDE R26, R3, 0x2, R20 ;  /* 0x00000002031a7825 */ /* 0x000fc600078e0214 */
[----:B------:R0:W-:Y:S01]  /*37a60*/  @P5 STG.E.U16 desc[UR8][R24.64], R29 ;  /* 0x0000001d18005986 */ /* 0x0001e2000c101508 */
[----:B---3--:R-:W-:Y:S01]  /*37a70*/  VIADD R28, R28, 0x12 ;  /* 0x000000121c1c7836 */ /* 0x008fe20000000000 */
[----:B----4-:R-:W-:Y:S01]  /*37a80*/  ISETP.LT.AND P4, PT, R0, UR10, !P2 ;  /* 0x0000000a00007c0c */ /* 0x010fe2000d781270 */
[----:B------:R-:W-:Y:S01]  /*37a90*/  VIADD R0, R3, UR4 ;  /* 0x0000000403007c36 */ /* 0x000fe20008000000 */
[----:B------:R-:W-:Y:S01]  /*37aa0*/  ULDC UR4, c[0x0][0x22c] ;  /* 0x00008b0000047ab9 */ /* 0x000fe20000000800 */
[----:B------:R-:W-:Y:S01]  /*37ab0*/  ULDC UR10, c[0x0][0x228] ;  /* 0x00008a00000a7ab9 */ /* 0x000fe20000000800 */
[----:B--2---:R1:W-:Y:S01]  /*37ac0*/  @P6 STG.E.U16 desc[UR8][R26.64], R5 ;  /* 0x000000051a006986 */ /* 0x0043e2000c101508 */
[----:B------:R-:W-:Y:S02]  /*37ad0*/  ISETP.LT.AND P6, PT, R4, UR14, !P2 ;  /* 0x0000000e04007c0c */ /* 0x000fe4000d7c1270 */
[----:B------:R-:W-:Y:S01]  /*37ae0*/  ISETP.LT.AND P3, PT, R7, UR6, !P1 ;  /* 0x0000000607007c0c */ /* 0x000fe2000cf61270 */
[----:B------:R-:W-:Y:S01]  /*37af0*/  STL [R1+0x1734], R2 ;  /* 0x0017340201007387 */ /* 0x000fe20000100800 */
[----:B0-----:R-:W-:Y:S01]  /*37b00*/  PRMT R29, R5, 0x7632, R29 ;  /* 0x00007632051d7816 */ /* 0x001fe2000000001d */
[----:B------:R-:W-:Y:S01]  /*37b10*/  IMAD.WIDE R6, R0, 0x2, R8 ;  /* 0x0000000200067825 */ /* 0x000fe200078e0208 */
[----:B------:R-:W-:Y:S01]  /*37b20*/  ISETP.LT.AND P5, PT, R2, UR12, !P2 ;  /* 0x0000000c02007c0c */ /* 0x000fe2000d7a1270 */
[----:B------:R0:W-:Y:S01]  /*37b30*/  STL [R1+0x1738], R8 ;  /* 0x0017380801007387 */ /* 0x0001e20000100800 */
[----:B------:R-:W-:Y:S01]  /*37b40*/  ISETP.GE.AND P1, PT, R28, UR4, PT ;  /* 0x000000041c007c0c */ /* 0x000fe2000bf26270 */
[----:B-1----:R-:W-:Y:S01]  /*37b50*/  IMAD.WIDE R4, R3, 0x2, R22 ;  /* 0x0000000203047825 */ /* 0x002fe200078e0216 */
[----:B------:R-:W-:Y:S01]  /*37b60*/  PRMT R3, R15, 0x7632, R3 ;  /* 0x000076320f037816 */ /* 0x000fe20000000003 */
[----:B------:R-:W-:Y:S01]  /*37b70*/  ULDC UR4, c[0x0][0x228] ;  /* 0x00008a0000047ab9 */ /* 0x000fe20000000800 */
[----:B------:R-:W-:Y:S01]  /*37b80*/  ULDC UR6, c[0x0][0x228] ;  /* 0x00008a0000067ab9 */ /* 0x000fe20000000800 */
[C---:B------:R-:W-:Y:S01]  /*37b90*/  IMAD.WIDE R24, R0.reuse, 0x2, R10 ;  /* 0x0000000200187825 */ /* 0x040fe200078e020a */
[----:B------:R-:W-:Y:S01]  /*37ba0*/  ULDC UR12, c[0x0][0x228] ;  /* 0x00008a00000c7ab9 */ /* 0x000fe20000000800 */
[----:B------:R-:W-:Y:S01]  /*37bb0*/  ULDC UR14, c[0x0][0x228] ;  /* 0x00008a00000e7ab9 */ /* 0x000fe20000000800 */
[----:B0-----:R-:W2:Y:S04]  /*37bc0*/  LDL.LU R8, [R1+0x110] ;  /* 0x0001100001087983 */ /* 0x001ea80000300800 */
[----:B------:R0:W-:Y:S04]  /*37bd0*/  STL [R1+0x1730], R9 ;  /* 0x0017300901007387 */ /* 0x0001e80000100800 */
[----:B------:R1:W-:Y:S04]  /*37be0*/  @P3 STG.E.U16 desc[UR8][R4.64], R29 ;  /* 0x0000001d04003986 */ /* 0x0003e8000c101508 */
[----:B0-----:R-:W3:Y:S04]  /*37bf0*/  LDL.LU R9, [R1+0x100] ;  /* 0x0001000001097983 */ /* 0x001ee80000300800 */
[----:B------:R-:W-:Y:S04]  /*37c00*/  STL [R1+0x173c], R11 ;  /* 0x00173c0b01007387 */ /* 0x000fe80000100800 */
[----:B------:R-:W4:Y:S04]  /*37c10*/  LDL.LU R28, [R1+0x120] ;  /* 0x00012000011c7983 */ /* 0x000f280000300800 */
[----:B-1----:R-:W3:Y:S04]  /*37c20*/  LDL R29, [R1+0x14c8] ;  /* 0x0014c800011d7983 */ /* 0x002ee80000100800 */
[----:B------:R-:W3:Y:S04]  /*37c30*/  LDL R4, [R1+0x14bc] ;  /* 0x0014bc0001047983 */ /* 0x000ee80000100800 */
[----:B------:R-:W3:Y:S04]  /*37c40*/  LDL R5, [R1+0x14b8] ;  /* 0x0014b80001057983 */ /* 0x000ee80000100800 */
[----:B------:R0:W-:Y:S04]  /*37c50*/  @P4 STG.E.U16 desc[UR8][R6.64], R15 ;  /* 0x0000000f06004986 */ /* 0x0001e8000c101508 */
[----:B0-----:R-:W3:Y:S04]  /*37c60*/  LDL.LU R15, [R1+0x1740] ;  /* 0x00174000010f7983 */ /* 0x001ee80000300800 */
[----:B------:R-:W3:Y:S04]  /*37c70*/  LDL R6, [R1+0x14cc] ;  /* 0x0014cc0001067983 */ /* 0x000ee80000100800 */
[----:B------:R-:W3:Y:S01]  /*37c80*/  LDL R7, [R1+0x14d0] ;  /* 0x0014d00001077983 */ /* 0x000ee20000100800 */
[----:B------:R-:W-:-:S03]  /*37c90*/  IMAD.WIDE R26, R0, 0x2, R12 ;  /* 0x00000002001a7825 */ /* 0x000fc600078e020c */
[----:B------:R0:W-:Y:S04]  /*37ca0*/  @P5 STG.E.U16 desc[UR8][R24.64], R3 ;  /* 0x0000000318005986 */ /* 0x0001e8000c101508 */
[----:B------:R-:W-:Y:S01]  /*37cb0*/  STL [R1+0x172c], R16 ;  /* 0x00172c1001007387 */ /* 0x000fe20000100800 */
[----:B0-----:R-:W-:Y:S01]  /*37cc0*/  IMAD.WIDE R24, R0, 0x2, R18 ;  /* 0x0000000200187825 */ /* 0x001fe200078e0212 */
[----:B--2---:R-:W-:Y:S02]  /*37cd0*/  PRMT R2, R8, 0x7632, R2 ;  /* 0x0000763208027816 */ /* 0x004fe40000000002 */
[----:B----4-:R0:W-:Y:S01]  /*37ce0*/  @P6 STG.E.U16 desc[UR8][R26.64], R28 ;  /* 0x0000001c1a006986 */ /* 0x0101e2000c101508 */
[----:B---3--:R-:W-:Y:S01]  /*37cf0*/  ISETP.LT.AND P4, PT, R29, UR10, !P2 ;  /* 0x0000000a1d007c0c */ /* 0x008fe2000d781270 */
[----:B------:R-:W-:Y:S01]  /*37d00*/  ULDC UR10, c[0x0][0x228] ;  /* 0x00008a00000a7ab9 */ /* 0x000fe20000000800 */
[----:B------:R-:W-:-:S02]  /*37d10*/  PRMT R11, R28, 0x7632, R11 ;  /* 0x000076321c0b7816 */ /* 0x000fc4000000000b */
[----:B------:R-:W-:Y:S01]  /*37d20*/  ISETP.LT.AND P3, PT, R4, UR12, !P2 ;  /* 0x0000000c04007c0c */ /* 0x000fe2000d761270 */
[----:B------:R-:W-:Y:S01]  /*37d30*/  ULDC UR12, c[0x0][0x228] ;  /* 0x00008a00000c7ab9 */ /* 0x000fe20000000800 */
[----:B0-----:R-:W-:Y:S01]  /*37d40*/  IMAD.WIDE R26, R0, 0x2, R20 ;  /* 0x00000002001a7825 */ /* 0x001fe200078e0214 */
[----:B------:R-:W-:Y:S02]  /*37d50*/  ISETP.LT.AND P6, PT, R6, UR4, !P2 ;  /* 0x0000000406007c0c */ /* 0x000fe4000d7c1270 */
[----:B------:R-:W-:Y:S01]  /*37d60*/  ISETP.LT.AND P5, PT, R7, UR6, !P2 ;  /* 0x0000000607007c0c */ /* 0x000fe2000d7a1270 */
[C---:B------:R-:W-:Y:S01]  /*37d70*/  IMAD.WIDE R6, R0.reuse, 0x2, R16 ;  /* 0x0000000200067825 */ /* 0x040fe200078e0210 */
[----:B------:R-:W-:Y:S01]  /*37d80*/  ISETP.LT.AND P2, PT, R5, UR14, !P2 ;  /* 0x0000000e05007c0c */ /* 0x000fe2000d741270 */
[----:B------:R-:W2:Y:S01]  /*37d90*/  LDL.LU R16, [R1+0x154] ;  /* 0x0001540001107983 */ /* 0x000ea20000300800 */
[----:B------:R-:W-:Y:S01]  /*37da0*/  PRMT R3, R9, 0x7632, R3 ;  /* 0x0000763209037816 */ /* 0x000fe20000000003 */
[C---:B------:R-:W-:Y:S01]  /*37db0*/  IMAD.WIDE R4, R0.reuse, 0x2, R14 ;  /* 0x0000000200047825 */ /* 0x040fe200078e020e */
[----:B------:R-:W-:Y:S01]  /*37dc0*/  ULDC UR6, c[0x0][0x228] ;  /* 0x00008a0000067ab9 */ /* 0x000fe20000000800 */
[----:B------:R0:W-:Y:S01]  /*37dd0*/  STL [R1+0x1728], R17 ;  /* 0x0017281101007387 */ /* 0x0001e20000100800 */
[----:B------:R-:W-:Y:S01]  /*37de0*/  ULDC UR4, c[0x0][0x248] ;  /* 0x0000920000047ab9 */ /* 0x000fe20000000800 */
[C---:B------:R-:W-:Y:S01]  /*37df0*/  IMAD.WIDE R28, R0.reuse, 0x2, R22 ;  /* 0x00000002001c7825 */ /* 0x040fe200078e0216 */
[----:B------:R-:W-:Y:S01]  /*37e00*/  ULDC UR14, c[0x0][0x228] ;  /* 0x00008a00000e7ab9 */ /* 0x000fe20000000800 */
[----:B------:R1:W-:Y:S04]  /*37e10*/  @P6 STG.E.U16 desc[UR8][R4.64], R11 ;  /* 0x0000000b04006986 */ /* 0x0003e8000c101508 */
[----:B------:R3:W-:Y:S04]  /*37e20*/  @P5 STG.E.U16 desc[UR8][R6.64], R8 ;  /* 0x0000000806005986 */ /* 0x0007e8000c101508 */
[----:B0-----:R-:W4:Y:S04]  /*37e30*/  LDL.LU R17, [R1+0x54] ;  /* 0x0000540001117983 */ /* 0x001f280000300800 */
[----:B-1----:R-:W4:Y:S04]  /*37e40*/  LDL.LU R11, [R1+0x173c] ;  /* 0x00173c00010b7983 */ /* 0x002f280000300800 */
[----:B------:R-:W4:Y:S04]  /*37e50*/  LDL R4, [R1+0x14cc] ;  /* 0x0014cc0001047983 */ /* 0x000f280000100800 */
[----:B------:R-:W4:Y:S04]  /*37e60*/  LDL R5, [R1+0x14b4] ;  /* 0x0014b40001057983 */ /* 0x000f280000100800 */
[----:B---3--:R-:W3:Y:S04]  /*37e70*/  LDL.LU R8, [R1+0x1738] ;  /* 0x0017380001087983 */ /* 0x008ee80000300800 */
[----:B------:R-:W3:Y:S04]  /*37e80*/  LDL R6, [R1+0x14b0] ;  /* 0x0014b00001067983 */ /* 0x000ee80000100800 */
[----:B------:R-:W3:Y:S04]  /*37e90*/  LDL R7, [R1+0x14c0] ;  /* 0x0014c00001077983 */ /* 0x000ee80000100800 */
[----:B------:R0:W-:Y:S04]  /*37ea0*/  @P4 STG.E.U16 desc[UR8][R24.64], R2 ;  /* 0x0000000218004986 */ /* 0x0001e8000c101508 */
[----:B------:R1:W-:Y:S04]  /*37eb0*/  @P3 STG.E.U16 desc[UR8][R26.64], R9 ;  /* 0x000000091a003986 */ /* 0x0003e8000c101508 */
[----:B0-----:R-:W3:Y:S04]  /*37ec0*/  LDL.LU R2, [R1+0x1734] ;  /* 0x0017340001027983 */ /* 0x001ee80000300800 */
[----:B-1----:R-:W3:Y:S04]  /*37ed0*/  LDL.LU R9, [R1+0x1730] ;  /* 0x0017300001097983 */ /* 0x002ee80000300800 */
[----:B------:R0:W-:Y:S02]  /*37ee0*/  @P2 STG.E.U16 desc[UR8][R28.64], R3 ;  /* 0x000000031c002986 */ /* 0x0001e4000c101508 */
[----:B0-----:R-:W-:Y:S01]  /*37ef0*/  VIADD R3, R0, UR4 ;  /* 0x0000000400037c36 */ /* 0x001fe20008000000 */
[----:B------:R-:W-:-:S03]  /*37f00*/  ULDC UR4, c[0x0][0x22c] ;  /* 0x00008b0000047ab9 */ /* 0x000fc60000000800 */
[----:B------:R-:W-:Y:S01]  /*37f10*/  IMAD.WIDE R24, R3, 0x2, R12 ;  /* 0x0000000203187825 */ /* 0x000fe200078e020c */
[----:B--2---:R-:W-:Y:S02]  /*37f20*/  PRMT R28, R16, 0x7632, R28 ;  /* 0x00007632101c7816 */ /* 0x004fe4000000001c */
[----:B----4-:R-:W-:Y:S01]  /*37f30*/  ISETP.LT.AND P6, PT, R4, UR14, !P1 ;  /* 0x0000000e04007c0c */ /* 0x010fe2000cfc1270 */
        /* <DEDUP_REMOVED lines=28> */
[----:B------:R-:W-:Y:S01]  /*38100*/  @P6 STG.E.U16 desc[UR8][R26.64], R29 ;  /* 0x0000001d1a006986 */ /* 0x000fe2000c101508 */
[----:B------:R-:W-:-:S03]  /*38110*/  IMAD.WIDE R24, R3, 0x2, R18 ;  /* 0x0000000203187825 */ /* 0x000fc600078e0212 */
[----:B------:R0:W-:Y:S04]  /*38120*/  STL [R1+0x171c], R19 ;  /* 0x00171c1301007387 */ /* 0x0001e80000100800 */
[----:B0-----:R-:W2:Y:S01]  /*38130*/  LDL.LU R19, [R1+0x124] ;  /* 0x0001240001137983 */ /* 0x001ea20000300800 */
[----:B----4-:R-:W-:Y:S02]  /*38140*/  PRMT R28, R9, 0x7632, R28 ;  /* 0x00007632091c7816 */ /* 0x010fe4000000001c */
[----:B---3--:R-:W-:Y:S01]  /*38150*/  ISETP.LT.AND P5, PT, R6, UR6, !P1 ;  /* 0x0000000606007c0c */ /* 0x008fe2000cfa1270 */
[----:B------:R-:W-:Y:S01]  /*38160*/  ULDC UR6, c[0x0][0x228] ;  /* 0x00008a0000067ab9 */ /* 0x000fe20000000800 */
[----:B--2---:R-:W-:Y:S02]  /*38170*/  ISETP.LT.AND P4, PT, R7, UR10, !P1 ;  /* 0x0000000a07007c0c */ /* 0x004fe4000cf81270 */
[----:B------:R-:W-:Y:S01]  /*38180*/  ISETP.LT.AND P3, PT, R4, UR12, !P1 ;  /* 0x0000000c04007c0c */ /* 0x000fe2000cf61270 */
[----:B------:R-:W-:Y:S01]  /*38190*/  IMAD.WIDE R6, R3, 0x2, R20 ;  /* 0x0000000203067825 */ /* 0x000fe200078e0214 */
[----:B------:R-:W-:Y:S01]  /*381a0*/  ISETP.LT.AND P6, PT, R0, UR6, !P2 ;  /* 0x0000000600007c0c */ /* 0x000fe2000d7c1270 */
[----:B------:R-:W-:Y:S01]  /*381b0*/  ULDC UR6, c[0x0][0x228] ;  /* 0x00008a0000067ab9 */ /* 0x000fe20000000800 */
[----:B------:R-:W-:Y:S01]  /*381c0*/  ISETP.LT.AND P1, PT, R5, UR14, !P1 ;  /* 0x0000000e05007c0c */ /* 0x000fe2000cf21270 */
[C---:B------:R-:W-:Y:S01]  /*381d0*/  VIADD R0, R3.reuse, UR4 ;  /* 0x0000000403007c36 */ /* 0x040fe20008000000 */
[----:B------:R-:W-:Y:S01]  /*381e0*/  ULDC UR4, c[0x0][0x228] ;  /* 0x00008a0000047ab9 */ /* 0x000fe20000000800 */
[C---:B------:R-:W-:Y:S01]  /*381f0*/  IMAD.WIDE R4, R3.reuse, 0x2, R22 ;  /* 0x0000000203047825 */ /* 0x040fe200078e0216 */
[----:B------:R-:W-:Y:S01]  /*38200*/  ULDC UR10, c[0x0][0x228] ;  /* 0x00008a00000a7ab9 */ /* 0x000fe20000000800 */
[----:B------:R-:W-:Y:S01]  /*38210*/  ULDC UR12, c[0x0][0x228] ;  /* 0x00008a00000c7ab9 */ /* 0x000fe20000000800 */
[----:B------:R-:W-:Y:S01]  /*38220*/  ULDC UR14, c[0x0][0x228] ;  /* 0x00008a00000e7ab9 */ /* 0x000fe20000000800 */
[----:B------:R-:W-:Y:S01]  /*38230*/  IMAD.WIDE R26, R3, 0x2, R16 ;  /* 0x00000002031a7825 */ /* 0x000fe200078e0210 */
[----:B------:R-:W-:-:S04]  /*38240*/  PRMT R3, R2, 0x7632, R3 ;  /* 0x0000763202037816 */ /* 0x000fc80000000003 */
[----:B------:R0:W-:Y:S04]  /*38250*/  @P5 STG.E.U16 desc[UR8][R26.64], R9 ;  /* 0x000000091a005986 */ /* 0x0001e8000c101508 */
[----:B------:R1:W-:Y:S04]  /*38260*/  @P4 STG.E.U16 desc[UR8][R24.64], R28 ;  /* 0x0000001c18004986 */ /* 0x0003e8000c101508 */
[----:B------:R2:W-:Y:S04]  /*38270*/  @P3 STG.E.U16 desc[UR8][R6.64], R2 ;  /* 0x0000000206003986 */ /* 0x0005e8000c101508 */
[----:B0-----:R-:W3:Y:S04]  /*38280*/  LDL.LU R9, [R1+0x1724] ;  /* 0x0017240001097983 */ /* 0x001ee80000300800 */
[----:B-1----:R-:W4:Y:S04]  /*38290*/  LDL R28, [R1+0x14d0] ;  /* 0x0014d000011c7983 */ /* 0x002f280000100800 */
[----:B------:R-:W4:Y:S04]  /*382a0*/  LDL.LU R24, [R1+0x134] ;  /* 0x0001340001187983 */ /* 0x000f280000300800 */
[----:B------:R-:W4:Y:S04]  /*382b0*/  LDL R25, [R1+0x14b4] ;  /* 0x0014b40001197983 */ /* 0x000f280000100800 */
[----:B--2---:R-:W2:Y:S04]  /*382c0*/  LDL.LU R2, [R1+0x1720] ;  /* 0x0017200001027983 */ /* 0x004ea80000300800 */
[----:B------:R-:W2:Y:S04]  /*382d0*/  LDL R6, [R1+0x14c0] ;  /* 0x0014c00001067983 */ /* 0x000ea80000100800 */
[----:B------:R-:W2:Y:S04]  /*382e0*/  LDL R7, [R1+0x14cc] ;  /* 0x0014cc0001077983 */ /* 0x000ea80000100800 */
[----:B------:R0:W-:Y:S01]  /*382f0*/  @P1 STG.E.U16 desc[UR8][R4.64], R3 ;  /* 0x0000000304001986 */ /* 0x0001e2000c101508 */
[----:B------:R-:W-:-:S03]  /*38300*/  PRMT R29, R19, 0x7632, R29 ;  /* 0x00007632131d7816 */ /* 0x000fc6000000001d */
[----:B------:R1:W-:Y:S01]  /*38310*/  STL [R1+0x1718], R13 ;  /* 0x0017180d01007387 */ /* 0x0003e20000100800 */
[----:B0-----:R-:W-:-:S04]  /*38320*/  IMAD.WIDE R4, R0, 0x2, R10 ;  /* 0x0000000200047825 */ /* 0x001fc800078e020a */
[----:B---3--:R-:W-:-:S05]  /*38330*/  IMAD.WIDE R26, R0, 0x2, R8 ;  /* 0x00000002001a7825 */ /* 0x008fca00078e0208 */
[----:B----4-:R0:W-:Y:S01]  /*38340*/  @P6 STG.E.U16 desc[UR8][R26.64], R24 ;  /* 0x000000181a006986 */ /* 0x0101e2000c101508 */
[----:B--2---:R-:W-:Y:S01]  /*38350*/  ISETP.LT.AND P3, PT, R2, UR4, !P2 ;  /* 0x0000000402007c0c */ /* 0x004fe2000d761270 */
[----:B------:R-:W-:Y:S01]  /*38360*/  ULDC UR4, c[0x0][0x22c] ;  /* 0x00008b0000047ab9 */ /* 0x000fe20000000800 */
[----:B------:R-:W-:Y:S02]  /*38370*/  ISETP.LT.AND P4, PT, R6, UR6, !P2 ;  /* 0x0000000606007c0c */ /* 0x000fe4000d781270 */
[----:B------:R-:W-:Y:S01]  /*38380*/  ISETP.LT.AND P5, PT, R7, UR10, !P2 ;  /* 0x0000000a07007c0c */ /* 0x000fe2000d7a1270 */
[----:B------:R-:W-:Y:S01]  /*38390*/  IMAD.WIDE R6, R0, 0x2, R12 ;  /* 0x0000000200067825 */ /* 0x000fe200078e020c */
[----:B------:R-:W-:Y:S01]  /*383a0*/  PRMT R3, R24, 0x7632, R3 ;  /* 0x0000763218037816 */ /* 0x000fe20000000003 */
[----:B-1----:R-:W2:Y:S01]  /*383b0*/  LDL.LU R13, [R1+0x104] ;  /* 0x00010400010d7983 */ /* 0x002ea20000300800 */
[----:B------:R-:W-:Y:S01]  /*383c0*/  ISETP.LT.AND P6, PT, R28, UR12, !P2 ;  /* 0x0000000c1c007c0c */ /* 0x000fe2000d7c1270 */
[----:B------:R-:W-:Y:S01]  /*383d0*/  VIADD R28, R25, 0x14 ;  /* 0x00000014191c7836 */ /* 0x000fe20000000000 */
[----:B------:R-:W-:Y:S01]  /*383e0*/  ULDC UR6, c[0x0][0x228] ;  /* 0x00008a0000067ab9 */ /* 0x000fe20000000800 */
[----:B0-----:R-:W-:Y:S01]  /*383f0*/  IMAD.WIDE R24, R0, 0x2, R14 ;  /* 0x0000000200187825 */ /* 0x001fe200078e020e */
[----:B------:R0:W-:Y:S01]  /*38400*/  STL [R1+0x1714], R15 ;  /* 0x0017140f01007387 */ /* 0x0001e20000100800 */
[----:B------:R-:W-:Y:S01]  /*38410*/  ULDC UR10, c[0x0][0x228] ;  /* 0x00008a00000a7ab9 */ /* 0x000fe20000000800 */
        /* <DEDUP_REMOVED lines=8> */
[----:B------:R-:W3:Y:S04]  /*384a0*/  LDL R7, [R1+0x14c0] ;  /* 0x0014c00001077983 */ /* 0x000ee80000100800 */
[----:B------:R0:W-:Y:S04]  /*384b0*/  @P5 STG.E.U16 desc[UR8][R24.64], R29 ;  /* 0x0000001d18005986 */ /* 0x0001e8000c101508 */
[----:B0-----:R-:W3:Y:S04]  /*384c0*/  LDL.LU R24, [R1+0x114] ;  /* 0x0001140001187983 */ /* 0x001ee80000300800 */
[----:B------:R-:W3:Y:S01]  /*384d0*/  LDL R25, [R1+0x14b8] ;  /* 0x0014b80001197983 */ /* 0x000ee20000100800 */
[----:B------:R-:W-:Y:S01]  /*384e0*/  ISETP.GE.AND P1, PT, R28, UR4, PT ;  /* 0x000000041c007c0c */ /* 0x000fe2000bf26270 */
[----:B------:R-:W-:Y:S01]  /*384f0*/  ULDC UR4, c[0x0][0x228] ;  /* 0x00008a0000047ab9 */ /* 0x000fe20000000800 */
[----:B------:R-:W-:-:S02]  /*38500*/  IMAD.WIDE R26, R0, 0x2, R16 ;  /* 0x00000002001a7825 */ /* 0x000fc400078e0210 */
[----:B------:R-:W-:Y:S01]  /*38510*/  ISETP.LT.AND P5, PT, R2, UR14, !P1 ;  /* 0x0000000e02007c0c */ /* 0x000fe2000cfa1270 */
[----:B------:R0:W-:Y:S01]  /*38520*/  STL [R1+0x1710], R2 ;  /* 0x0017100201007387 */ /* 0x0001e20000100800 */
[----:B------:R-:W-:-:S03]  /*38530*/  ULDC UR14, c[0x0][0x228] ;  /* 0x00008a00000e7ab9 */ /* 0x000fc60000000800 */
[----:B0-----:R-:W3:Y:S01]  /*38540*/  LDL.LU R2, [R1+0x178] ;  /* 0x0001780001027983 */ /* 0x001ee20000300800 */
[----:B--2---:R-:W-:Y:S02]  /*38550*/  PRMT R28, R13, 0x7632, R28 ;  /* 0x000076320d1c7816 */ /* 0x004fe4000000001c */
[----:B----4-:R-:W-:Y:S01]  /*38560*/  ISETP.LT.AND P4, PT, R4, UR4, !P2 ;  /* 0x0000000404007c0c */ /* 0x010fe2000d781270 */
[----:B------:R-:W-:Y:S01]  /*38570*/  ULDC UR4, c[0x0][0x248] ;  /* 0x0000920000047ab9 */ /* 0x000fe20000000800 */
[----:B------:R-:W-:Y:S01]  /*38580*/  ISETP.LT.AND P3, PT, R5, UR6, !P2 ;  /* 0x0000000605007c0c */ /* 0x000fe2000d761270 */
[----:B------:R-:W-:Y:S01]  /*38590*/  ULDC UR6, c[0x0][0x228] ;  /* 0x00008a0000067ab9 */ /* 0x000fe20000000800 */
[----:B---3--:R-:W-:Y:S01]  /*385a0*/  IMAD.WIDE R4, R0, 0x2, R18 ;  /* 0x0000000200047825 */ /* 0x008fe200078e0212 */
[----:B------:R0:W-:Y:S01]  /*385b0*/  @P6 STG.E.U16 desc[UR8][R26.64], R24 ;  /* 0x000000181a006986 */ /* 0x0001e2000c101508 */
[----:B------:R-:W-:Y:S02]  /*385c0*/  ISETP.LT.AND P6, PT, R3, UR12, !P1 ;  /* 0x0000000c03007c0c */ /* 0x000fe4000cfc1270 */
[----:B------:R-:W-:-:S02]  /*385d0*/  ISETP.LT.AND P2, PT, R25, UR10, !P2 ;  /* 0x0000000a19007c0c */ /* 0x000fc4000d741270 */
[----:B------:R-:W-:Y:S01]  /*385e0*/  PRMT R6, R24, 0x7632, R6 ;  /* 0x0000763218067816 */ /* 0x000fe20000000006 */
[C---:B------:R-:W-:Y:S01]  /*385f0*/  VIADD R3, R0.reuse, UR4 ;  /* 0x0000000400037c36 */ /* 0x040fe20008000000 */
[----:B------:R-:W-:Y:S01]  /*38600*/  ULDC UR4, c[0x0][0x228] ;  /* 0x00008a0000047ab9 */ /* 0x000fe20000000800 */
[----:B------:R-:W-:Y:S01]  /*38610*/  ULDC UR12, c[0x0][0x228] ;  /* 0x00008a00000c7ab9 */ /* 0x000fe20000000800 */
[----:B------:R-:W-:Y:S01]  /*38620*/  ULDC UR10, c[0x0][0x228] ;  /* 0x00008a00000a7ab9 */ /* 0x000fe20000000800 */
[C---:B0-----:R-:W-:Y:S01]  /*38630*/  IMAD.WIDE R26, R0.reuse, 0x2, R20 ;  /* 0x00000002001a7825 */ /* 0x041fe200078e0214 */
[----:B------:R0:W-:Y:S01]  /*38640*/  @P4 STG.E.U16 desc[UR8][R4.64], R6 ;  /* 0x0000000604004986 */ /* 0x0001e2000c101508 */
[----:B------:R-:W-:Y:S01]  /*38650*/  ISETP.LT.AND P4, PT, R7, UR16, !P1 ;  /* 0x0000001007007c0c */ /* 0x000fe2000cf81270 */
[----:B------:R-:W-:Y:S01]  /*38660*/  ULDC UR16, c[0x0][0x228] ;  /* 0x00008a0000107ab9 */ /* 0x000fe20000000800 */
[----:B------:R-:W-:Y:S01]  /*38670*/  IMAD.WIDE R24, R0, 0x2, R22 ;  /* 0x0000000200187825 */ /* 0x000fe200078e0216 */
[----:B------:R-:W-:Y:S01]  /*38680*/  PRMT R0, R15, 0x7632, R0 ;  /* 0x000076320f007816 */ /* 0x000fe20000000000 */
[----:B------:R1:W-:Y:S04]  /*38690*/  @P3 STG.E.U16 desc[UR8][R26.64], R13 ;  /* 0x0000000d1a003986 */ /* 0x0003e8000c101508 */
[----:B------:R2:W-:Y:S01]  /*386a0*/  @P2 STG.E.U16 desc[UR8][R24.64], R28 ;  /* 0x0000001c18002986 */ /* 0x0005e2000c101508 */
[----:B0-----:R-:W-:-:S04]  /*386b0*/  IMAD.WIDE R6, R3, 0x2, R8 ;  /* 0x0000000203067825 */ /* 0x001fc800078e0208 */
[C---:B------:R-:W-:Y:S01]  /*386c0*/  IMAD.WIDE R4, R3.reuse, 0x2, R10 ;  /* 0x0000000203047825 */ /* 0x040fe200078e020a */
        /* <DEDUP_REMOVED lines=9> */
[----:B------:R-:W2:Y:S01]  /*38760*/  LDL R7, [R1+0x14c8] ;  /* 0x0014c80001077983 */ /* 0x000ea20000100800 */
[----:B------:R-:W-:Y:S01]  /*38770*/  PRMT R29, R2, 0x7632, R29 ;  /* 0x00007632021d7816 */ /* 0x000fe2000000001d */
        /* <DEDUP_REMOVED lines=10> */
[----:B------:R1:W-:Y:S01]  /*38820*/  STL [R1+0x170c], R15 ;  /* 0x00170c0f01007387 */ /* 0x0003e20000100800 */
[----:B------:R-:W-:Y:S01]  /*38830*/  ISETP.LT.AND P5, PT, R7, UR10, !P1 ;  /* 0x0000000a07007c0c */ /* 0x000fe2000cfa1270 */
[----:B------:R-:W-:Y:S01]  /*38840*/  IMAD.WIDE R6, R3, 0x2, R16 ;  /* 0x0000000203067825 */ /* 0x000fe200078e0210 */
[----:B------:R-:W-:Y:S01]  /*38850*/  ISETP.GE.AND P2, PT, R28, UR4, PT ;  /* 0x000000041c007c0c */ /* 0x000fe2000bf46270 */
[----:B------:R-:W-:Y:S01]  /*38860*/  ULDC UR6, c[0x0][0x228] ;  /* 0x00008a0000067ab9 */ /* 0x000fe20000000800 */
[----:B------:R-:W-:-:S03]  /*38870*/  ULDC UR10, c[0x0][0x228] ;  /* 0x00008a00000a7ab9 */ /* 0x000fc60000000800 */
[----:B------:R2:W-:Y:S01]  /*38880*/  @P3 STG.E.U16 desc[UR8][R4.64], R0 ;  /* 0x0000000004003986 */ /* 0x0005e2000c101508 */
[C---:B0-----:R-:W-:Y:S01]  /*38890*/  IMAD.WIDE R24, R3.reuse, 0x2, R18 ;  /* 0x0000000203187825 */ /* 0x041fe200078e0212 */
[----:B------:R-:W-:Y:S02]  /*388a0*/  ULDC UR4, c[0x0][0x248] ;  /* 0x0000920000047ab9 */ /* 0x000fe40000000800 */
[----:B-1----:R-:W3:Y:S04]  /*388b0*/  LDL.LU R15, [R1+0x138] ;  /* 0x00013800010f7983 */ /* 0x002ee80000300800 */
[----:B------:R-:W4:Y:S04]  /*388c0*/  LDL R28, [R1+0x14b4] ;  /* 0x0014b400011c7983 */ /* 0x000f280000100800 */
[----:B--2---:R-:W2:Y:S04]  /*388d0*/  LDL R0, [R1+0x14b0] ;  /* 0x0014b00001007983 */ /* 0x004ea80000100800 */
[----:B------:R-:W3:Y:S04]  /*388e0*/  LDL R4, [R1+0x14c0] ;  /* 0x0014c00001047983 */ /* 0x000ee80000100800 */
[----:B------:R-:W3:Y:S04]  /*388f0*/  LDL.LU R5, [R1+0x168] ;  /* 0x0001680001057983 */ /* 0x000ee80000300800 */
[----:B------:R0:W-:Y:S04]  /*38900*/  @P4 STG.E.U16 desc[UR8][R6.64], R2 ;  /* 0x0000000206004986 */ /* 0x0001e8000c101508 */
[----:B0-----:R-:W3:Y:S04]  /*38910*/  LDL.LU R2, [R1+0x1710] ;  /* 0x0017100001027983 */ /* 0x001ee80000300800 */
[----:B------:R-:W3:Y:S01]  /*38920*/  LDL R7, [R1+0x14b8] ;  /* 0x0014b80001077983 */ /* 0x000ee20000100800 */
[----:B------:R-:W-:-:S03]  /*38930*/  IMAD.WIDE R26, R3, 0x2, R20 ;  /* 0x00000002031a7825 */ /* 0x000fc600078e0214 */
[----:B------:R0:W-:Y:S01]  /*38940*/  @P5 STG.E.U16 desc[UR8][R24.64], R29 ;  /* 0x0000001d18005986 */ /* 0x0001e2000c101508 */
[----:B--2---:R-:W-:Y:S01]  /*38950*/  ISETP.LT.AND P4, PT, R0, UR10, !P2 ;  /* 0x0000000a00007c0c */ /* 0x004fe2000d781270 */
[----:B------:R-:W-:Y:S01]  /*38960*/  VIADD R0, R3, UR4 ;  /* 0x0000000403007c36 */ /* 0x000fe20008000000 */
[----:B------:R-:W-:Y:S01]  /*38970*/  ULDC UR4, c[0x0][0x22c] ;  /* 0x00008b0000047ab9 */ /* 0x000fe20000000800 */
[----:B----4-:R-:W-:Y:S01]  /*38980*/  VIADD R28, R28, 0x16 ;  /* 0x000000161c1c7836 */ /* 0x010fe20000000000 */
[----:B------:R-:W-:Y:S01]  /*38990*/  ULDC UR10, c[0x0][0x228] ;  /* 0x00008a00000a7ab9 */ /* 0x000fe20000000800 */
[----:B---3--:R1:W-:Y:S01]  /*389a0*/  @P6 STG.E.U16 desc[UR8][R26.64], R5 ;  /* 0x000000051a006986 */ /* 0x0083e2000c101508 */
[----:B------:R-:W-:Y:S02]  /*389b0*/  ISETP.LT.AND P6, PT, R4, UR14, !P2 ;  /* 0x0000000e04007c0c */ /* 0x000fe4000d7c1270 */
[----:B0-----:R-:W-:Y:S02]  /*389c0*/  PRMT R29, R5, 0x7632, R29 ;  /* 0x00007632051d7816 */ /* 0x001fe4000000001d */
[----:B------:R-:W-:Y:S01]  /*389d0*/  ISETP.LT.AND P3, PT, R7, UR6, !P1 ;  /* 0x0000000607007c0c */ /* 0x000fe2000cf61270 */
[----:B------:R-:W-:Y:S01]  /*389e0*/  STL [R1+0x1700], R2 ;  /* 0x0017000201007387 */ /* 0x000fe20000100800 */
[----:B-1----:R-:W-:Y:S01]  /*389f0*/  IMAD.WIDE R4, R3, 0x2, R22 ;  /* 0x0000000203047825 */ /* 0x002fe200078e0216 */
[----:B------:R-:W-:Y:S01]  /*38a00*/  ISETP.LT.AND P5, PT, R2, UR12, !P2 ;  /* 0x0000000c02007c0c */ /* 0x000fe2000d7a1270 */
[----:B------:R-:W-:Y:S01]  /*38a10*/  ULDC UR6, c[0x0][0x228] ;  /* 0x00008a0000067ab9 */ /* 0x000fe20000000800 */
[----:B------:R0:W-:Y:S01]  /*38a20*/  STL [R1+0x1704], R8 ;  /* 0x0017040801007387 */ /* 0x0001e20000100800 */
[----:B------:R-:W-:Y:S01]  /*38a30*/  IMAD.WIDE R6, R0, 0x2, R8 ;  /* 0x0000000200067825 */ /* 0x000fe200078e0208 */
[----:B------:R-:W-:Y:S01]  /*38a40*/  ISETP.GE.AND P1, PT, R28, UR4, PT ;  /* 0x000000041c007c0c */ /* 0x000fe2000bf26270 */
[----:B------:R-:W-:Y:S01]  /*38a50*/  ULDC UR4, c[0x0][0x228] ;  /* 0x00008a0000047ab9 */ /* 0x000fe20000000800 */
[----:B------:R-:W-:Y:S01]  /*38a60*/  PRMT R3, R15, 0x7632, R3 ;  /* 0x000076320f037816 */ /* 0x000fe20000000003 */
        /* <DEDUP_REMOVED lines=90> */
[----:B0-----:R-:W2:Y:S04]  /*39010*/  LDL R29, [R1+0x14b4] ;  /* 0x0014b400011d7983 */ /* 0x001ea80000100800 */
[----:B------:R0:W-:Y:S04]  /*39020*/  STL [R1+0x16e8], R19 ;  /* 0x0016e81301007387 */ /* 0x0001e80000100800 */
[----:B0-----:R-:W2:Y:S01]  /*39030*/  LDL.LU R19, [R1+0x12c] ;  /* 0x00012c0001137983 */ /* 0x001ea20000300800 */
[----:B----4-:R-:W-:-:S02]  /*39040*/  PRMT R28, R9, 0x7632, R28 ;  /* 0x00007632091c7816 */ /* 0x010fc4000000001c */
        /* <DEDUP_REMOVED lines=21> */
[----:B------:R-:W4:Y:S04]  /*391a0*/  LDL R25, [R1+0x14d0] ;  /* 0x0014d00001197983 */ /* 0x000f280000100800 */
[----:B--2---:R-:W2:Y:S04]  /*391b0*/  LDL.LU R2, [R1+0x16ec] ;  /* 0x0016ec0001027983 */ /* 0x004ea80000300800 */
[----:B------:R-:W4:Y:S04]  /*391c0*/  LDL.LU R6, [R1+0x13c] ;  /* 0x00013c0001067983 */ /* 0x000f280000300800 */
[----:B------:R-:W4:Y:S04]  /*391d0*/  LDL R7, [R1+0x14c0] ;  /* 0x0014c00001077983 */ /* 0x000f280000100800 */
[----:B------:R0:W-:Y:S02]  /*391e0*/  @P1 STG.E.U16 desc[UR8][R4.64], R3 ;  /* 0x0000000304001986 */ /* 0x0001e4000c101508 */
[----:B0-----:R-:W-:-:S04]  /*391f0*/  IMAD.WIDE R4, R0, 0x2, R10 ;  /* 0x0000000200047825 */ /* 0x001fc800078e020a */
[----:B---3--:R-:W-:Y:S01]  /*39200*/  IMAD.WIDE R26, R0, 0x2, R8 ;  /* 0x00000002001a7825 */ /* 0x008fe200078e0208 */
[----:B--2---:R-:W-:Y:S01]  /*39210*/  ISETP.LT.AND P3, PT, R2, UR4, !P2 ;  /* 0x0000000402007c0c */ /* 0x004fe2000d761270 */
[----:B------:R-:W-:Y:S02]  /*39220*/  ULDC UR4, c[0x0][0x228] ;  /* 0x00008a0000047ab9 */ /* 0x000fe40000000800 */
[----:B----4-:R-:W-:Y:S02]  /*39230*/  ISETP.LT.AND P5, PT, R24, UR4, !P2 ;  /* 0x0000000418007c0c */ /* 0x010fe4000d7a1270 */
[----:B------:R-:W-:Y:S01]  /*39240*/  ISETP.LT.AND P4, PT, R7, UR6, !P2 ;  /* 0x0000000607007c0c */ /* 0x000fe2000d781270 */
[----:B------:R0:W-:Y:S01]  /*39250*/  @P6 STG.E.U16 desc[UR8][R26.64], R6 ;  /* 0x000000061a006986 */ /* 0x0001e2000c101508 */
[----:B------:R-:W-:Y:S01]  /*39260*/  PRMT R3, R6, 0x7632, R3 ;  /* 0x0000763206037816 */ /* 0x000fe20000000003 */
[----:B------:R-:W-:Y:S01]  /*39270*/  ULDC UR6, c[0x0][0x228] ;  /* 0x00008a0000067ab9 */ /* 0x000fe20000000800 */
[----:B------:R-:W-:Y:S01]  /*39280*/  ULDC UR4, c[0x0][0x22c] ;  /* 0x00008b0000047ab9 */ /* 0x000fe20000000800 */
[----:B------:R-:W-:Y:S01]  /*39290*/  ISETP.LT.AND P6, PT, R25, UR6, !P2 ;  /* 0x0000000619007c0c */ /* 0x000fe2000d7c1270 */
[----:B------:R-:W-:-:S02]  /*392a0*/  IMAD.WIDE R24, R0, 0x2, R14 ;  /* 0x0000000200187825 */ /* 0x000fc400078e020e */
[----:B------:R-:W-:Y:S01]  /*392b0*/  @P3 STG.E.U16 desc[UR8][R4.64], R3 ;  /* 0x0000000304003986 */ /* 0x000fe2000c101508 */
[----:B------:R-:W-:Y:S01]  /*392c0*/  ULDC UR6, c[0x0][0x228] ;  /* 0x00008a0000067ab9 */ /* 0x000fe20000000800 */
[----:B0-----:R-:W-:Y:S02]  /*392d0*/  VIADD R27, R29, 0x18 ;  /* 0x000000181d1b7836 */ /* 0x001fe40000000000 */
[----:B------:R-:W-:Y:S01]  /*392e0*/  IMAD.WIDE R6, R0, 0x2, R12 ;  /* 0x0000000200067825 */ /* 0x000fe200078e020c */
[----:B------:R-:W2:Y:S01]  /*392f0*/  LDL.LU R29, [R1+0x190] ;  /* 0x00019000011d7983 */ /* 0x000ea20000300800 */
[----:B------:R-:W-:Y:S02]  /*39300*/  PRMT R26, R19, 0x7632, R26 ;  /* 0x00007632131a7816 */ /* 0x000fe4000000001a */
[----:B------:R-:W-:Y:S01]  /*39310*/  ISETP.GE.AND P1, PT, R27, UR4, PT ;  /* 0x000000041b007c0c */ /* 0x000fe2000bf26270 */
[----:B------:R0:W-:Y:S01]  /*39320*/  STL [R1+0x16e4], R13 ;  /* 0x0016e40d01007387 */ /* 0x0001e20000100800 */
[----:B------:R-:W-:-:S03]  /*39330*/  ULDC UR4, c[0x0][0x228] ;  /* 0x00008a0000047ab9 */ /* 0x000fc60000000800 */
[----:B------:R1:W-:Y:S04]  /*39340*/  @P4 STG.E.U16 desc[UR8][R6.64], R19 ;  /* 0x0000001306004986 */ /* 0x0003e8000c101508 */
[----:B0-----:R-:W3:Y:S04]  /*39350*/  LDL.LU R13, [R1+0x10c] ;  /* 0x00010c00010d7983 */ /* 0x001ee80000300800 */
[----:B------:R-:W4:Y:S04]  /*39360*/  LDL R27, [R1+0x14c0] ;  /* 0x0014c000011b7983 */ /* 0x000f280000100800 */
[----:B------:R-:W2:Y:S04]  /*39370*/  LDL R3, [R1+0x14b0] ;  /* 0x0014b00001037983 */ /* 0x000ea80000100800 */
[----:B-1----:R-:W4:Y:S04]  /*39380*/  LDL.LU R19, [R1+0x16e8] ;  /* 0x0016e80001137983 */ /* 0x002f280000300800 */
[----:B------:R-:W4:Y:S04]  /*39390*/  LDL R7, [R1+0x14b8] ;  /* 0x0014b80001077983 */ /* 0x000f280000100800 */
[----:B------:R0:W-:Y:S04]  /*393a0*/  @P5 STG.E.U16 desc[UR8][R24.64], R26 ;  /* 0x0000001a18005986 */ /* 0x0001e8000c101508 */
[----:B0-----:R-:W2:Y:S04]  /*393b0*/  LDL.LU R26, [R1+0x11c] ;  /* 0x00011c00011a7983 */ /* 0x001ea80000300800 */
[----:B------:R-:W4:Y:S04]  /*393c0*/  LDL R24, [R1+0x14c8] ;  /* 0x0014c80001187983 */ /* 0x000f280000100800 */
[----:B------:R-:W2:Y:S01]  /*393d0*/  LDL R25, [R1+0x14bc] ;  /* 0x0014bc0001197983 */ /* 0x000ea20000100800 */
[----:B------:R-:W-:Y:S01]  /*393e0*/  IMAD.WIDE R4, R0, 0x2, R16 ;  /* 0x0000000200047825 */ /* 0x000fe200078e0210 */
[----:B------:R-:W-:Y:S01]  /*393f0*/  ISETP.LT.AND P5, PT, R2, UR14, !P1 ;  /* 0x0000000e02007c0c */ /* 0x000fe2000cfa1270 */
[----:B------:R-:W-:Y:S01]  /*39400*/  ULDC UR14, c[0x0][0x228] ;  /* 0x00008a00000e7ab9 */ /* 0x000fe20000000800 */
[----:B------:R0:W-:Y:S04]  /*39410*/  STL [R1+0x16dc], R2 ;  /* 0x0016dc0201007387 */ /* 0x0001e80000100800 */
[----:B0-----:R-:W2:Y:S01]  /*39420*/  LDL.LU R2, [R1+0x1b0] ;  /* 0x0001b00001027983 */ /* 0x001ea20000300800 */
[----:B---3--:R-:W-:-:S02]  /*39430*/  PRMT R28, R13, 0x7632, R28 ;  /* 0x000076320d1c7816 */ /* 0x008fc4000000001c */
[----:B----4-:R-:W-:Y:S01]  /*39440*/  ISETP.LT.AND P4, PT, R24, UR4, !P2 ;  /* 0x0000000418007c0c */ /* 0x010fe2000d781270 */
[----:B--2---:R0:W-:Y:S01]  /*39450*/  @P6 STG.E.U16 desc[UR8][R4.64], R26 ;  /* 0x0000001a04006986 */ /* 0x0041e2000c101508 */
[----:B------:R-:W-:Y:S01]  /*39460*/  PRMT R6, R26, 0x7632, R6 ;  /* 0x000076321a067816 */ /* 0x000fe20000000006 */
[----:B------:R-:W-:Y:S01]  /*39470*/  ULDC UR4, c[0x0][0x248] ;  /* 0x0000920000047ab9 */ /* 0x000fe20000000800 */
[----:B------:R-:W-:Y:S02]  /*39480*/  ISETP.LT.AND P3, PT, R25, UR6, !P2 ;  /* 0x0000000619007c0c */ /* 0x000fe4000d761270 */
[----:B------:R-:W-:Y:S01]  /*39490*/  ISETP.LT.AND P6, PT, R3, UR12, !P1 ;  /* 0x0000000c03007c0c */ /* 0x000fe2000cfc1270 */
[C---:B0-----:R-:W-:Y:S01]  /*394a0*/  IMAD.WIDE R4, R0.reuse, 0x2, R18 ;  /* 0x0000000200047825 */ /* 0x041fe200078e0212 */
[----:B------:R-:W-:Y:S01]  /*394b0*/  ISETP.LT.AND P2, PT, R7, UR10, !P2 ;  /* 0x0000000a07007c0c */ /* 0x000fe2000d741270 */
[----:B------:R-:W-:Y:S01]  /*394c0*/  ULDC UR6, c[0x0][0x228] ;  /* 0x00008a0000067ab9 */ /* 0x000fe20000000800 */
[----:B------:R-:W-:Y:S01]  /*394d0*/  ULDC UR12, c[0x0][0x228] ;  /* 0x00008a00000c7ab9 */ /* 0x000fe20000000800 */
[----:B------:R-:W-:-:S02]  /*394e0*/  VIADD R3, R0, UR4 ;  /* 0x0000000400037c36 */ /* 0x000fc40008000000 */
[----:B------:R0:W-:Y:S01]  /*394f0*/  @P4 STG.E.U16 desc[UR8][R4.64], R6 ;  /* 0x0000000604004986 */ /* 0x0001e2000c101508 */
[----:B------:R-:W-:Y:S01]  /*39500*/  ISETP.LT.AND P4, PT, R27, UR16, !P1 ;  /* 0x000000101b007c0c */ /* 0x000fe2000cf81270 */
[C---:B------:R-:W-:Y:S01]  /*39510*/  IMAD.WIDE R26, R0.reuse, 0x2, R20 ;  /* 0x00000002001a7825 */ /* 0x040fe200078e0214 */
[----:B------:R-:W-:Y:S01]  /*39520*/  ULDC UR4, c[0x0][0x228] ;  /* 0x00008a0000047ab9 */ /* 0x000fe20000000800 */
[----:B------:R-:W-:Y:S01]  /*39530*/  ULDC UR10, c[0x0][0x228] ;  /* 0x00008a00000a7ab9 */ /* 0x000fe20000000800 */
[----:B------:R-:W-:Y:S01]  /*39540*/  ULDC UR16, c[0x0][0x228] ;  /* 0x00008a0000107ab9 */ /* 0x000fe20000000800 */
[----:B------:R-:W-:Y:S01]  /*39550*/  IMAD.WIDE R24, R0, 0x2, R22 ;  /* 0x0000000200187825 */ /* 0x000fe200078e0216 */
[----:B------:R-:W-:Y:S01]  /*39560*/  PRMT R0, R29, 0x7632, R0 ;  /* 0x000076321d007816 */ /* 0x000fe20000000000 */
[----:B------:R1:W-:Y:S02]  /*39570*/  @P3 STG.E.U16 desc[UR8][R26.64], R13 ;  /* 0x0000000d1a003986 */ /* 0x0003e4000c101508 */
[----:B0-----:R-:W-:-:S02]  /*39580*/  IMAD.WIDE R6, R3, 0x2, R8 ;  /* 0x0000000203067825 */ /* 0x001fc400078e0208 */
[----:B------:R0:W-:Y:S02]  /*39590*/  @P2 STG.E.U16 desc[UR8][R24.64], R28 ;  /* 0x0000001c18002986 */ /* 0x0001e4000c101508 */
[C---:B------:R-:W-:Y:S02]  /*395a0*/  IMAD.WIDE R4, R3.reuse, 0x2, R10 ;  /* 0x0000000203047825 */ /* 0x040fe400078e020a */
[----:B------:R2:W-:Y:S04]  /*395b0*/  @P6 STG.E.U16 desc[UR8][R6.64], R29 ;  /* 0x0000001d06006986 */ /* 0x0005e8000c101508 */
[----:B-1----:R-:W3:Y:S04]  /*395c0*/  LDL.LU R13, [R1+0x16e4] ;  /* 0x0016e400010d7983 */ /* 0x002ee80000300800 */
[----:B0-----:R-:W4:Y:S04]  /*395d0*/  LDL R28, [R1+0x14bc] ;  /* 0x0014bc00011c7983 */ /* 0x001f280000100800 */
[----:B------:R-:W4:Y:S04]  /*395e0*/  LDL.LU R24, [R1+0x140] ;  /* 0x0001400001187983 */ /* 0x000f280000300800 */
[----:B------:R-:W4:Y:S04]  /*395f0*/  LDL R25, [R1+0x14b4] ;  /* 0x0014b40001197983 */ /* 0x000f280000100800 */
[----:B--2---:R-:W2:Y:S04]  /*39600*/  LDL.LU R29, [R1+0x16e0] ;  /* 0x0016e000011d7983 */ /* 0x004ea80000300800 */
[----:B------:R0:W-:Y:S04]  /*39610*/  @P5 STG.E.U16 desc[UR8][R4.64], R0 ;  /* 0x0000000004005986 */ /* 0x0001e8000c101508 */
[----:B------:R-:W2:Y:S04]  /*39620*/  LDL R6, [R1+0x14d0] ;  /* 0x0014d00001067983 */ /* 0x000ea80000100800 */
[----:B------:R-:W2:Y:S04]  /*39630*/  LDL R7, [R1+0x14c8] ;  /* 0x0014c80001077983 */ /* 0x000ea80000100800 */
[----:B0-----:R-:W2:Y:S04]  /*39640*/  LDL R5, [R1+0x14cc] ;  /* 0x0014cc0001057983 */ /* 0x001ea80000100800 */
[----:B------:R0:W-:Y:S01]  /*39650*/  STL [R1+0x16d8], R15 ;  /* 0x0016d80f01007387 */ /* 0x0001e20000100800 */
[----:B---3--:R-:W-:-:S05]  /*39660*/  IMAD.WIDE R26, R3, 0x2, R12 ;  /* 0x00000002031a7825 */ /* 0x008fca00078e020c */
[----:B----4-:R1:W-:Y:S01]  /*39670*/  @P4 STG.E.U16 desc[UR8][R26.64], R24 ;  /* 0x000000181a004986 */ /* 0x0103e2000c101508 */
[----:B------:R-:W-:Y:S01]  /*39680*/  ISETP.LT.AND P6, PT, R28, UR12, !P1 ;  /* 0x0000000c1c007c0c */ /* 0x000fe2000cfc1270 */
[----:B------:R-:W-:Y:S01]  /*39690*/  ULDC UR12, c[0x0][0x228] ;  /* 0x00008a00000c7ab9 */ /* 0x000fe20000000800 */
[----:B------:R-:W-:Y:S01]  /*396a0*/  PRMT R0, R24, 0x7632, R0 ;  /* 0x0000763218007816 */ /* 0x000fe20000000000 */
[----:B------:R-:W-:Y:S01]  /*396b0*/  VIADD R28, R25, 0x19 ;  /* 0x00000019191c7836 */ /* 0x000fe20000000000 */
[----:B--2---:R-:W-:Y:S01]  /*396c0*/  ISETP.LT.AND P4, PT, R6, UR6, !P1 ;  /* 0x0000000606007c0c */ /* 0x004fe2000cf81270 */
[----:B------:R-:W-:Y:S01]  /*396d0*/  ULDC UR6, c[0x0][0x228] ;  /* 0x00008a0000067ab9 */ /* 0x000fe20000000800 */
[----:B------:R-:W-:Y:S01]  /*396e0*/  ISETP.LT.AND P3, PT, R5, UR4, !P1 ;  /* 0x0000000405007c0c */ /* 0x000fe2000cf61270 */
[----:B------:R-:W-:Y:S01]  /*396f0*/  IMAD.WIDE R4, R3, 0x2, R14 ;  /* 0x0000000203047825 */ /* 0x000fe200078e020e */
[----:B------:R-:W-:Y:S01]  /*39700*/  ISETP.LT.AND P5, PT, R7, UR10, !P1 ;  /* 0x0000000a07007c0c */ /* 0x000fe2000cfa1270 */
[----:B------:R-:W-:Y:S01]  /*39710*/  ULDC UR4, c[0x0][0x22c] ;  /* 0x00008b0000047ab9 */ /* 0x000fe20000000800 */
[----:B0-----:R-:W2:Y:S01]  /*39720*/  LDL.LU R15, [R1+0x180] ;  /* 0x00018000010f7983 */ /* 0x001ea20000300800 */
[C---:B------:R-:W-:Y:S01]  /*39730*/  IMAD.WIDE R6, R3.reuse, 0x2, R16 ;  /* 0x0000000203067825 */ /* 0x040fe200078e0210 */
[----:B------:R-:W-:Y:S01]  /*39740*/  ISETP.GE.AND P2, PT, R28, UR4, PT ;  /* 0x000000041c007c0c */ /* 0x000fe2000bf46270 */
[----:B------:R-:W-:Y:S01]  /*39750*/  ULDC UR10, c[0x0][0x228] ;  /* 0x00008a00000a7ab9 */ /* 0x000fe20000000800 */
[----:B------:R-:W3:Y:S01]  /*39760*/  LDL R28, [R1+0x14b4] ;  /* 0x0014b400011c7983 */ /* 0x000ee20000100800 */
[----:B------:R-:W-:Y:S01]  /*39770*/  PRMT R29, R2, 0x7632, R29 ;  /* 0x00007632021d7816 */ /* 0x000fe2000000001d */
[----:B-1----:R-:W-:Y:S01]  /*39780*/  IMAD.WIDE R24, R3, 0x2, R18 ;  /* 0x0000000203187825 */ /* 0x002fe200078e0212 */
[----:B------:R-:W-:-:S02]  /*39790*/  ULDC UR4, c[0x0][0x248] ;  /* 0x0000920000047ab9 */ /* 0x000fc40000000800 */
[----:B------:R0:W-:Y:S04]  /*397a0*/  @P3 STG.E.U16 desc[UR8][R4.64], R0 ;  /* 0x0000000004003986 */ /* 0x0001e8000c101508 */
        /* <DEDUP_REMOVED lines=1507> */
[----:B------:R2:W-:Y:S01]  /*3f5e0*/  @P2 STG.E.U16 desc[UR8][R28.64], R3 ;  /* 0x000000031c002986 */ /* 0x0005e2000c101508 */
[----:B------:R-:W-:Y:S01]  /*3f5f0*/  VIADD R0, R0, UR4 ;  /* 0x0000000400007c36 */ /* 0x000fe20008000000 */
[----:B------:R-:W-:-:S03]  /*3f600*/  ULDC UR4, c[0x0][0x22c] ;  /* 0x00008b0000047ab9 */ /* 0x000fc60000000800 */
[----:B------:R-:W-:Y:S01]  /*3f610*/  IMAD.WIDE R24, R0, 0x2, R12 ;  /* 0x0000000200187825 */ /* 0x000fe200078e020c */
[----:B--2---:R-:W-:Y:S02]  /*3f620*/  PRMT R28, R16, 0x7632, R28 ;  /* 0x00007632101c7816 */ /* 0x004fe4000000001c */
[----:B----4-:R-:W-:Y:S01]  /*3f630*/  ISETP.LT.AND P6, PT, R4, UR14, !P1 ;  /* 0x0000000e04007c0c */ /* 0x010fe2000cfc1270 */
[----:B------:R-:W-:Y:S01]  /*3f640*/  VIADD R3, R5, 0x33 ;  /* 0x0000003305037836 */ /* 0x000fe20000000000 */
[----:B---3--:R-:W-:Y:S02]  /*3f650*/  ISETP.LT.AND P5, PT, R7, UR12, !P1 ;  /* 0x0000000c07007c0c */ /* 0x008fe4000cfa1270 */
        /* <DEDUP_REMOVED lines=35> */
[C---:B------:R-:W-:Y:S01]  /*3f890*/  IMAD.WIDE R6, R0.reuse, 0x2, R20 ;  /* 0x0000000200067825 */ /* 0x040fe200078e0214 */
        /* <DEDUP_REMOVED lines=25> */
[----:B---3--:R-:W-:Y:S01]  /*3fa30*/  IMAD.WIDE R26, R3, 0x2, R8 ;  /* 0x00000002031a7825 */ /* 0x008fe200078e0208 */
[----:B----4-:R-:W-:Y:S02]  /*3fa40*/  PRMT R0, R24, 0x7632, R0 ;  /* 0x0000763218007816 */ /* 0x010fe40000000000 */
[----:B--2---:R-:W-:Y:S02]  /*3fa50*/  ISETP.LT.AND P1, PT, R2, UR4, !P3 ;  /* 0x0000000402007c0c */ /* 0x004fe4000df21270 */
[----:B------:R-:W-:Y:S02]  /*3fa60*/  ISETP.LT.AND P4, PT, R6, UR6, !P3 ;  /* 0x0000000606007c0c */ /* 0x000fe4000df81270 */
[----:B------:R-:W-:Y:S01]  /*3fa70*/  ISETP.LT.AND P5, PT, R7, UR10, !P3 ;  /* 0x0000000a07007c0c */ /* 0x000fe2000dfa1270 */
[----:B------:R0:W-:Y:S01]  /*3fa80*/  @P6 STG.E.U16 desc[UR8][R26.64], R24 ;  /* 0x000000181a006986 */ /* 0x0001e2000c101508 */
[----:B------:R-:W-:Y:S01]  /*3fa90*/  ISETP.LT.AND P6, PT, R28, UR12, !P3 ;  /* 0x0000000c1c007c0c */ /* 0x000fe2000dfc1270 */
[----:B------:R-:W-:Y:S01]  /*3faa0*/  IMAD.WIDE R6, R3, 0x2, R12 ;  /* 0x0000000203067825 */ /* 0x000fe200078e020c */
[----:B------:R-:W-:Y:S01]  /*3fab0*/  ULDC UR4, c[0x0][0x22c] ;  /* 0x00008b0000047ab9 */ /* 0x000fe20000000800 */
[----:B-1----:R-:W2:Y:S01]  /*3fac0*/  LDL.LU R13, [R1+0x364] ;  /* 0x00036400010d7983 */ /* 0x002ea20000300800 */
[----:B------:R-:W-:Y:S01]  /*3fad0*/  ULDC UR6, c[0x0][0x228] ;  /* 0x00008a0000067ab9 */ /* 0x000fe20000000800 */
[----:B------:R-:W-:Y:S01]  /*3fae0*/  VIADD R28, R25, 0x34 ;  /* 0x00000034191c7836 */ /* 0x000fe20000000000 */
[----:B------:R-:W-:Y:S01]  /*3faf0*/  ULDC UR10, c[0x0][0x228] ;  /* 0x00008a00000a7ab9 */ /* 0x000fe20000000800 */
[----:B------:R1:W-:Y:S01]  /*3fb00*/  @P1 STG.E.U16 desc[UR8][R4.64], R0 ;  /* 0x0000000004001986 */ /* 0x0003e2000c101508 */
[----:B------:R-:W-:Y:S01]  /*3fb10*/  ULDC UR12, c[0x0][0x228] ;  /* 0x00008a00000c7ab9 */ /* 0x000fe20000000800 */
[----:B0-----:R-:W-:-:S02]  /*3fb20*/  IMAD.WIDE R24, R3, 0x2, R14 ;  /* 0x0000000203187825 */ /* 0x001fc400078e020e */
[----:B------:R0:W-:Y:S04]  /*3fb30*/  @P4 STG.E.U16 desc[UR8][R6.64], R19 ;  /* 0x0000001306004986 */ /* 0x0001e8000c101508 */
[----:B-1----:R-:W3:Y:S04]  /*3fb40*/  LDL R4, [R1+0x14c8] ;  /* 0x0014c80001047983 */ /* 0x002ee80000100800 */
[----:B------:R-:W4:Y:S04]  /*3fb50*/  LDL R5, [R1+0x14bc] ;  /* 0x0014bc0001057983 */ /* 0x000f280000100800 */
[----:B------:R-:W4:Y:S04]  /*3fb60*/  LDL R0, [R1+0x14b0] ;  /* 0x0014b00001007983 */ /* 0x000f280000100800 */
[----:B0-----:R-:W4:Y:S04]  /*3fb70*/  LDL.LU R19, [R1+0x157c] ;  /* 0x00157c0001137983 */ /* 0x001f280000300800 */
[----:B------:R-:W4:Y:S04]  /*3fb80*/  LDL R7, [R1+0x14c0] ;  /* 0x0014c00001077983 */ /* 0x000f280000100800 */
[----:B------:R0:W-:Y:S04]  /*3fb90*/  @P5 STG.E.U16 desc[UR8][R24.64], R29 ;  /* 0x0000001d18005986 */ /* 0x0001e8000c101508 */
[----:B0-----:R-:W4:Y:S04]  /*3fba0*/  LDL.LU R24, [R1+0x354] ;  /* 0x0003540001187983 */ /* 0x001f280000300800 */
[----:B------:R-:W4:Y:S04]  /*3fbb0*/  LDL R25, [R1+0x14b8] ;  /* 0x0014b80001197983 */ /* 0x000f280000100800 */
[----:B------:R0:W-:Y:S04]  /*3fbc0*/  STL [R1+0x1570], R29 ;  /* 0x0015701d01007387 */ /* 0x0001e80000100800 */
[----:B0-----:R-:W4:Y:S01]  /*3fbd0*/  LDL.LU R29, [R1+0x2f8] ;  /* 0x0002f800011d7983 */ /* 0x001f220000300800 */
[----:B------:R-:W-:Y:S01]  /*3fbe0*/  ISETP.GE.AND P2, PT, R28, UR4, PT ;  /* 0x000000041c007c0c */ /* 0x000fe2000bf46270 */
[----:B------:R-:W-:Y:S01]  /*3fbf0*/  ULDC UR4, c[0x0][0x228] ;  /* 0x00008a0000047ab9 */ /* 0x000fe20000000800 */
[----:B------:R-:W-:-:S02]  /*3fc00*/  IMAD.WIDE R26, R3, 0x2, R16 ;  /* 0x00000002031a7825 */ /* 0x000fc400078e0210 */
[----:B------:R-:W-:Y:S01]  /*3fc10*/  ISETP.LT.AND P5, PT, R2, UR14, !P2 ;  /* 0x0000000e02007c0c */ /* 0x000fe2000d7a1270 */
[----:B------:R0:W-:Y:S04]  /*3fc20*/  STL [R1+0x1574], R2 ;  /* 0x0015740201007387 */ /* 0x0001e80000100800 */
[----:B0-----:R-:W4:Y:S01]  /*3fc30*/  LDL R2, [R1+0x328] ;  /* 0x0003280001027983 */ /* 0x001f220000100800 */
[----:B--2---:R-:W-:Y:S02]  /*3fc40*/  PRMT R28, R13, 0x7632, R28 ;  /* 0x000076320d1c7816 */ /* 0x004fe4000000001c */
[----:B---3--:R-:W-:Y:S01]  /*3fc50*/  ISETP.LT.AND P4, PT, R4, UR4, !P3 ;  /* 0x0000000404007c0c */ /* 0x008fe2000df81270 */
[----:B------:R-:W-:Y:S01]  /*3fc60*/  ULDC UR4, c[0x0][0x248] ;  /* 0x0000920000047ab9 */ /* 0x000fe20000000800 */
[----:B----4-:R-:W-:Y:S01]  /*3fc70*/  ISETP.LT.AND P1, PT, R5, UR6, !P3 ;  /* 0x0000000605007c0c */ /* 0x010fe2000df21270 */
[----:B------:R-:W-:Y:S01]  /*3fc80*/  ULDC UR6, c[0x0][0x228] ;  /* 0x00008a0000067ab9 */ /* 0x000fe20000000800 */
[----:B------:R-:W-:Y:S01]  /*3fc90*/  IMAD.WIDE R4, R3, 0x2, R18 ;  /* 0x0000000203047825 */ /* 0x000fe200078e0212 */
[----:B------:R0:W-:Y:S01]  /*3fca0*/  @P6 STG.E.U16 desc[UR8][R26.64], R24 ;  /* 0x000000181a006986 */ /* 0x0001e2000c101508 */
[----:B------:R-:W-:-:S02]  /*3fcb0*/  ISETP.LT.AND P6, PT, R0, UR12, !P2 ;  /* 0x0000000c00007c0c */ /* 0x000fc4000d7c1270 */
[----:B------:R-:W-:Y:S02]  /*3fcc0*/  ISETP.LT.AND P3, PT, R25, UR10, !P3 ;  /* 0x0000000a19007c0c */ /* 0x000fe4000df61270 */
[----:B------:R-:W-:Y:S01]  /*3fcd0*/  PRMT R6, R24, 0x7632, R6 ;  /* 0x0000763218067816 */ /* 0x000fe20000000006 */
[C---:B------:R-:W-:Y:S01]  /*3fce0*/  VIADD R0, R3.reuse, UR4 ;  /* 0x0000000403007c36 */ /* 0x040fe20008000000 */
[----:B------:R-:W-:Y:S01]  /*3fcf0*/  ULDC UR4, c[0x0][0x228] ;  /* 0x00008a0000047ab9 */ /* 0x000fe20000000800 */
[----:B------:R-:W-:Y:S02]  /*3fd00*/  ULDC UR10, c[0x0][0x228] ;  /* 0x00008a00000a7ab9 */ /* 0x000fe40000000800 */
[----:B------:R1:W-:Y:S01]  /*3fd10*/  @P4 STG.E.U16 desc[UR8][R4.64], R6 ;  /* 0x0000000604004986 */ /* 0x0003e2000c101508 */
[----:B0-----:R-:W-:Y:S01]  /*3fd20*/  IMAD.WIDE R26, R3, 0x2, R20 ;  /* 0x00000002031a7825 */ /* 0x001fe200078e0214 */
[----:B------:R-:W-:-:S03]  /*3fd30*/  ISETP.LT.AND P4, PT, R7, UR16, !P2 ;  /* 0x0000001007007c0c */ /* 0x000fc6000d781270 */
[----:B------:R-:W-:Y:S01]  /*3fd40*/  IMAD.WIDE R24, R3, 0x2, R22 ;  /* 0x0000000203187825 */ /* 0x000fe200078e0216 */
[----:B------:R0:W-:Y:S01]  /*3fd50*/  @P1 STG.E.U16 desc[UR8][R26.64], R13 ;  /* 0x0000000d1a001986 */ /* 0x0001e2000c101508 */
[----:B------:R-:W-:Y:S02]  /*3fd60*/  PRMT R3, R29, 0x7632, R3 ;  /* 0x000076321d037816 */ /* 0x000fe40000000003 */
[C---:B-1----:R-:W-:Y:S01]  /*3fd70*/  IMAD.WIDE R6, R0.reuse, 0x2, R8 ;  /* 0x0000000200067825 */ /* 0x042fe200078e0208 */
[----:B------:R1:W-:Y:S03]  /*3fd80*/  @P3 STG.E.U16 desc[UR8][R24.64], R28 ;  /* 0x0000001c18003986 */ /* 0x0003e6000c101508 */
[C---:B------:R-:W-:Y:S01]  /*3fd90*/  IMAD.WIDE R4, R0.reuse, 0x2, R10 ;  /* 0x0000000200047825 */ /* 0x040fe200078e020a */
[----:B------:R2:W-:Y:S04]  /*3fda0*/  @P6 STG.E.U16 desc[UR8][R6.64], R29 ;  /* 0x0000001d06006986 */ /* 0x0005e8000c101508 */
[----:B0-----:R-:W3:Y:S04]  /*3fdb0*/  LDL.LU R13, [R1+0x1578] ;  /* 0x00157800010d7983 */ /* 0x001ee80000300800 */
[----:B-1----:R-:W4:Y:S04]  /*3fdc0*/  LDL R24, [R1+0x14bc] ;  /* 0x0014bc0001187983 */ /* 0x002f280000100800 */
[----:B------:R-:W4:Y:S04]  /*3fdd0*/  LDL R25, [R1+0x14b8] ;  /* 0x0014b80001197983 */ /* 0x000f280000100800 */
[----:B------:R-:W4:Y:S04]  /*3fde0*/  LDL R28, [R1+0x14b4] ;  /* 0x0014b400011c7983 */ /* 0x000f280000100800 */
[----:B--2---:R-:W2:Y:S04]  /*3fdf0*/  LDL R6, [R1+0x14d0] ;  /* 0x0014d00001067983 */ /* 0x004ea80000100800 */
[----:B------:R-:W4:Y:S04]  /*3fe00*/  LDL R7, [R1+0x14c8] ;  /* 0x0014c80001077983 */ /* 0x000f280000100800 */
[----:B------:R-:W2:Y:S04]  /*3fe10*/  LDL.LU R29, [R1+0x318] ;  /* 0x00031800011d7983 */ /* 0x000ea80000300800 */
[----:B------:R0:W-:Y:S04]  /*3fe20*/  @P5 STG.E.U16 desc[UR8][R4.64], R3 ;  /* 0x0000000304005986 */ /* 0x0001e8000c101508 */
[----:B0-----:R-:W2:Y:S04]  /*3fe30*/  LDL.LU R4, [R1+0x308] ;  /* 0x0003080001047983 */ /* 0x001ea80000300800 */
[----:B------:R-:W2:Y:S04]  /*3fe40*/  LDL R5, [R1+0x14cc] ;  /* 0x0014cc0001057983 */ /* 0x000ea80000100800 */
[----:B------:R-:W-:Y:S01]  /*3fe50*/  STL [R1+0x156c], R19 ;  /* 0x00156c1301007387 */ /* 0x000fe20000100800 */
[----:B---3--:R-:W-:Y:S01]  /*3fe60*/  IMAD.WIDE R26, R0, 0x2, R12 ;  /* 0x00000002001a7825 */ /* 0x008fe200078e020c */
[----:B----4-:R-:W-:Y:S01]  /*3fe70*/  ISETP.LT.AND P5, PT, R7, UR10, !P2 ;  /* 0x0000000a07007c0c */ /* 0x010fe2000d7a1270 */
[----:B------:R-:W-:Y:S01]  /*3fe80*/  ULDC UR10, c[0x0][0x228] ;  /* 0x00008a00000a7ab9 */ /* 0x000fe20000000800 */
[----:B--2---:R-:W-:-:S02]  /*3fe90*/  ISETP.LT.AND P3, PT, R5, UR4, !P2 ;  /* 0x0000000405007c0c */ /* 0x004fc4000d761270 */
[----:B------:R0:W-:Y:S01]  /*3fea0*/  @P4 STG.E.U16 desc[UR8][R26.64], R4 ;  /* 0x000000041a004986 */ /* 0x0001e2000c101508 */
[----:B------:R-:W-:Y:S01]  /*3feb0*/  ISETP.LT.AND P4, PT, R6, UR6, !P2 ;  /* 0x0000000606007c0c */ /* 0x000fe2000d781270 */
[----:B------:R-:W-:Y:S01]  /*3fec0*/  ULDC UR4, c[0x0][0x228] ;  /* 0x00008a0000047ab9 */ /* 0x000fe20000000800 */
[----:B------:R-:W-:Y:S01]  /*3fed0*/  PRMT R3, R4, 0x7632, R3 ;  /* 0x0000763204037816 */ /* 0x000fe20000000003 */
[----:B------:R-:W-:Y:S01]  /*3fee0*/  ULDC UR6, c[0x0][0x228] ;  /* 0x00008a0000067ab9 */ /* 0x000fe20000000800 */
[----:B------:R-:W-:Y:S01]  /*3fef0*/  ISETP.LT.AND P6, PT, R24, UR4, !P2 ;  /* 0x0000000418007c0c */ /* 0x000fe2000d7c1270 */
[----:B0-----:R-:W-:Y:S01]  /*3ff00*/  VIADD R27, R28, 0x35 ;  /* 0x000000351c1b7836 */ /* 0x001fe20000000000 */
[----:B------:R-:W-:Y:S01]  /*3ff10*/  ISETP.LT.AND P2, PT, R25, UR6, !P2 ;  /* 0x0000000619007c0c */ /* 0x000fe2000d741270 */
[----:B------:R-:W-:Y:S01]  /*3ff20*/  IMAD.WIDE R4, R0, 0x2, R14 ;  /* 0x0000000200047825 */ /* 0x000fe200078e020e */
[----:B------:R-:W-:Y:S01]  /*3ff30*/  PRMT R26, R2, 0x7632, R26 ;  /* 0x00007632021a7816 */ /* 0x000fe2000000001a */
[----:B------:R-:W-:Y:S01]  /*3ff40*/  ULDC UR4, c[0x0][0x228] ;  /* 0x00008a0000047ab9 */ /* 0x000fe20000000800 */
[----:B------:R-:W-:Y:S01]  /*3ff50*/  ISETP.GE.AND P1, PT, R27, UR5, PT ;  /* 0x000000051b007c0c */ /* 0x000fe2000bf26270 */
[----:B------:R-:W-:Y:S01]  /*3ff60*/  IMAD.WIDE R24, R0, 0x2, R18 ;  /* 0x0000000200187825 */ /* 0x000fe200078e0212 */
[----:B------:R0:W-:Y:S01]  /*3ff70*/  @P3 STG.E.U16 desc[UR8][R4.64], R3 ;  /* 0x0000000304003986 */ /* 0x0001e2000c101508 */
[----:B------:R-:W-:Y:S01]  /*3ff80*/  ULDC UR5, c[0x0][0x228] ;  /* 0x00008a0000057ab9 */ /* 0x000fe20000000800 */
[----:B------:R-:W-:-:S02]  /*3ff90*/  ULDC UR6, c[0x0][0x228] ;  /* 0x00008a0000067ab9 */ /* 0x000fc40000000800 */
[----:B------:R-:W2:Y:S04]  /*3ffa0*/  LDL.LU R19, [R1+0x348] ;  /* 0x0003480001137983 */ /* 0x000ea80000300800 */
[----:B------:R-:W3:Y:S04]  /*3ffb0*/  LDL.LU R2, [R1+0x1574] ;  /* 0x0015740001027983 */ /* 0x000ee80000300800 */
[----:B------:R-:W4:Y:S04]  /*3ffc0*/  LDL.LU R27, [R1+0x338] ;  /* 0x00033800011b7983 */ /* 0x000f280000300800 */
[----:B0-----:R-:W2:Y:S01]  /*3ffd0*/  LDL.LU R5, [R1+0x328] ;  /* 0x0003280001057983 */ /* 0x001ea20000300800 */
[----:B------:R-:W-:Y:S01]  /*3ffe0*/  IMAD.WIDE R6, R0, 0x2, R16 ;  /* 0x0000000200067825 */ /* 0x000fe200078e0210 */
[----:B------:R-:W-:-:S04]  /*3fff0*/  PRMT R3, R29, 0x7632, R3 ;  /* 0x000076321d037816 */ /* 0x000fc80000000003 */
[----:B--2---:R0:W-:Y:S04]  /*40000*/  @P4 STG.E.U16 desc[UR8][R6.64], R5 ;  /* 0x0000000506004986 */ /* 0x0041e8000c101508 */
[----:B------:R1:W-:Y:S01]  /*40010*/  @P5 STG.E.U16 desc[UR8][R24.64], R26 ;  /* 0x0000001a18005986 */ /* 0x0003e2000c101508 */
[----:B0-----:R-:W-:-:S03]  /*40020*/  IMAD.WIDE R4, R0, 0x2, R20 ;  /* 0x0000000200047825 */ /* 0x001fc600078e0214 */
[----:B-1----:R-:W2:Y:S04]  /*40030*/  LDL R26, [R1+0x14c0] ;  /* 0x0014c000011a7983 */ /* 0x002ea80000100800 */
[----:B------:R-:W3:Y:S04]  /*40040*/  LDL R24, [R1+0x14cc] ;  /* 0x0014cc0001187983 */ /* 0x000ee80000100800 */
[----:B------:R-:W3:Y:S04]  /*40050*/  LDL R25, [R1+0x14d0] ;  /* 0x0014d00001197983 */ /* 0x000ee80000100800 */
[----:B------:R0:W-:Y:S04]  /*40060*/  @P6 STG.E.U16 desc[UR8][R4.64], R29 ;  /* 0x0000001d04006986 */ /* 0x0001e8000c101508 */
[----:B0-----:R-:W3:Y:S04]  /*40070*/  LDL.LU R29, [R1+0x1570] ;  /* 0x00157000011d7983 */ /* 0x001ee80000300800 */
[----:B------:R-:W3:Y:S01]  /*40080*/  LDL R5, [R1+0x14b0] ;  /* 0x0014b00001057983 */ /* 0x000ee20000100800 */
[----:B------:R-:W-:-:S05]  /*40090*/  IMAD.WIDE R6, R0, 0x2, R22 ;  /* 0x0000000200067825 */ /* 0x000fca00078e0216 */
[----:B------:R4:W-:Y:S04]  /*400a0*/  @P2 STG.E.U16 desc[UR8][R6.64], R3 ;  /* 0x0000000306002986 */ /* 0x0009e8000c101508 */
[----:B------:R0:W-:Y:S01]  /*400b0*/  STL [R1+0x1568], R13 ;  /* 0x0015680d01007387 */ /* 0x0001e20000100800 */
[----:B----4-:R-:W-:Y:S02]  /*400c0*/  PRMT R3, R27, 0x7632, R3 ;  /* 0x000076321b037816 */ /* 0x010fe40000000003 */
[----:B--2---:R-:W-:Y:S01]  /*400d0*/  ISETP.LT.AND P5, PT, R26, UR5, !P1 ;  /* 0x000000051a007c0c */ /* 0x004fe2000cfa1270 */
[----:B------:R-:W-:Y:S01]  /*400e0*/  ULDC UR5, c[0x0][0x228] ;  /* 0x00008a0000057ab9 */ /* 0x000fe20000000800 */
[----:B---3--:R-:W-:Y:S01]  /*400f0*/  ISETP.LT.AND P4, PT, R24, UR6, !P1 ;  /* 0x0000000618007c0c */ /* 0x008fe2000cf81270 */
[----:B------:R-:W-:Y:S01]  /*40100*/  VIADD R28, R28, 0x36 ;  /* 0x000000361c1c7836 */ /* 0x000fe20000000000 */
[----:B------:R-:W-:Y:S01]  /*40110*/  ULDC UR6, c[0x0][0x228] ;  /* 0x00008a0000067ab9 */ /* 0x000fe20000000800 */
[----:B------:R-:W-:Y:S01]  /*40120*/  ISETP.LT.AND P3, PT, R5, UR4, !P1 ;  /* 0x0000000405007c0c */ /* 0x000fe2000cf61270 */
[----:B------:R-:W-:-:S02]  /*40130*/  ULDC UR4, c[0x0][0x248] ;  /* 0x0000920000047ab9 */ /* 0x000fc40000000800 */
[----:B------:R-:W-:Y:S01]  /*40140*/  VIADD R0, R0, UR4 ;  /* 0x0000000400007c36 */ /* 0x000fe20008000000 */
[----:B------:R-:W-:Y:S02]  /*40150*/  ULDC UR4, c[0x0][0x228] ;  /* 0x00008a0000047ab9 */ /* 0x000fe40000000800 */
[----:B------:R-:W-:Y:S01]  /*40160*/  ISETP.LT.AND P6, PT, R2, UR4, !P1 ;  /* 0x0000000402007c0c */ /* 0x000fe2000cfc1270 */
[----:B------:R-:W-:Y:S01]  /*40170*/  IMAD.WIDE R4, R0, 0x2, R8 ;  /* 0x0000000200047825 */ /* 0x000fe200078e0208 */
[----:B------:R-:W-:Y:S01]  /*40180*/  PRMT R29, R19, 0x7632, R29 ;  /* 0x00007632131d7816 */ /* 0x000fe2000000001d */
[----:B------:R-:W-:-:S04]  /*40190*/  ULDC UR4, c[0x0][0x228] ;  /* 0x00008a0000047ab9 */ /* 0x000fc80000000800 */
[----:B------:R1:W-:Y:S01]  /*401a0*/  @P3 STG.E.U16 desc[UR8][R4.64], R27 ;  /* 0x0000001b04003986 */ /* 0x0003e2000c101508 */
[----:B------:R-:W-:-:S03]  /*401b0*/  IMAD.WIDE R6, R0, 0x2, R12 ;  /* 0x0000000200067825 */ /* 0x000fc600078e020c */
[----:B0-----:R-:W2:Y:S01]  /*401c0*/  LDL R13, [R1+0x2fc] ;  /* 0x0002fc00010d7983 */ /* 0x001ea20000100800 */
[----:B-1----:R-:W-:-:S05]  /*401d0*/  IMAD.WIDE R4, R0, 0x2, R10 ;  /* 0x0000000200047825 */ /* 0x002fca00078e020a */
[----:B------:R0:W-:Y:S04]  /*401e0*/  @P6 STG.E.U16 desc[UR8][R4.64], R3 ;  /* 0x0000000304006986 */ /* 0x0001e8000c101508 */
[----:B------:R1:W-:Y:S04]  /*401f0*/  @P5 STG.E.U16 desc[UR8][R6.64], R19 ;  /* 0x0000001306005986 */ /* 0x0003e8000c101508 */
[----:B0-----:R-:W3:Y:S04]  /*40200*/  LDL.LU R4, [R1+0x358] ;  /* 0x0003580001047983 */ /* 0x001ee80000300800 */
[----:B------:R-:W4:Y:S04]  /*40210*/  LDL R5, [R1+0x14b8] ;  /* 0x0014b80001057983 */ /* 0x000f280000100800 */
[----:B------:R-:W2:Y:S04]  /*40220*/  LDL R3, [R1+0x14b0] ;  /* 0x0014b00001037983 */ /* 0x000ea80000100800 */
[----:B-1----:R-:W2:Y:S04]  /*40230*/  LDL.LU R19, [R1+0x156c] ;  /* 0x00156c0001137983 */ /* 0x002ea80000300800 */
[----:B------:R-:W4:Y:S04]  /*40240*/  LDL R6, [R1+0x14c8] ;  /* 0x0014c80001067983 */ /* 0x000f280000100800 */
[----:B------:R-:W2:Y:S01]  /*40250*/  LDL R7, [R1+0x14bc] ;  /* 0x0014bc0001077983 */ /* 0x000ea20000100800 */
[----:B------:R-:W-:Y:S01]  /*40260*/  ISETP.LT.AND P2, PT, R25, UR10, !P1 ;  /* 0x0000000a19007c0c */ /* 0x000fe2000cf41270 */
[----:B------:R-:W-:-:S04]  /*40270*/  IMAD.WIDE R24, R0, 0x2, R14 ;  /* 0x0000000200187825 */ /* 0x000fc800078e020e */
[----:B------:R-:W-:Y:S01]  /*40280*/  IMAD.WIDE R26, R0, 0x2, R16 ;  /* 0x00000002001a7825 */ /* 0x000fe200078e0210 */
[----:B------:R0:W-:Y:S01]  /*40290*/  @P4 STG.E.U16 desc[UR8][R24.64], R29 ;  /* 0x0000001d18004986 */ /* 0x0001e2000c101508 */
[----:B------:R-:W-:Y:S01]  /*402a0*/  ISETP.GE.AND P3, PT, R28, UR7, PT ;  /* 0x000000071c007c0c */ /* 0x000fe2000bf66270 */
[----:B------:R-:W-:Y:S01]  /*402b0*/  ULDC UR7, c[0x0][0x228] ;  /* 0x00008a0000077ab9 */ /* 0x000fe20000000800 */
[----:B------:R-:W-:Y:S01]  /*402c0*/  ULDC UR10, c[0x0][0x228] ;  /* 0x00008a00000a7ab9 */ /* 0x000fe20000000800 */
[----:B0-----:R-:W2:Y:S04]  /*402d0*/  LDL.LU R25, [R1+0x368] ;  /* 0x0003680001197983 */ /* 0x001ea80000300800 */
[----:B------:R0:W-:Y:S04]  /*402e0*/  STL [R1+0x155c], R29 ;  /* 0x00155c1d01007387 */ /* 0x0001e80000100800 */
[----:B0-----:R-:W2:Y:S04]  /*402f0*/  LDL R29, [R1+0x14cc] ;  /* 0x0014cc00011d7983 */ /* 0x001ea80000100800 */
[----:B---3--:R0:W-:Y:S01]  /*40300*/  @P2 STG.E.U16 desc[UR8][R26.64], R4 ;  /* 0x000000041a002986 */ /* 0x0081e2000c101508 */
[----:B------:R-:W-:-:S03]  /*40310*/  PRMT R24, R4, 0x7632, R24 ;  /* 0x0000763204187816 */ /* 0x000fc60000000018 */
[----:B0-----:R-:W3:Y:S01]  /*40320*/  LDL R27, [R1+0x14b4] ;  /* 0x0014b400011b7983 */ /* 0x001ee20000100800 */
[----:B----4-:R-:W-:Y:S01]  /*40330*/  ISETP.LT.AND P4, PT, R6, UR4, !P1 ;  /* 0x0000000406007c0c */ /* 0x010fe2000cf81270 */
[----:B------:R-:W-:Y:S01]  /*40340*/  ULDC UR4, c[0x0][0x248] ;  /* 0x0000920000047ab9 */ /* 0x000fe20000000800 */
[----:B--2---:R-:W-:Y:S01]  /*40350*/  ISETP.LT.AND P2, PT, R7, UR5, !P1 ;  /* 0x0000000507007c0c */ /* 0x004fe2000cf41270 */
[----:B------:R-:W-:Y:S02]  /*40360*/  ULDC UR5, c[0x0][0x228] ;  /* 0x00008a0000057ab9 */ /* 0x000fe40000000800 */
[----:B------:R-:W-:Y:S01]  /*40370*/  ISETP.LT.AND P6, PT, R5, UR5, !P1 ;  /* 0x0000000505007c0c */ /* 0x000fe2000cfc1270 */
[----:B------:R-:W-:Y:S01]  /*40380*/  IMAD.WIDE R4, R0, 0x2, R18 ;  /* 0x0000000200047825 */ /* 0x000fe200078e0212 */
[----:B------:R-:W-:Y:S01]  /*40390*/  ISETP.LT.AND P1, PT, R3, UR6, !P3 ;  /* 0x0000000603007c0c */ /* 0x000fe2000df21270 */
[----:B------:R-:W-:Y:S01]  /*403a0*/  ULDC UR6, c[0x0][0x228] ;  /* 0x00008a0000067ab9 */ /* 0x000fe20000000800 */
[----:B------:R-:W-:Y:S01]  /*403b0*/  ISETP.LT.AND P5, PT, R2, UR7, !P3 ;  /* 0x0000000702007c0c */ /* 0x000fe2000dfa1270 */
[----:B------:R-:W-:-:S03]  /*403c0*/  IMAD.WIDE R6, R0, 0x2, R20 ;  /* 0x0000000200067825 */ /* 0x000fc600078e0214 */
[----:B------:R0:W-:Y:S01]  /*403d0*/  @P4 STG.E.U16 desc[UR8][R4.64], R24 ;  /* 0x0000001804004986 */ /* 0x0001e2000c101508 */
[----:B------:R-:W-:Y:S01]  /*403e0*/  ULDC UR7, c[0x0][0x228] ;  /* 0x00008a0000077ab9 */ /* 0x000fe20000000800 */
[----:B------:R-:W-:Y:S01]  /*403f0*/  ULDC UR5, c[0x0][0x228] ;  /* 0x00008a0000057ab9 */ /* 0x000fe20000000800 */
[C---:B------:R-:W-:Y:S01]  /*40400*/  VIADD R3, R0.reuse, UR4 ;  /* 0x0000000400037c36 */ /* 0x040fe20008000000 */
[----:B------:R-:W-:Y:S01]  /*40410*/  ULDC UR4, c[0x0][0x228] ;  /* 0x00008a0000047ab9 */ /* 0x000fe20000000800 */
[----:B------:R-:W-:Y:S01]  /*40420*/  PRMT R26, R25, 0x7632, R26 ;  /* 0x00007632191a7816 */ /* 0x000fe2000000001a */
[----:B0-----:R-:W-:Y:S01]  /*40430*/  IMAD.WIDE R4, R0, 0x2, R22 ;  /* 0x0000000200047825 */ /* 0x001fe200078e0216 */
[----:B------:R-:W-:Y:S01]  /*40440*/  @P2 STG.E.U16 desc[UR8][R6.64], R25 ;  /* 0x0000001906002986 */ /* 0x000fe2000c101508 */
[----:B------:R-:W-:-:S03]  /*40450*/  PRMT R0, R13, 0x7632, R0 ;  /* 0x000076320d007816 */ /* 0x000fc60000000000 */
[----:B------:R-:W2:Y:S04]  /*40460*/  LDL.LU R13, [R1+0x1568] ;  /* 0x00156800010d7983 */ /* 0x000ea80000300800 */
[----:B------:R0:W-:Y:S04]  /*40470*/  @P6 STG.E.U16 desc[UR8][R4.64], R26 ;  /* 0x0000001a04006986 */ /* 0x0001e8000c101508 */
[----:B0-----:R-:W4:Y:S04]  /*40480*/  LDL R4, [R1+0x14c0] ;  /* 0x0014c00001047983 */ /* 0x001f280000100800 */
[----:B------:R-:W3:Y:S01]  /*40490*/  LDL.LU R5, [R1+0x2fc] ;  /* 0x0002fc0001057983 */ /* 0x000ee20000300800 */
[----:B------:R-:W-:-:S03]  /*404a0*/  IMAD.WIDE R6, R3, 0x2, R8 ;  /* 0x0000000203067825 */ /* 0x000fc600078e0208 */
[----:B------:R-:W2:Y:S01]  /*404b0*/  LDL.LU R26, [R1+0x30c] ;  /* 0x00030c00011a7983 */ /* 0x000ea20000300800 */
[----:B------:R-:W-:-:S03]  /*404c0*/  IMAD.WIDE R24, R3, 0x2, R10 ;  /* 0x0000000203187825 */ /* 0x000fc600078e020a */
[----:B---3--:R0:W-:Y:S04]  /*404d0*/  @P1 STG.E.U16 desc[UR8][R6.64], R5 ;  /* 0x0000000506001986 */ /* 0x0081e8000c101508 */
[----:B0-----:R-:W3:Y:S04]  /*404e0*/  LDL R6, [R1+0x14c8] ;  /* 0x0014c80001067983 */ /* 0x001ee80000100800 */
[----:B------:R-:W3:Y:S01]  /*404f0*/  LDL R7, [R1+0x14bc] ;  /* 0x0014bc0001077983 */ /* 0x000ee20000100800 */
[----:B----4-:R-:W-:-:S03]  /*40500*/  ISETP.LT.AND P2, PT, R4, UR4, !P3 ;  /* 0x0000000404007c0c */ /* 0x010fc6000df41270 */
[----:B------:R0:W-:Y:S01]  /*40510*/  @P5 STG.E.U16 desc[UR8][R24.64], R0 ;  /* 0x0000000018005986 */ /* 0x0001e2000c101508 */
[C---:B--2---:R-:W-:Y:S01]  /*40520*/  IMAD.WIDE R4, R3.reuse, 0x2, R12 ;  /* 0x0000000203047825 */ /* 0x044fe200078e020c */
[----:B------:R-:W-:Y:S02]  /*40530*/  ULDC UR4, c[0x0][0x228] ;  /* 0x00008a0000047ab9 */ /* 0x000fe40000000800 */
[----:B0-----:R-:W2:Y:S06]  /*40540*/  LDL R25, [R1+0x14d0] ;  /* 0x0014d00001197983 */ /* 0x001eac0000100800 */
[----:B------:R0:W-:Y:S04]  /*40550*/  @P2 STG.E.U16 desc[UR8][R4.64], R26 ;  /* 0x0000001a04002986 */ /* 0x0001e8000c101508 */
[----:B------:R1:W-:Y:S01]  /*40560*/  STL [R1+0x1564], R15 ;  /* 0x0015640f01007387 */ /* 0x0003e20000100800 */
[----:B0-----:R-:W-:-:S03]  /*40570*/  IMAD.WIDE R4, R3, 0x2, R14 ;  /* 0x0000000203047825 */ /* 0x001fc600078e020e */
[----:B-1----:R-:W4:Y:S04]  /*40580*/  LDL.LU R15, [R1+0x33c] ;  /* 0x00033c00010f7983 */ /* 0x002f280000300800 */
[----:B------:R0:W-:Y:S01]  /*40590*/  STL [R1+0x1560], R17 ;  /* 0x0015601101007387 */ /* 0x0001e20000100800 */
[----:B---3--:R-:W-:Y:S01]  /*405a0*/  ISETP.LT.AND P5, PT, R6, UR6, !P3 ;  /* 0x0000000606007c0c */ /* 0x008fe2000dfa1270 */
[----:B------:R-:W-:Y:S01]  /*405b0*/  ULDC UR6, c[0x0][0x228] ;  /* 0x00008a0000067ab9 */ /* 0x000fe20000000800 */
[----:B------:R-:W-:Y:S01]  /*405c0*/  ISETP.LT.AND P6, PT, R7, UR7, !P3 ;  /* 0x0000000707007c0c */ /* 0x000fe2000dfc1270 */
[----:B------:R-:W-:Y:S01]  /*405d0*/  IMAD.WIDE R6, R3, 0x2, R16 ;  /* 0x0000000203067825 */ /* 0x000fe200078e0210 */
[----:B------:R-:W-:Y:S01]  /*405e0*/  ISETP.LT.AND P1, PT, R29, UR4, !P3 ;  /* 0x000000041d007c0c */ /* 0x000fe2000df21270 */
[----:B0-----:R-:W3:Y:S01]  /*405f0*/  LDL.LU R17, [R1+0x32c] ;  /* 0x00032c0001117983 */ /* 0x001ee20000300800 */
[----:B------:R-:W-:Y:S01]  /*40600*/  PRMT R0, R26, 0x7632, R0 ;  /* 0x000076321a007816 */ /* 0x000fe20000000000 */
[----:B------:R-:W-:Y:S01]  /*40610*/  ULDC UR7, c[0x0][0x228] ;  /* 0x00008a0000077ab9 */ /* 0x000fe20000000800 */
[----:B------:R-:W-:Y:S01]  /*40620*/  ULDC UR4, c[0x0][0x248] ;  /* 0x0000920000047ab9 */ /* 0x000fe20000000800 */
[----:B--2---:R-:W-:-:S08]  /*40630*/  ISETP.LT.AND P4, PT, R25, UR5, !P3 ;  /* 0x0000000519007c0c */ /* 0x004fd0000df81270 */
[----:B------:R0:W-:Y:S01]  /*40640*/  @P1 STG.E.U16 desc[UR8][R4.64], R0 ;  /* 0x0000000004001986 */ /* 0x0001e2000c101508 */
[----:B------:R-:W-:Y:S01]  /*40650*/  IMAD.WIDE R24, R3, 0x2, R18 ;  /* 0x0000000203187825 */ /* 0x000fe200078e0212 */
[----:B------:R-:W-:Y:S02]  /*40660*/  ULDC UR5, c[0x0][0x228] ;  /* 0x00008a0000057ab9 */ /* 0x000fe40000000800 */
[----:B0-----:R-:W2:Y:S04]  /*40670*/  LDL R4, [R1+0x14b4] ;  /* 0x0014b40001047983 */ /* 0x001ea80000100800 */
[----:B------:R-:W4:Y:S01]  /*40680*/  LDL R5, [R1+0x14c0] ;  /* 0x0014c00001057983 */ /* 0x000f220000100800 */
[----:B---3--:R-:W-:-:S03]  /*40690*/  PRMT R28, R17, 0x7632, R28 ;  /* 0x00007632111c7816 */ /* 0x008fc6000000001c */
[----:B------:R0:W-:Y:S04]  /*406a0*/  @P4 STG.E.U16 desc[UR8][R6.64], R17 ;  /* 0x0000001106004986 */ /* 0x0001e8000c101508 */
[----:B------:R1:W-:Y:S04]  /*406b0*/  @P5 STG.E.U16 desc[UR8][R24.64], R28 ;  /* 0x0000001c18005986 */ /* 0x0003e8000c101508 */
[----:B0-----:R-:W3:Y:S04]  /*406c0*/  LDL R6, [R1+0x14b8] ;  /* 0x0014b80001067983 */ /* 0x001ee80000100800 */
[----:B------:R-:W2:Y:S04]  /*406d0*/  LDL R7, [R1+0x14b0] ;  /* 0x0014b00001077983 */ /* 0x000ea80000100800 */
[----:B------:R-:W4:Y:S04]  /*406e0*/  LDL.LU R17, [R1+0x34c] ;  /* 0x00034c0001117983 */ /* 0x000f280000300800 */
[----:B-1----:R-:W4:Y:S01]  /*406f0*/  LDL.LU R25, [R1+0x31c] ;  /* 0x00031c0001197983 */ /* 0x002f220000300800 */
[----:B------:R-:W-:-:S05]  /*40700*/  VIADD R26, R27, 0x37 ;  /* 0x000000371b1a7836 */ /* 0x000fca0000000000 */
[----:B------:R-:W-:Y:S01]  /*40710*/  ISETP.GE.AND P2, PT, R26, UR11, PT ;  /* 0x0000000b1a007c0c */ /* 0x000fe2000bf46270 */
[----:B------:R-:W-:Y:S01]  /*40720*/  IMAD.WIDE R26, R3, 0x2, R20 ;  /* 0x00000002031a7825 */ /* 0x000fe200078e0214 */
[----:B------:R-:W-:Y:S02]  /*40730*/  ULDC UR11, c[0x0][0x228] ;  /* 0x00008a00000b7ab9 */ /* 0x000fe40000000800 */
[----:B------:R-:W-:Y:S01]  /*40740*/  ISETP.LT.AND P5, PT, R2, UR7, !P2 ;  /* 0x0000000702007c0c */ /* 0x000fe2000d7a1270 */
[----:B------:R-:W-:Y:S01]  /*40750*/  ULDC UR7, c[0x0][0x228] ;  /* 0x00008a0000077ab9 */ /* 0x000fe20000000800 */
[----:B------:R-:W4:Y:S01]  /*40760*/  LDL.LU R2, [R1+0x35c] ;  /* 0x00035c0001027983 */ /* 0x000f220000300800 */
[----:B------:R-:W-:Y:S01]  /*40770*/  ISETP.LT.AND P4, PT, R29, UR10, !P2 ;  /* 0x0000000a1d007c0c */ /* 0x000fe2000d781270 */
[----:B------:R-:W-:Y:S02]  /*40780*/  ULDC UR10, c[0x0][0x228] ;  /* 0x00008a00000a7ab9 */ /* 0x000fe40000000800 */
[----:B------:R-:W4:Y:S01]  /*40790*/  LDL.LU R29, [R1+0x36c] ;  /* 0x00036c00011d7983 */ /* 0x000f220000300800 */
[----:B---3--:R-:W-:Y:S01]  /*407a0*/  ISETP.LT.AND P1, PT, R6, UR5, !P3 ;  /* 0x0000000506007c0c */ /* 0x008fe2000df21270 */
[----:B------:R-:W-:Y:S01]  /*407b0*/  ULDC UR5, c[0x0][0x228] ;  /* 0x00008a0000057ab9 */ /* 0x000fe20000000800 */
[----:B--2---:R-:W-:Y:S01]  /*407c0*/  ISETP.LT.AND P3, PT, R7, UR6, !P2 ;  /* 0x0000000607007c0c */ /* 0x004fe2000d761270 */
[----:B------:R-:W-:Y:S01]  /*407d0*/  ULDC UR6, c[0x0][0x228] ;  /* 0x00008a0000067ab9 */ /* 0x000fe20000000800 */
[----:B----4-:R0:W-:Y:S01]  /*407e0*/  @P6 STG.E.U16 desc[UR8][R26.64], R25 ;  /* 0x000000191a006986 */ /* 0x0101e2000c101508 */
[----:B------:R-:W-:Y:S01]  /*407f0*/  ISETP.LT.AND P6, PT, R5, UR5, !P2 ;  /* 0x0000000505007c0c */ /* 0x000fe2000d7c1270 */
[----:B------:R-:W-:Y:S01]  /*40800*/  ULDC UR5, c[0x0][0x228] ;  /* 0x00008a0000057ab9 */ /* 0x000fe20000000800 */
[----:B------:R-:W-:Y:S01]  /*40810*/  PRMT R0, R25, 0x7632, R0 ;  /* 0x0000763219007816 */ /* 0x000fe20000000000 */
[----:B0-----:R-:W-:-:S02]  /*40820*/  VIADD R27, R4, 0x38 ;  /* 0x00000038041b7836 */ /* 0x001fc40000000000 */
[C---:B------:R-:W-:Y:S01]  /*40830*/  VIADD R26, R3.reuse, UR4 ;  /* 0x00000004031a7c36 */ /* 0x040fe20008000000 */
[----:B------:R-:W-:Y:S01]  /*40840*/  ULDC UR4, c[0x0][0x228] ;  /* 0x00008a0000047ab9 */ /* 0x000fe20000000800 */
[----:B------:R-:W-:Y:S01]  /*40850*/  IMAD.WIDE R4, R3, 0x2, R22 ;  /* 0x0000000203047825 */ /* 0x000fe200078e0216 */
[----:B------:R-:W-:-:S03]  /*40860*/  PRMT R3, R15, 0x7632, R3 ;  /* 0x000076320f037816 */ /* 0x000fc60000000003 */
[C---:B------:R-:W-:Y:S01]  /*40870*/  IMAD.WIDE R6, R26.reuse, 0x2, R8 ;  /* 0x000000021a067825 */ /* 0x040fe200078e0208 */
[----:B------:R0:W-:Y:S03]  /*40880*/  @P1 STG.E.U16 desc[UR8][R4.64], R0 ;  /* 0x0000000004001986 */ /* 0x0001e6000c101508 */
[C---:B------:R-:W-:Y:S01]  /*40890*/  IMAD.WIDE R24, R26.reuse, 0x2, R10 ;  /* 0x000000021a187825 */ /* 0x040fe200078e020a */
[----:B------:R-:W-:Y:S01]  /*408a0*/  ISETP.GE.AND P1, PT, R27, UR13, PT ;  /* 0x0000000d1b007c0c */ /* 0x000fe2000bf26270 */
[----:B------:R1:W-:Y:S04]  /*408b0*/  @P3 STG.E.U16 desc[UR8][R6.64], R15 ;  /* 0x0000000f06003986 */ /* 0x0003e8000c101508 */
[----:B------:R-:W2:Y:S01]  /*408c0*/  LDL R27, [R1+0x14bc] ;  /* 0x0014bc00011b7983 */ /* 0x000ea20000100800 */
[----:B0-----:R-:W-:-:S03]  /*408d0*/  IMAD.WIDE R4, R26, 0x2, R12 ;  /* 0x000000021a047825 */ /* 0x001fc600078e020c */
[----:B------:R0:W-:Y:S01]  /*408e0*/  @P5 STG.E.U16 desc[UR8][R24.64], R3 ;  /* 0x0000000318005986 */ /* 0x0001e2000c101508 */
[----:B------:R-:W-:-:S03]  /*408f0*/  PRMT R0, R17, 0x7632, R0 ;  /* 0x0000763211007816 */ /* 0x000fc60000000000 */
[----:B-1----:R-:W3:Y:S04]  /*40900*/  LDL.LU R15, [R1+0x1564] ;  /* 0x00156400010f7983 */ /* 0x002ee80000300800 */
[----:B------:R1:W-:Y:S04]  /*40910*/  @P6 STG.E.U16 desc[UR8][R4.64], R17 ;  /* 0x0000001104006986 */ /* 0x0003e8000c101508 */
[----:B0-----:R-:W4:Y:S04]  /*40920*/  LDL R3, [R1+0x14c8] ;  /* 0x0014c80001037983 */ /* 0x001f280000100800 */
[----:B------:R-:W2:Y:S04]  /*40930*/  LDL R24, [R1+0x14b8] ;  /* 0x0014b80001187983 */ /* 0x000ea80000100800 */
[----:B------:R-:W2:Y:S04]  /*40940*/  LDL R25, [R1+0x14b0] ;  /* 0x0014b00001197983 */ /* 0x000ea80000100800 */
[----:B-1----:R-:W2:Y:S04]  /*40950*/  LDL.LU R17, [R1+0x1560] ;  /* 0x0015600001117983 */ /* 0x002ea80000300800 */
[----:B------:R-:W2:Y:S01]  /*40960*/  LDL R5, [R1+0x14d0] ;  /* 0x0014d00001057983 */ /* 0x000ea20000100800 */
[----:B---3--:R-:W-:Y:S01]  /*40970*/  IMAD.WIDE R6, R26, 0x2, R14 ;  /* 0x000000021a067825 */ /* 0x008fe200078e020e */
[----:B----4-:R-:W-:-:S04]  /*40980*/  ISETP.LT.AND P5, PT, R3, UR5, !P2 ;  /* 0x0000000503007c0c */ /* 0x010fc8000d7a1270 */
[----:B------:R0:W-:Y:S01]  /*40990*/  @P4 STG.E.U16 desc[UR8][R6.64], R0 ;  /* 0x0000000006004986 */ /* 0x0001e2000c101508 */
[----:B------:R-:W-:Y:S01]  /*409a0*/  ULDC UR5, c[0x0][0x228] ;  /* 0x00008a0000057ab9 */ /* 0x000fe20000000800 */
[----:B--2---:R-:W-:Y:S01]  /*409b0*/  ISETP.LT.AND P3, PT, R5, UR4, !P2 ;  /* 0x0000000405007c0c */ /* 0x004fe2000d761270 */
[----:B------:R-:W-:Y:S01]  /*409c0*/  ULDC UR4, c[0x0][0x228] ;  /* 0x00008a0000047ab9 */ /* 0x000fe20000000800 */
[----:B0-----:R-:W-:Y:S01]  /*409d0*/  IMAD.WIDE R6, R26, 0x2, R16 ;  /* 0x000000021a067825 */ /* 0x001fe200078e0210 */
[----:B------:R-:W-:Y:S01]  /*409e0*/  ISETP.LT.AND P6, PT, R27, UR4, !P2 ;  /* 0x000000041b007c0c */ /* 0x000fe2000d7c1270 */
[----:B------:R-:W-:Y:S01]  /*409f0*/  ULDC UR4, c[0x0][0x248] ;  /* 0x0000920000047ab9 */ /* 0x000fe20000000800 */
[----:B------:R-:W-:Y:S01]  /*40a00*/  PRMT R0, R2, 0x7632, R0 ;  /* 0x0000763202007816 */ /* 0x000fe20000000000 */
[----:B------:R-:W-:Y:S01]  /*40a10*/  IMAD.WIDE R4, R26, 0x2, R18 ;  /* 0x000000021a047825 */ /* 0x000fe200078e0212 */
[----:B------:R-:W-:Y:S01]  /*40a20*/  ISETP.LT.AND P2, PT, R24, UR5, !P2 ;  /* 0x0000000518007c0c */ /* 0x000fe2000d741270 */
[----:B------:R-:W2:Y:S01]  /*40a30*/  LDL R27, [R1+0x14b4] ;  /* 0x0014b400011b7983 */ /* 0x000ea20000100800 */
[----:B------:R-:W-:-:S04]  /*40a40*/  ISETP.LT.AND P4, PT, R25, UR6, !P1 ;  /* 0x0000000619007c0c */ /* 0x000fc8000cf81270 */
[----:B------:R0:W-:Y:S01]  /*40a50*/  @P3 STG.E.U16 desc[UR8][R6.64], R2 ;  /* 0x0000000206003986 */ /* 0x0001e2000c101508 */
[----:B------:R-:W-:Y:S01]  /*40a60*/  VIADD R3, R26, UR4 ;  /* 0x000000041a037c36 */ /* 0x000fe20008000000 */
[----:B------:R-:W-:Y:S01]  /*40a70*/  ULDC UR5, c[0x0][0x228] ;  /* 0x00008a0000057ab9 */ /* 0x000fe20000000800 */
[----:B------:R-:W-:Y:S01]  /*40a80*/  ULDC UR6, c[0x0][0x228] ;  /* 0x00008a0000067ab9 */ /* 0x000fe20000000800 */
[----:B------:R1:W-:Y:S01]  /*40a90*/  @P5 STG.E.U16 desc[UR8][R4.64], R0 ;  /* 0x0000000004005986 */ /* 0x0003e2000c101508 */
[----:B------:R-:W-:-:S03]  /*40aa0*/  ULDC UR4, c[0x0][0x228] ;  /* 0x00008a0000047ab9 */ /* 0x000fc60000000800 */
[----:B0-----:R-:W3:Y:S01]  /*40ab0*/  LDL.LU R2, [R1+0x3b0] ;  /* 0x0003b00001027983 */ /* 0x001ee20000300800 */
[----:B-1----:R-:W-:Y:S01]  /*40ac0*/  IMAD.WIDE R4, R26, 0x2, R20 ;  /* 0x000000021a047825 */ /* 0x002fe200078e0214 */
[----:B------:R-:W-:-:S03]  /*40ad0*/  PRMT R0, R29, 0x7632, R0 ;  /* 0x000076321d007816 */ /* 0x000fc60000000000 */
[----:B------:R-:W-:Y:S01]  /*40ae0*/  IMAD.WIDE R6, R26, 0x2, R22 ;  /* 0x000000021a067825 */ /* 0x000fe200078e0216 */
[----:B------:R0:W-:Y:S04]  /*40af0*/  @P6 STG.E.U16 desc[UR8][R4.64], R29 ;  /* 0x0000001d04006986 */ /* 0x0001e8000c101508 */
[----:B------:R-:W4:Y:S04]  /*40b00*/  LDL R26, [R1+0x14c8] ;  /* 0x0014c800011a7983 */ /* 0x000f280000100800 */
[----:B0-----:R-:W3:Y:S04]  /*40b10*/  LDL.LU R29, [R1+0x155c] ;  /* 0x00155c00011d7983 */ /* 0x001ee80000300800 */
[----:B------:R-:W2:Y:S04]  /*40b20*/  LDL R4, [R1+0x14c4] ;  /* 0x0014c40001047983 */ /* 0x000ea80000100800 */
[----:B------:R-:W4:Y:S04]  /*40b30*/  LDL.LU R5, [R1+0x370] ;  /* 0x0003700001057983 */ /* 0x000f280000300800 */
[----:B------:R0:W-:Y:S04]  /*40b40*/  @P2 STG.E.U16 desc[UR8][R6.64], R0 ;  /* 0x0000000006002986 */ /* 0x0001e8000c101508 */
[----:B0-----:R-:W3:Y:S04]  /*40b50*/  LDL R6, [R1+0x14cc] ;  /* 0x0014cc0001067983 */ /* 0x001ee80000100800 */
[----:B------:R-:W2:Y:S01]  /*40b60*/  LDL R7, [R1+0x14d0] ;  /* 0x0014d00001077983 */ /* 0x000ea20000100800 */
[----:B------:R-:W-:-:S05]  /*40b70*/  IMAD.WIDE R24, R3, 0x2, R8 ;  /* 0x0000000203187825 */ /* 0x000fca00078e0208 */
[----:B----4-:R0:W-:Y:S04]  /*40b80*/  @P4 STG.E.U16 desc[UR8][R24.64], R5 ;  /* 0x0000000518004986 */ /* 0x0101e8000c101508 */
[----:B0-----:R-:W4:Y:S01]  /*40b90*/  LDL R25, [R1+0x14c0] ;  /* 0x0014c00001197983 */ /* 0x001f220000100800 */
[----:B---3--:R-:W-:-:S03]  /*40ba0*/  ISETP.LT.AND P5, PT, R6, UR5, !P1 ;  /* 0x0000000506007c0c */ /* 0x008fc6000cfa1270 */
[----:B------:R-:W-:Y:S01]  /*40bb0*/  STL [R1+0x1544], R14 ;  /* 0x0015440e01007387 */ /* 0x000fe20000100800 */
[----:B--2---:R-:W-:Y:S01]  /*40bc0*/  ISETP.LT.AND P3, PT, R4, UR4, !P1 ;  /* 0x0000000404007c0c */ /* 0x004fe2000cf61270 */
[----:B------:R-:W-:Y:S01]  /*40bd0*/  ULDC UR4, c[0x0][0x228] ;  /* 0x00008a0000047ab9 */ /* 0x000fe20000000800 */
[----:B------:R-:W-:Y:S01]  /*40be0*/  ISETP.LT.AND P4, PT, R7, UR6, !P1 ;  /* 0x0000000607007c0c */ /* 0x000fe2000cf81270 */
[----:B------:R-:W-:Y:S01]  /*40bf0*/  IMAD.WIDE R6, R3, 0x2, R14 ;  /* 0x0000000203067825 */ /* 0x000fe200078e020e */
[----:B------:R0:W-:Y:S01]  /*40c00*/  STL [R1+0x1540], R15 ;  /* 0x0015400f01007387 */ /* 0x0001e20000100800 */
[----:B------:R-:W-:Y:S01]  /*40c10*/  PRMT R0, R5, 0x7632, R0 ;  /* 0x0000763205007816 */ /* 0x000fe20000000000 */
[----:B------:R-:W-:Y:S01]  /*40c20*/  ULDC UR5, c[0x0][0x228] ;  /* 0x00008a0000057ab9 */ /* 0x000fe20000000800 */
[----:B------:R-:W-:Y:S01]  /*40c30*/  ISETP.LT.AND P2, PT, R26, UR7, !P1 ;  /* 0x000000071a007c0c */ /* 0x000fe2000cf41270 */
[----:B------:R-:W-:Y:S01]  /*40c40*/  ULDC UR6, c[0x0][0x228] ;  /* 0x00008a0000067ab9 */ /* 0x000fe20000000800 */
[----:B0-----:R-:W2:Y:S01]  /*40c50*/  LDL.LU R15, [R1+0x390] ;  /* 0x00039000010f7983 */ /* 0x001ea20000300800 */
[----:B------:R-:W-:Y:S01]  /*40c60*/  IMAD.WIDE R4, R3, 0x2, R10 ;  /* 0x0000000203047825 */ /* 0x000fe200078e020a */
[----:B------:R-:W-:Y:S01]  /*40c70*/  PRMT R29, R2, 0x7632, R29 ;  /* 0x00007632021d7816 */ /* 0x000fe2000000001d */
[----:B------:R-:W-:-:S03]  /*40c80*/  ULDC UR7, c[0x0][0x228] ;  /* 0x00008a0000077ab9 */ /* 0x000fc60000000800 */
[----:B------:R0:W-:Y:S04]  /*40c90*/  @P3 STG.E.U16 desc[UR8][R4.64], R0 ;  /* 0x0000000004003986 */ /* 0x0001e8000c101508 */
[----:B------:R1:W-:Y:S01]  /*40ca0*/  STL [R1+0x1548], R17 ;  /* 0x0015481101007387 */ /* 0x0003e20000100800 */
[----:B0-----:R-:W-:Y:S02]  /*40cb0*/  VIADD R0, R27, 0x39 ;  /* 0x000000391b007836 */ /* 0x001fe40000000000 */
[----:B------:R-:W-:-:S03]  /*40cc0*/  IMAD.WIDE R4, R3, 0x2, R12 ;  /* 0x0000000203047825 */ /* 0x000fc600078e020c */
[----:B------:R-:W-:Y:S01]  /*40cd0*/  ISETP.GE.AND P3, PT, R0, UR15, PT ;  /* 0x0000000f00007c0c */ /* 0x000fe2000bf66270 */
[----:B------:R-:W-:Y:S01]  /*40ce0*/  IMAD.WIDE R26, R3, 0x2, R18 ;  /* 0x00000002031a7825 */ /* 0x000fe200078e0212 */
[----:B----4-:R-:W-:-:S03]  /*40cf0*/  ISETP.LT.AND P6, PT, R25, UR4, !P1 ;  /* 0x0000000419007c0c */ /* 0x010fc6000cfc1270 */
[----:B------:R-:W-:Y:S01]  /*40d00*/  IMAD.WIDE R24, R3, 0x2, R16 ;  /* 0x0000000203187825 */ /* 0x000fe200078e0210 */
[----:B------:R-:W-:Y:S01]  /*40d10*/  ULDC UR4, c[0x0][0x248] ;  /* 0x0000920000047ab9 */ /* 0x000fe20000000800 */
[----:B-1----:R-:W3:Y:S04]  /*40d20*/  LDL.LU R17, [R1+0x3d0] ;  /* 0x0003d00001117983 */ /* 0x002ee80000300800 */
[----:B------:R0:W-:Y:S04]  /*40d30*/  STL.64 [R1+0x1550], R18 ;  /* 0x0015501201007387 */ /* 0x0001e80000100a00 */
[----:B------:R-:W4:Y:S04]  /*40d40*/  LDL R0, [R1+0x14b0] ;  /* 0x0014b00001007983 */ /* 0x000f280000100800 */
[----:B0-----:R-:W3:Y:S01]  /*40d50*/  LDL R18, [R1+0x14c4] ;  /* 0x0014c40001127983 */ /* 0x001ee20000100800 */
[----:B--2---:R-:W-:-:S03]  /*40d60*/  PRMT R28, R15, 0x7632, R28 ;  /* 0x000076320f1c7816 */ /* 0x004fc6000000001c */
[----:B------:R0:W-:Y:S04]  /*40d70*/  @P6 STG.E.U16 desc[UR8][R4.64], R15 ;  /* 0x0000000f04006986 */ /* 0x0001e8000c101508 */
[----:B------:R-:W2:Y:S04]  /*40d80*/  LDL R19, [R1+0x14c0] ;  /* 0x0014c00001137983 */ /* 0x000ea80000100800 */
[----:B------:R-:W-:Y:S04]  /*40d90*/  @P5 STG.E.U16 desc[UR8][R6.64], R28 ;  /* 0x0000001c06005986 */ /* 0x000fe8000c101508 */
[----:B0-----:R-:W4:Y:S04]  /*40da0*/  LDL R4, [R1+0x14bc] ;  /* 0x0014bc0001047983 */ /* 0x001f280000100800 */
[----:B------:R-:W3:Y:S04]  /*40db0*/  LDL R5, [R1+0x14b8] ;  /* 0x0014b80001057983 */ /* 0x000ee80000100800 */
[----:B------:R-:W2:Y:S04]  /*40dc0*/  LDL.LU R15, [R1+0x3c0] ;  /* 0x0003c000010f7983 */ /* 0x000ea80000300800 */
[----:B------:R0:W-:Y:S04]  /*40dd0*/  @P4 STG.E.U16 desc[UR8][R24.64], R2 ;  /* 0x0000000218004986 */ /* 0x0001e8000c101508 */
[----:B0-----:R-:W2:Y:S04]  /*40de0*/  LDL.LU R2, [R1+0x1558] ;  /* 0x0015580001027983 */ /* 0x001ea80000300800 */
[----:B------:R-:W-:Y:S01]  /*40df0*/  @P2 STG.E.U16 desc[UR8][R26.64], R29 ;  /* 0x0000001d1a002986 */ /* 0x000fe2000c101508 */
[----:B----4-:R-:W-:Y:S01]  /*40e00*/  ISETP.LT.AND P2, PT, R4, UR5, !P1 ;  /* 0x0000000504007c0c */ /* 0x010fe2000cf41270 */
[----:B------:R-:W-:Y:S01]  /*40e10*/  ULDC UR5, c[0x0][0x228] ;  /* 0x00008a0000057ab9 */ /* 0x000fe20000000800 */
[----:B---3--:R-:W-:Y:S01]  /*40e20*/  ISETP.LT.AND P1, PT, R5, UR6, !P1 ;  /* 0x0000000605007c0c */ /* 0x008fe2000cf21270 */
[----:B------:R-:W-:Y:S01]  /*40e30*/  ULDC UR6, c[0x0][0x228] ;  /* 0x00008a0000067ab9 */ /* 0x000fe20000000800 */
[----:B--2---:R0:W1:Y:S01]  /*40e40*/  LDS.128 R4, [R2] ;  /* 0x0000000002047984 */ /* 0x0040620000000c00 */
[----:B------:R-:W-:Y:S01]  /*40e50*/  ISETP.LT.AND P4, PT, R0, UR7, !P3 ;  /* 0x0000000700007c0c */ /* 0x000fe2000df81270 */
[----:B------:R-:W-:Y:S01]  /*40e60*/  VIADD R0, R3, UR4 ;  /* 0x0000000403007c36 */ /* 0x000fe20008000000 */
[----:B------:R-:W-:Y:S01]  /*40e70*/  ISETP.LT.AND P5, PT, R18, UR10, !P3 ;  /* 0x0000000a12007c0c */ /* 0x000fe2000dfa1270 */
[----:B------:R-:W-:Y:S01]  /*40e80*/  ULDC UR4, c[0x0][0x228] ;  /* 0x00008a0000047ab9 */ /* 0x000fe20000000800 */
[----:B------:R-:W-:Y:S01]  /*40e90*/  ISETP.LT.AND P6, PT, R19, UR11, !P3 ;  /* 0x0000000b13007c0c */ /* 0x000fe2000dfc1270 */
[----:B------:R-:W-:Y:S01]  /*40ea0*/  IMAD.WIDE R18, R3, 0x2, R20 ;  /* 0x0000000203127825 */ /* 0x000fe200078e0214 */
[----:B------:R-:W-:Y:S01]  /*40eb0*/  PRMT R14, R17, 0x7632, R14 ;  /* 0x00007632110e7816 */ /* 0x000fe2000000000e */
[----:B------:R-:W-:Y:S01]  /*40ec0*/  ULDC UR7, c[0x0][0x228] ;  /* 0x00008a0000077ab9 */ /* 0x000fe20000000800 */
[----:B------:R-:W-:Y:S01]  /*40ed0*/  ULDC UR10, c[0x0][0x228] ;  /* 0x00008a00000a7ab9 */ /* 0x000fe20000000800 */
[----:B0-----:R-:W-:Y:S01]  /*40ee0*/  IMAD.WIDE R2, R3, 0x2, R22 ;  /* 0x0000000203027825 */ /* 0x001fe200078e0216 */
[----:B------:R-:W-:Y:S03]  /*40ef0*/  @P2 STG.E.U16 desc[UR8][R18.64], R17 ;  /* 0x0000001112002986 */ /* 0x000fe6000c101508 */
[----:B------:R-:W-:Y:S01]  /*40f00*/  IMAD.WIDE R24, R0, 0x2, R8 ;  /* 0x0000000200187825 */ /* 0x000fe200078e0208 */
[----:B------:R-:W-:Y:S04]  /*40f10*/  @P1 STG.E.U16 desc[UR8][R2.64], R14 ;  /* 0x0000000e02001986 */ /* 0x000fe8000c101508 */
[----:B------:R-:W-:Y:S04]  /*40f20*/  @P4 STG.E.U16 desc[UR8][R24.64], R15 ;  /* 0x0000000f18004986 */ /* 0x000fe8000c101508 */
[----:B-1----:R-:W-:Y:S04]  /*40f30*/  STL [R1+0x153c], R4 ;  /* 0x00153c0401007387 */ /* 0x002fe80000100800 */
[----:B------:R-:W-:Y:S04]  /*40f40*/  STL [R1+0x151c], R5 ;  /* 0x00151c0501007387 */ /* 0x000fe80000100800 */
[----:B------:R0:W-:Y:S04]  /*40f50*/  STL [R1+0x1520], R5 ;  /* 0x0015200501007387 */ /* 0x0001e80000100800 */
[----:B0-----:R-:W2:Y:S04]  /*40f60*/  LDL R5, [R1+0x14b4] ;  /* 0x0014b40001057983 */ /* 0x001ea80000100800 */
[----:B------:R0:W-:Y:S04]  /*40f70*/  STL [R1+0x1500], R6 ;  /* 0x0015000601007387 */ /* 0x0001e80000100800 */
[----:B0-----:R-:W3:Y:S04]  /*40f80*/  LDL R6, [R1+0x14d0] ;  /* 0x0014d00001067983 */ /* 0x001ee80000100800 */
[----:B------:R0:W-:Y:S04]  /*40f90*/  STL [R1+0x14f8], R7 ;  /* 0x0014f80701007387 */ /* 0x0001e80000100800 */
[----:B0-----:R-:W4:Y:S04]  /*40fa0*/  LDL.LU R7, [R1+0x14b8] ;  /* 0x0014b80001077983 */ /* 0x001f280000300800 */
[----:B------:R0:W-:Y:S04]  /*40fb0*/  STL [R1+0x1538], R9 ;  /* 0x0015380901007387 */ /* 0x0001e80000100800 */
[----:B------:R-:W2:Y:S04]  /*40fc0*/  LDL.LU.64 R18, [R1+0x1550] ;  /* 0x0015500001127983 */ /* 0x000ea80000300a00 */
[----:B------:R-:W4:Y:S01]  /*40fd0*/  LDL.LU R17, [R1+0x1548] ;  /* 0x0015480001117983 */ /* 0x000f220000300800 */
[----:B0-----:R-:W-:-:S03]  /*40fe0*/  PRMT R9, R15, 0x7632, R9 ;  /* 0x000076320f097816 */ /* 0x001fc60000000009 */
[----:B------:R-:W3:Y:S04]  /*40ff0*/  LDL.LU R14, [R1+0x1544] ;  /* 0x00154400010e7983 */ /* 0x000ee80000300800 */
[----:B------:R-:W4:Y:S04]  /*41000*/  LDL R2, [R1+0x14c8] ;  /* 0x0014c80001027983 */ /* 0x000f280000100800 */
[----:B------:R-:W3:Y:S04]  /*41010*/  LDL R3, [R1+0x14bc] ;  /* 0x0014bc0001037983 */ /* 0x000ee80000100800 */
[----:B------:R-:W3:Y:S04]  /*41020*/  LDL.LU R15, [R1+0x1540] ;  /* 0x00154000010f7983 */ /* 0x000ee80000300800 */
[----:B------:R-:W3:Y:S04]  /*41030*/  LDL.LU R24, [R1+0x3a0] ;  /* 0x0003a00001187983 */ /* 0x000ee80000300800 */
[----:B------:R-:W3:Y:S01]  /*41040*/  LDL R25, [R1+0x14cc] ;  /* 0x0014cc0001197983 */ /* 0x000ee20000100800 */
[----:B------:R-:W-:-:S04]  /*41050*/  IMAD.WIDE R26, R0, 0x2, R10 ;  /* 0x00000002001a7825 */ /* 0x000fc800078e020a */
[C---:B------:R-:W-:Y:S01]  /*41060*/  IMAD.WIDE R28, R0.reuse, 0x2, R12 ;  /* 0x00000002001c7825 */ /* 0x040fe200078e020c */
[----:B------:R0:W-:Y:S04]  /*41070*/  @P5 STG.E.U16 desc[UR8][R26.64], R9 ;  /* 0x000000091a005986 */ /* 0x0001e8000c101508 */
[----:B0-----:R-:W3:Y:S04]  /*41080*/  LDL R9, [R1+0x14b0] ;  /* 0x0014b00001097983 */ /* 0x001ee80000100800 */
[----:B--2---:R-:W-:Y:S01]  /*41090*/  STL [R1+0x1534], R18 ;  /* 0x0015341201007387 */ /* 0x004fe20000100800 */
[----:B------:R-:W-:-:S03]  /*410a0*/  IMAD.WIDE R26, R0, 0x2, R18 ;  /* 0x00000002001a7825 */ /* 0x000fc600078e0212 */
[----:B------:R0:W-:Y:S01]  /*410b0*/  STL [R1+0x1530], R19 ;  /* 0x0015301301007387 */ /* 0x0001e20000100800 */
[----:B----4-:R-:W-:Y:S01]  /*410c0*/  ISETP.LT.AND P5, PT, R2, UR6, !P3 ;  /* 0x0000000602007c0c */ /* 0x010fe2000dfa1270 */
[----:B------:R-:W-:Y:S02]  /*410d0*/  ULDC UR6, c[0x0][0x228] ;  /* 0x00008a0000067ab9 */ /* 0x000fe40000000800 */
[----:B0-----:R-:W2:Y:S01]  /*410e0*/  LDL.LU R19, [R1+0x380] ;  /* 0x0003800001137983 */ /* 0x001ea20000300800 */
[----:B---3--:R-:W-:Y:S01]  /*410f0*/  ISETP.LT.AND P2, PT, R25, UR4, !P3 ;  /* 0x0000000419007c0c */ /* 0x008fe2000df41270 */
[----:B------:R-:W-:Y:S02]  /*41100*/  ULDC UR4, c[0x0][0x228] ;  /* 0x00008a0000047ab9 */ /* 0x000fe40000000800 */
[----:B------:R0:W-:Y:S01]  /*41110*/  @P6 STG.E.U16 desc[UR8][R28.64], R24 ;  /* 0x000000181c006986 */ /* 0x0001e2000c101508 */
[----:B------:R-:W-:Y:S01]  /*41120*/  ISETP.LT.AND P4, PT, R3, UR4, !P3 ;  /* 0x0000000403007c0c */ /* 0x000fe2000df81270 */
[----:B------:R-:W-:Y:S01]  /*41130*/  IMAD.WIDE R2, R0, 0x2, R14 ;  /* 0x0000000200027825 */ /* 0x000fe200078e020e */
[----:B------:R-:W-:Y:S01]  /*41140*/  PRMT R4, R24, 0x7632, R4 ;  /* 0x0000763218047816 */ /* 0x000fe20000000004 */
[----:B------:R-:W-:-:S02]  /*41150*/  ULDC UR4, c[0x0][0x228] ;  /* 0x00008a0000047ab9 */ /* 0x000fc40000000800 */
[----:B0-----:R-:W-:-:S04]  /*41160*/  VIADD R28, R5, 0x3a ;  /* 0x0000003a051c7836 */ /* 0x001fc80000000000 */
[----:B------:R0:W-:Y:S01]  /*41170*/  @P2 STG.E.U16 desc[UR8][R2.64], R4 ;  /* 0x0000000402002986 */ /* 0x0001e2000c101508 */
[----:B------:R-:W-:-:S03]  /*41180*/  ISETP.GE.AND P1, PT, R28, UR17, PT ;  /* 0x000000111c007c0c */ /* 0x000fc6000bf26270 */
[----:B------:R-:W3:Y:S04]  /*41190*/  LDL.LU R28, [R1+0x374] ;  /* 0x00037400011c7983 */ /* 0x000ee80000300800 */
[----:B0-----:R-:W4:Y:S01]  /*411a0*/  LDL.LU R4, [R1+0x153c] ;  /* 0x00153c0001047983 */ /* 0x001f220000300800 */
[----:B------:R-:W-:Y:S01]  /*411b0*/  ISETP.LT.AND P6, PT, R6, UR5, !P3 ;  /* 0x0000000506007c0c */ /* 0x000fe2000dfc1270 */
[----:B------:R-:W-:Y:S01]  /*411c0*/  IMAD.WIDE R24, R0, 0x2, R16 ;  /* 0x0000000200187825 */ /* 0x000fe200078e0210 */
[----:B------:R-:W-:Y:S01]  /*411d0*/  ISETP.LT.AND P2, PT, R9, UR4, !P1 ;  /* 0x0000000409007c0c */ /* 0x000fe2000cf41270 */
[----:B------:R-:W-:Y:S01]  /*411e0*/  ULDC UR5, c[0x0][0x228] ;  /* 0x00008a0000057ab9 */ /* 0x000fe20000000800 */
[----:B------:R-:W-:Y:S01]  /*411f0*/  ULDC UR4, c[0x0][0x248] ;  /* 0x0000920000047ab9 */ /* 0x000fe20000000800 */
[----:B--2---:R-:W-:-:S08]  /*41200*/  PRMT R29, R19, 0x7632, R29 ;  /* 0x00007632131d7816 */ /* 0x004fd0000000001d */
[----:B------:R0:W-:Y:S04]  /*41210*/  @P6 STG.E.U16 desc[UR8][R24.64], R19 ;  /* 0x0000001318006986 */ /* 0x0001e8000c101508 */
[----:B------:R1:W-:Y:S01]  /*41220*/  @P5 STG.E.U16 desc[UR8][R26.64], R29 ;  /* 0x0000001d1a005986 */ /* 0x0003e2000c101508 */
[----:B0-----:R-:W-:-:S03]  /*41230*/  IMAD.WIDE R24, R0, 0x2, R20 ;  /* 0x0000000200187825 */ /* 0x001fc600078e0214 */
[----:B------:R-:W2:Y:S04]  /*41240*/  LDL.LU R19, [R1+0x394] ;  /* 0x0003940001137983 */ /* 0x000ea80000300800 */
[----:B-1----:R-:W2:Y:S04]  /*41250*/  LDL R29, [R1+0x14c0] ;  /* 0x0014c000011d7983 */ /* 0x002ea80000100800 */
[----:B------:R-:W2:Y:S04]  /*41260*/  LDL R27, [R1+0x14cc] ;  /* 0x0014cc00011b7983 */ /* 0x000ea80000100800 */
[----:B------:R-:W2:Y:S04]  /*41270*/  LDL.LU R9, [R1+0x1538] ;  /* 0x0015380001097983 */ /* 0x000ea80000300800 */
[----:B----4-:R0:W-:Y:S04]  /*41280*/  @P4 STG.E.U16 desc[UR8][R24.64], R4 ;  /* 0x0000000418004986 */ /* 0x0101e8000c101508 */
[----:B0-----:R-:W4:Y:S01]  /*41290*/  LDL R25, [R1+0x14c4] ;  /* 0x0014c40001197983 */ /* 0x001f220000100800 */
[----:B------:R-:W-:Y:S01]  /*412a0*/  ISETP.LT.AND P3, PT, R7, UR5, !P3 ;  /* 0x0000000507007c0c */ /* 0x000fe2000df61270 */
[----:B------:R-:W-:Y:S01]  /*412b0*/  IMAD.WIDE R2, R0, 0x2, R22 ;  /* 0x0000000200027825 */ /* 0x000fe200078e0216 */
[----:B------:R-:W-:Y:S01]  /*412c0*/  PRMT R26, R4, 0x7632, R26 ;  /* 0x00007632041a7816 */ /* 0x000fe2000000001a */
[----:B------:R-:W-:-:S02]  /*412d0*/  ULDC UR5, c[0x0][0x228] ;  /* 0x00008a0000057ab9 */ /* 0x000fc40000000800 */
[----:B------:R-:W-:Y:S01]  /*412e0*/  VIADD R4, R0, UR4 ;  /* 0x0000000400047c36 */ /* 0x000fe20008000000 */
[----:B------:R-:W-:-:S07]  /*412f0*/  ULDC UR4, c[0x0][0x228] ;  /* 0x00008a0000047ab9 */ /* 0x000fce0000000800 */
[----:B------:R0:W-:Y:S01]  /*41300*/  @P3 STG.E.U16 desc[UR8][R2.64], R26 ;  /* 0x0000001a02003986 */ /* 0x0001e2000c101508 */
[----:B---3--:R-:W-:-:S03]  /*41310*/  PRMT R18, R28, 0x7632, R18 ;  /* 0x000076321c127816 */ /* 0x008fc60000000012 */
[----:B------:R-:W-:Y:S01]  /*41320*/  STL [R1+0x1524], R6 ;  /* 0x0015240601007387 */ /* 0x000fe20000100800 */
[----:B--2---:R-:W-:Y:S01]  /*41330*/  ISETP.LT.AND P5, PT, R29, UR5, !P1 ;  /* 0x000000051d007c0c */ /* 0x004fe2000cfa1270 */
[----:B------:R-:W-:Y:S01]  /*41340*/  ULDC UR5, c[0x0][0x228] ;  /* 0x00008a0000057ab9 */ /* 0x000fe20000000800 */
[----:B------:R-:W-:Y:S01]  /*41350*/  ISETP.LT.AND P4, PT, R27, UR6, !P1 ;  /* 0x000000061b007c0c */ /* 0x000fe2000cf81270 */
[----:B0-----:R-:W-:Y:S01]  /*41360*/  IMAD.WIDE R2, R4, 0x2, R8 ;  /* 0x0000000204027825 */ /* 0x001fe200078e0208 */
[----:B------:R-:W-:Y:S01]  /*41370*/  PRMT R0, R19, 0x7632, R0 ;  /* 0x0000763213007816 */ /* 0x000fe20000000000 */
[----:B------:R-:W-:-:S03]  /*41380*/  ULDC UR6, c[0x0][0x228] ;  /* 0x00008a0000067ab9 */ /* 0x000fc60000000800 */
[----:B------:R0:W-:Y:S01]  /*41390*/  @P2 STG.E.U16 desc[UR8][R2.64], R28 ;  /* 0x0000001c02002986 */ /* 0x0001e2000c101508 */
[----:B------:R-:W-:-:S04]  /*413a0*/  IMAD.WIDE R26, R4, 0x2, R14 ;  /* 0x00000002041a7825 */ /* 0x000fc800078e020e */
[----:B0-----:R-:W-:Y:S02]  /*413b0*/  VIADD R28, R5, 0x3b ;  /* 0x0000003b051c7836 */ /* 0x001fe40000000000 */
[C---:B------:R-:W-:Y:S01]  /*413c0*/  IMAD.WIDE R2, R4.reuse, 0x2, R10 ;  /* 0x0000000204027825 */ /* 0x040fe200078e020a */
[----:B------:R-:W2:Y:S01]  /*413d0*/  LDL.LU R5, [R1+0x3c4] ;  /* 0x0003c40001057983 */ /* 0x000ea20000300800 */
[----:B----4-:R-:W-:Y:S02]  /*413e0*/  ISETP.LT.AND P3, PT, R25, UR4, !P1 ;  /* 0x0000000419007c0c */ /* 0x010fe4000cf61270 */
[----:B------:R-:W-:Y:S01]  /*413f0*/  IMAD.WIDE R24, R4, 0x2, R12 ;  /* 0x0000000204187825 */ /* 0x000fe200078e020c */
[----:B------:R0:W-:Y:S01]  /*41400*/  STL [R1+0x152c], R12 ;  /* 0x00152c0c01007387 */ /* 0x0001e20000100800 */
[----:B------:R-:W-:Y:S01]  /*41410*/  ISETP.LT.AND P6, PT, R6, UR7, !P1 ;  /* 0x0000000706007c0c */ /* 0x000fe2000cfc1270 */
[----:B------:R-:W-:Y:S01]  /*41420*/  ULDC UR4, c[0x0][0x228] ;  /* 0x00008a0000047ab9 */ /* 0x000fe20000000800 */
[----:B------:R-:W-:Y:S01]  /*41430*/  ISETP.GE.AND P2, PT, R28, UR19, PT ;  /* 0x000000131c007c0c */ /* 0x000fe2000bf46270 */
[----:B0-----:R-:W3:Y:S01]  /*41440*/  LDL R12, [R1+0x14c0] ;  /* 0x0014c000010c7983 */ /* 0x001ee20000100800 */
[----:B------:R-:W-:-:S03]  /*41450*/  ULDC UR7, c[0x0][0x228] ;  /* 0x00008a0000077ab9 */ /* 0x000fc60000000800 */
[----:B------:R0:W-:Y:S04]  /*41460*/  STL [R1+0x1528], R13 ;  /* 0x0015280d01007387 */ /* 0x0001e80000100800 */
[----:B------:R1:W-:Y:S04]  /*41470*/  @P3 STG.E.U16 desc[UR8][R2.64], R18 ;  /* 0x0000001202003986 */ /* 0x0003e8000c101508 */
[----:B0-----:R-:W4:Y:S04]  /*41480*/  LDL.LU R13, [R1+0x3d4] ;  /* 0x0003d400010d7983 */ /* 0x001f280000300800 */
[----:B------:R0:W-:Y:S04]  /*41490*/  @P5 STG.E.U16 desc[UR8][R24.64], R19 ;  /* 0x0000001318005986 */ /* 0x0001e8000c101508 */
[----:B-1----:R-:W2:Y:S04]  /*414a0*/  LDL.LU R18, [R1+0x1534] ;  /* 0x0015340001127983 */ /* 0x002ea80000300800 */
[----:B------:R-:W3:Y:S04]  /*414b0*/  LDL.LU R2, [R1+0x3b4] ;  /* 0x0003b40001027983 */ /* 0x000ee80000300800 */
[----:B------:R-:W2:Y:S04]  /*414c0*/  LDL R3, [R1+0x14bc] ;  /* 0x0014bc0001037983 */ /* 0x000ea80000100800 */
[----:B0-----:R-:W2:Y:S04]  /*414d0*/  LDL.LU R19, [R1+0x1530] ;  /* 0x0015300001137983 */ /* 0x001ea80000300800 */
[----:B------:R0:W-:Y:S04]  /*414e0*/  @P4 STG.E.U16 desc[UR8][R26.64], R0 ;  /* 0x000000001a004986 */ /* 0x0001e8000c101508 */
[----:B------:R-:W2:Y:S04]  /*414f0*/  LDL R25, [R1+0x14c4] ;  /* 0x0014c40001197983 */ /* 0x000ea80000100800 */
[----:B0-----:R-:W2:Y:S04]  /*41500*/  LDL R26, [R1+0x14c8] ;  /* 0x0014c800011a7983 */ /* 0x001ea80000100800 */
[----:B------:R-:W2:Y:S01]  /*41510*/  LDL R27, [R1+0x14b0] ;  /* 0x0014b000011b7983 */ /* 0x000ea20000100800 */
[----:B------:R-:W-:-:S03]  /*41520*/  IMAD.WIDE R28, R4, 0x2, R16 ;  /* 0x00000002041c7825 */ /* 0x000fc600078e0210 */
[----:B------:R-:W-:Y:S01]  /*41530*/  STL [R1+0x1518], R23 ;  /* 0x0015181701007387 */ /* 0x000fe20000100800 */
[----:B----4-:R-:W-:-:S03]  /*41540*/  PRMT R6, R13, 0x7632, R6 ;  /* 0x000076320d067816 */ /* 0x010fc60000000006 */
[----:B---3--:R0:W-:Y:S01]  /*41550*/  @P6 STG.E.U16 desc[UR8][R28.64], R2 ;  /* 0x000000021c006986 */ /* 0x0081e2000c101508 */
[----:B--2---:R-:W-:Y:S01]  /*41560*/  ISETP.LT.AND P3, PT, R3, UR5, !P1 ;  /* 0x0000000503007c0c */ /* 0x004fe2000cf61270 */
[----:B------:R-:W-:Y:S01]  /*41570*/  ULDC UR5, c[0x0][0x228] ;  /* 0x00008a0000057ab9 */ /* 0x000fe20000000800 */
[----:B------:R-:W-:Y:S01]  /*41580*/  PRMT R24, R2, 0x7632, R24 ;  /* 0x0000763202187816 */ /* 0x000fe20000000018 */
[----:B0-----:R-:W-:Y:S01]  /*41590*/  IMAD.WIDE R2, R4, 0x2, R18 ;  /* 0x0000000204027825 */ /* 0x001fe200078e0212 */
[----:B------:R-:W-:Y:S02]  /*415a0*/  ISETP.LT.AND P5, PT, R25, UR10, !P2 ;  /* 0x0000000a19007c0c */ /* 0x000fe4000d7a1270 */
[----:B------:R-:W-:Y:S01]  /*415b0*/  ISETP.LT.AND P4, PT, R26, UR4, !P1 ;  /* 0x000000041a007c0c */ /* 0x000fe2000cf81270 */
[----:B------:R-:W-:Y:S01]  /*415c0*/  ULDC UR4, c[0x0][0x248] ;  /* 0x0000920000047ab9 */ /* 0x000fe20000000800 */
[----:B------:R-:W-:Y:S02]  /*415d0*/  ISETP.LT.AND P1, PT, R7, UR6, !P1 ;  /* 0x0000000607007c0c */ /* 0x000fe4000cf21270 */
[----:B------:R-:W-:Y:S01]  /*415e0*/  ISETP.LT.AND P6, PT, R27, UR7, !P2 ;  /* 0x000000071b007c0c */ /* 0x000fe2000d7c1270 */
[C---:B------:R-:W-:Y:S01]  /*415f0*/  VIADD R0, R4.reuse, UR4 ;  /* 0x0000000404007c36 */ /* 0x040fe20008000000 */
[----:B------:R-:W-:Y:S01]  /*41600*/  ULDC UR4, c[0x0][0x228] ;  /* 0x00008a0000047ab9 */ /* 0x000fe20000000800 */
[----:B------:R-:W-:Y:S01]  /*41610*/  IMAD.WIDE R28, R4, 0x2, R20 ;  /* 0x00000002041c7825 */ /* 0x000fe200078e0214 */
[----:B------:R-:W-:Y:S01]  /*41620*/  ULDC UR6, c[0x0][0x228] ;  /* 0x00008a0000067ab9 */ /* 0x000fe20000000800 */
[----:B------:R-:W-:Y:S01]  /*41630*/  ULDC UR7, c[0x0][0x228] ;  /* 0x00008a0000077ab9 */ /* 0x000fe20000000800 */
[----:B------:R-:W-:-:S03]  /*41640*/  ULDC UR10, c[0x0][0x228] ;  /* 0x00008a00000a7ab9 */ /* 0x000fc60000000800 */
[----:B------:R0:W-:Y:S01]  /*41650*/  @P4 STG.E.U16 desc[UR8][R2.64], R24 ;  /* 0x0000001802004986 */ /* 0x0001e2000c101508 */
[----:B------:R-:W-:Y:S01]  /*41660*/  ISETP.LT.AND P4, PT, R12, UR4, !P2 ;  /* 0x000000040c007c0c */ /* 0x000fe2000d781270 */
[----:B------:R-:W-:Y:S01]  /*41670*/  IMAD.WIDE R26, R0, 0x2, R10 ;  /* 0x00000002001a7825 */ /* 0x000fe200078e020a */
[----:B------:R-:W-:Y:S01]  /*41680*/  ULDC UR4, c[0x0][0x228] ;  /* 0x00008a0000047ab9 */ /* 0x000fe20000000800 */
[----:B------:R1:W-:Y:S02]  /*41690*/  @P3 STG.E.U16 desc[UR8][R28.64], R13 ;  /* 0x0000000d1c003986 */ /* 0x0003e4000c101508 */
[----:B0-----:R-:W-:Y:S01]  /*416a0*/  IMAD.WIDE R2, R4, 0x2, R22 ;  /* 0x0000000204027825 */ /* 0x001fe200078e0216 */
[----:B------:R-:W-:Y:S01]  /*416b0*/  PRMT R4, R5, 0x7632, R4 ;  /* 0x0000763205047816 */ /* 0x000fe20000000004 */
[----:B------:R-:W2:Y:S02]  /*416c0*/  LDL.LU R23, [R1+0x384] ;  /* 0x0003840001177983 */ /* 0x000ea40000300800 */
[----:B------:R-:W-:-:S02]  /*416d0*/  IMAD.WIDE R24, R0, 0x2, R8 ;  /* 0x0000000200187825 */ /* 0x000fc400078e0208 */
[----:B------:R-:W3:Y:S04]  /*416e0*/  LDL.LU R12, [R1+0x152c] ;  /* 0x00152c00010c7983 */ /* 0x000ee80000300800 */
[----:B-1----:R-:W3:Y:S04]  /*416f0*/  LDL.LU R13, [R1+0x1528] ;  /* 0x00152800010d7983 */ /* 0x002ee80000300800 */
[----:B------:R-:W4:Y:S04]  /*41700*/  LDL.LU R28, [R1+0x3a4] ;  /* 0x0003a400011c7983 */ /* 0x000f280000300800 */
[----:B------:R-:W4:Y:S04]  /*41710*/  LDL R29, [R1+0x14b4] ;  /* 0x0014b400011d7983 */ /* 0x000f280000100800 */
[----:B------:R0:W-:Y:S04]  /*41720*/  @P1 STG.E.U16 desc[UR8][R2.64], R6 ;  /* 0x0000000602001986 */ /* 0x0001e8000c101508 */
[----:B------:R1:W-:Y:S04]  /*41730*/  @P6 STG.E.U16 desc[UR8][R24.64], R5 ;  /* 0x0000000518006986 */ /* 0x0003e8000c101508 */
[----:B------:R1:W-:Y:S04]  /*41740*/  @P5 STG.E.U16 desc[UR8][R26.64], R4 ;  /* 0x000000041a005986 */ /* 0x0003e8000c101508 */
[----:B0-----:R-:W4:Y:S04]  /*41750*/  LDL.LU R6, [R1+0x1524] ;  /* 0x0015240001067983 */ /* 0x001f280000300800 */
[----:B-1----:R-:W4:Y:S04]  /*41760*/  LDL.LU R5, [R1+0x1520] ;  /* 0x0015200001057983 */ /* 0x002f280000300800 */
[----:B------:R-:W4:Y:S04]  /*41770*/  LDL R27, [R1+0x14cc] ;  /* 0x0014cc00011b7983 */ /* 0x000f280000100800 */
[----:B------:R-:W4:Y:S04]  /*41780*/  LDL R24, [R1+0x14c8] ;  /* 0x0014c80001187983 */ /* 0x000f280000100800 */
[----:B------:R-:W4:Y:S01]  /*41790*/  LDL R25, [R1+0x14bc] ;  /* 0x0014bc0001197983 */ /* 0x000f220000100800 */
[----:B---3--:R-:W-:Y:S01]  /*417a0*/  IMAD.WIDE R2, R0, 0x2, R12 ;  /* 0x0000000200027825 */ /* 0x008fe200078e020c */
[----:B--2---:R-:W-:-:S04]  /*417b0*/  PRMT R4, R23, 0x7632, R4 ;  /* 0x0000763217047816 */ /* 0x004fc80000000004 */
[----:B----4-:R0:W-:Y:S02]  /*417c0*/  @P4 STG.E.U16 desc[UR8][R2.64], R28 ;  /* 0x0000001c02004986 */ /* 0x0101e4000c101508 */
[----:B0-----:R-:W-:Y:S01]  /*417d0*/  IMAD.WIDE R2, R0, 0x2, R14 ;  /* 0x0000000200027825 */ /* 0x001fe200078e020e */
[----:B------:R-:W-:Y:S02]  /*417e0*/  ISETP.LT.AND P6, PT, R6, UR5, !P2 ;  /* 0x0000000506007c0c */ /* 0x000fe4000d7c1270 */
[----:B------:R-:W-:Y:S02]  /*417f0*/  ISETP.LT.AND P3, PT, R27, UR4, !P2 ;  /* 0x000000041b007c0c */ /* 0x000fe4000d761270 */
[----:B------:R-:W-:Y:S01]  /*41800*/  ISETP.LT.AND P5, PT, R24, UR6, !P2 ;  /* 0x0000000618007c0c */ /* 0x000fe2000d7a1270 */
[----:B------:R-:W-:Y:S01]  /*41810*/  STL [R1+0x1510], R6 ;  /* 0x0015100601007387 */ /* 0x000fe20000100800 */
[----:B------:R-:W-:Y:S02]  /*41820*/  PRMT R5, R28, 0x7632, R5 ;  /* 0x000076321c057816 */ /* 0x000fe40000000005 */
[----:B------:R-:W-:Y:S01]  /*41830*/  ISETP.LT.AND P4, PT, R25, UR7, !P2 ;  /* 0x0000000719007c0c */ /* 0x000fe2000d781270 */
[C---:B------:R-:W-:Y:S01]  /*41840*/  IMAD.WIDE R24, R0.reuse, 0x2, R16 ;  /* 0x0000000200187825 */ /* 0x040fe200078e0210 */
[----:B------:R0:W-:Y:S01]  /*41850*/  STL [R1+0x1514], R16 ;  /* 0x0015141001007387 */ /* 0x0001e20000100800 */
[----:B------:R-:W-:Y:S01]  /*41860*/  ULDC UR4, c[0x0][0x228] ;  /* 0x00008a0000047ab9 */ /* 0x000fe20000000800 */
[----:B------:R-:W-:Y:S01]  /*41870*/  ULDC UR5, c[0x0][0x228] ;  /* 0x00008a0000057ab9 */ /* 0x000fe20000000800 */
[----:B------:R-:W-:-:S02]  /*41880*/  IMAD.WIDE R26, R0, 0x2, R18 ;  /* 0x00000002001a7825 */ /* 0x000fc400078e0212 */
[----:B------:R-:W-:Y:S01]  /*41890*/  @P3 STG.E.U16 desc[UR8][R2.64], R5 ;  /* 0x0000000502003986 */ /* 0x000fe2000c101508 */
[----:B------:R-:W-:Y:S01]  /*418a0*/  ULDC UR6, c[0x0][0x228] ;  /* 0x00008a0000067ab9 */ /* 0x000fe20000000800 */
[----:B------:R-:W-:Y:S02]  /*418b0*/  ULDC UR7, c[0x0][0x228] ;  /* 0x00008a0000077ab9 */ /* 0x000fe40000000800 */
[----:B0-----:R-:W2:Y:S04]  /*418c0*/  LDL.LU R16, [R1+0x378] ;  /* 0x0003780001107983 */ /* 0x001ea80000300800 */
[----:B------:R0:W-:Y:S04]  /*418d0*/  STL [R1+0x150c], R17 ;  /* 0x00150c1101007387 */ /* 0x0001e80000100800 */
[----:B------:R1:W-:Y:S04]  /*418e0*/  @P6 STG.E.U16 desc[UR8][R24.64], R23 ;  /* 0x0000001718006986 */ /* 0x0003e8000c101508 */
[----:B0-----:R-:W3:Y:S04]  /*418f0*/  LDL.LU R17, [R1+0x398] ;  /* 0x0003980001117983 */ /* 0x001ee80000300800 */
[----:B------:R-:W4:Y:S04]  /*41900*/  LDL.LU R5, [R1+0x151c] ;  /* 0x00151c0001057983 */ /* 0x000f280000300800 */
[----:B------:R-:W3:Y:S04]  /*41910*/  LDL R3, [R1+0x14b0] ;  /* 0x0014b00001037983 */ /* 0x000ee80000100800 */
[----:B-1----:R-:W3:Y:S04]  /*41920*/  LDL.LU R23, [R1+0x1518] ;  /* 0x0015180001177983 */ /* 0x002ee80000300800 */
[----:B------:R0:W-:Y:S04]  /*41930*/  @P5 STG.E.U16 desc[UR8][R26.64], R4 ;  /* 0x000000041a005986 */ /* 0x0001e8000c101508 */
[----:B------:R-:W3:Y:S04]  /*41940*/  LDL R24, [R1+0x14cc] ;  /* 0x0014cc0001187983 */ /* 0x000ee80000100800 */
[----:B------:R-:W3:Y:S04]  /*41950*/  LDL R25, [R1+0x14b4] ;  /* 0x0014b40001197983 */ /* 0x000ee80000100800 */
[----:B0-----:R-:W3:Y:S04]  /*41960*/  LDL R26, [R1+0x14c4] ;  /* 0x0014c400011a7983 */ /* 0x001ee80000100800 */
[----:B------:R-:W3:Y:S01]  /*41970*/  LDL R27, [R1+0x14c0] ;  /* 0x0014c000011b7983 */ /* 0x000ee20000100800 */
[----:B------:R-:W-:Y:S01]  /*41980*/  VIADD R28, R29, 0x3c ;  /* 0x0000003c1d1c7836 */ /* 0x000fe20000000000 */
[----:B------:R-:W-:Y:S01]  /*41990*/  ISETP.LT.AND P2, PT, R7, UR4, !P2 ;  /* 0x0000000407007c0c */ /* 0x000fe2000d741270 */
[----:B------:R-:W-:-:S03]  /*419a0*/  ULDC UR4, c[0x0][0x248] ;  /* 0x0000920000047ab9 */ /* 0x000fc60000000800 */
[----:B------:R-:W-:Y:S01]  /*419b0*/  ISETP.GE.AND P1, PT, R28, UR21, PT ;  /* 0x000000151c007c0c */ /* 0x000fe2000bf26270 */
[----:B------:R-:W-:Y:S01]  /*419c0*/  IMAD.WIDE R28, R0, 0x2, R20 ;  /* 0x00000002001c7825 */ /* 0x000fe200078e0214 */
[----:B------:R-:W-:Y:S01]  /*419d0*/  STL [R1+0x1508], R9 ;  /* 0x0015080901007387 */ /* 0x000fe20000100800 */
[----:B--2---:R-:W-:-:S03]  /*419e0*/  PRMT R6, R16, 0x7632, R6 ;  /* 0x0000763210067816 */ /* 0x004fc60000000006 */
[----:B----4-:R0:W-:Y:S01]  /*419f0*/  @P4 STG.E.U16 desc[UR8][R28.64], R5 ;  /* 0x000000051c004986 */ /* 0x0101e2000c101508 */
[----:B---3--:R-:W-:Y:S01]  /*41a00*/  ISETP.LT.AND P3, PT, R3, UR5, !P1 ;  /* 0x0000000503007c0c */ /* 0x008fe2000cf61270 */
[----:B------:R-:W-:Y:S01]  /*41a10*/  ULDC UR5, c[0x0][0x228] ;  /* 0x00008a0000057ab9 */ /* 0x000fe20000000800 */
[----:B------:R-:W-:Y:S01]  /*41a20*/  IMAD.WIDE R2, R0, 0x2, R22 ;  /* 0x0000000200027825 */ /* 0x000fe200078e0216 */
[----:B0-----:R-:W-:-:S03]  /*41a30*/  PRMT R5, R5, 0x7632, R5 ;  /* 0x0000763205057816 */ /* 0x001fc60000000005 */
[----:B------:R-:W-:Y:S01]  /*41a40*/  VIADD R0, R0, UR4 ;  /* 0x0000000400007c36 */ /* 0x000fe20008000000 */
[----:B------:R-:W-:Y:S01]  /*41a50*/  ISETP.LT.AND P6, PT, R24, UR10, !P1 ;  /* 0x0000000a18007c0c */ /* 0x000fe2000cfc1270 */
[----:B------:R0:W-:Y:S01]  /*41a60*/  @P2 STG.E.U16 desc[UR8][R2.64], R5 ;  /* 0x0000000502002986 */ /* 0x0001e2000c101508 */
[----:B------:R-:W-:Y:S02]  /*41a70*/  ISETP.LT.AND P5, PT, R27, UR7, !P1 ;  /* 0x000000071b007c0c */ /* 0x000fe4000cfa1270 */
[----:B------:R-:W-:Y:S01]  /*41a80*/  ISETP.LT.AND P4, PT, R26, UR6, !P1 ;  /* 0x000000061a007c0c */ /* 0x000fe2000cf81270 */
[C---:B0-----:R-:W-:Y:S01]  /*41a90*/  IMAD.WIDE R2, R0.reuse, 0x2, R8 ;  /* 0x0000000200027825 */ /* 0x041fe200078e0208 */
[----:B------:R-:W-:Y:S01]  /*41aa0*/  PRMT R29, R17, 0x7632, R29 ;  /* 0x00007632111d7816 */ /* 0x000fe2000000001d */
[----:B------:R-:W2:Y:S01]  /*41ab0*/  LDL.LU R9, [R1+0x3b8] ;  /* 0x0003b80001097983 */ /* 0x000ea20000300800 */
[----:B------:R-:W-:Y:S01]  /*41ac0*/  ULDC UR4, c[0x0][0x228] ;  /* 0x00008a0000047ab9 */ /* 0x000fe20000000800 */
[C---:B------:R-:W-:Y:S01]  /*41ad0*/  IMAD.WIDE R4, R0.reuse, 0x2, R10 ;  /* 0x0000000200047825 */ /* 0x040fe200078e020a */
[----:B------:R-:W-:Y:S01]  /*41ae0*/  ULDC UR6, c[0x0][0x228] ;  /* 0x00008a0000067ab9 */ /* 0x000fe20000000800 */
[----:B------:R0:W-:Y:S01]  /*41af0*/  STL [R1+0x1504], R11 ;  /* 0x0015040b01007387 */ /* 0x0001e20000100800 */
[----:B------:R-:W-:Y:S01]  /*41b00*/  ULDC UR10, c[0x0][0x228] ;  /* 0x00008a00000a7ab9 */ /* 0x000fe20000000800 */
[----:B------:R-:W-:Y:S01]  /*41b10*/  VIADD R28, R25, 0x3d ;  /* 0x0000003d191c7836 */ /* 0x000fe20000000000 */
[----:B------:R-:W-:Y:S01]  /*41b20*/  ULDC UR7, c[0x0][0x228] ;  /* 0x00008a0000077ab9 */ /* 0x000fe20000000800 */
[----:B------:R1:W-:Y:S01]  /*41b30*/  @P3 STG.E.U16 desc[UR8][R2.64], R16 ;  /* 0x0000001002003986 */ /* 0x0003e2000c101508 */
[----:B------:R-:W-:-:S03]  /*41b40*/  IMAD.WIDE R24, R0, 0x2, R12 ;  /* 0x0000000200187825 */ /* 0x000fc600078e020c */
[----:B------:R3:W-:Y:S04]  /*41b50*/  @P4 STG.E.U16 desc[UR8][R4.64], R6 ;  /* 0x0000000604004986 */ /* 0x0007e8000c101508 */
[----:B0-----:R-:W4:Y:S04]  /*41b60*/  LDL.LU R11, [R1+0x3d8] ;  /* 0x0003d800010b7983 */ /* 0x001f280000300800 */
[----:B-1----:R-:W4:Y:S04]  /*41b70*/  LDL.LU R16, [R1+0x1514] ;  /* 0x0015140001107983 */ /* 0x002f280000300800 */
[----:B------:R-:W4:Y:S04]  /*41b80*/  LDL R2, [R1+0x14bc] ;  /* 0x0014bc0001027983 */ /* 0x000f280000100800 */
[----:B------:R-:W4:Y:S04]  /*41b90*/  LDL R3, [R1+0x14b0] ;  /* 0x0014b00001037983 */ /* 0x000f280000100800 */
[----:B---3--:R-:W3:Y:S04]  /*41ba0*/  LDL.LU R6, [R1+0x1510] ;  /* 0x0015100001067983 */ /* 0x008ee80000300800 */
[----:B------:R-:W3:Y:S04]  /*41bb0*/  LDL R5, [R1+0x14c8] ;  /* 0x0014c80001057983 */ /* 0x000ee80000100800 */
[----:B------:R0:W-:Y:S04]  /*41bc0*/  @P5 STG.E.U16 desc[UR8][R24.64], R17 ;  /* 0x0000001118005986 */ /* 0x0001e8000c101508 */
[----:B0-----:R-:W3:Y:S01]  /*41bd0*/  LDL.LU R17, [R1+0x150c] ;  /* 0x00150c0001117983 */ /* 0x001ee20000300800 */
[----:B------:R-:W-:Y:S01]  /*41be0*/  IMAD.WIDE R26, R0, 0x2, R14 ;  /* 0x00000002001a7825 */ /* 0x000fe200078e020e */
[----:B------:R-:W-:-:S04]  /*41bf0*/  ISETP.GE.AND P2, PT, R28, UR25, PT ;  /* 0x000000191c007c0c */ /* 0x000fc8000bf46270 */
[----:B------:R0:W-:Y:S01]  /*41c00*/  @P6 STG.E.U16 desc[UR8][R26.64], R29 ;  /* 0x0000001d1a006986 */ /* 0x0001e2000c101508 */
[----:B------:R-:W-:Y:S01]  /*41c10*/  IMAD.WIDE R24, R0, 0x2, R20 ;  /* 0x0000000200187825 */ /* 0x000fe200078e0214 */
[----:B--2---:R-:W-:Y:S02]  /*41c20*/  PRMT R28, R9, 0x7632, R28 ;  /* 0x00007632091c7816 */ /* 0x004fe4000000001c */
[----:B----4-:R-:W-:Y:S02]  /*41c30*/  ISETP.LT.AND P3, PT, R2, UR6, !P1 ;  /* 0x0000000602007c0c */ /* 0x010fe4000cf61270 */
[----:B---3--:R-:W-:Y:S01]  /*41c40*/  ISETP.LT.AND P5, PT, R6, UR4, !P1 ;  /* 0x0000000406007c0c */ /* 0x008fe2000cfa1270 */
[----:B------:R-:W-:Y:S01]  /*41c50*/  ULDC UR4, c[0x0][0x248] ;  /* 0x0000920000047ab9 */ /* 0x000fe20000000800 */
[----:B------:R-:W-:Y:S02]  /*41c60*/  ISETP.LT.AND P4, PT, R5, UR5, !P1 ;  /* 0x0000000505007c0c */ /* 0x000fe4000cf81270 */
[----:B0-----:R-:W-:Y:S01]  /*41c70*/  PRMT R29, R11, 0x7632, R29 ;  /* 0x000076320b1d7816 */ /* 0x001fe2000000001d */
[C---:B------:R-:W-:Y:S01]  /*41c80*/  IMAD.WIDE R26, R0.reuse, 0x2, R22 ;  /* 0x00000002001a7825 */ /* 0x040fe200078e0216 */
[----:B------:R-:W-:Y:S01]  /*41c90*/  ISETP.LT.AND P6, PT, R3, UR10, !P2 ;  /* 0x0000000a03007c0c */ /* 0x000fe2000d7c1270 */
[----:B------:R-:W-:Y:S01]  /*41ca0*/  ULDC UR5, c[0x0][0x228] ;  /* 0x00008a0000057ab9 */ /* 0x000fe20000000800 */
[----:B------:R-:W-:Y:S01]  /*41cb0*/  ULDC UR6, c[0x0][0x228] ;  /* 0x00008a0000067ab9 */ /* 0x000fe20000000800 */
[----:B------:R-:W-:-:S04]  /*41cc0*/  IMAD.WIDE R2, R0, 0x2, R18 ;  /* 0x0000000200027825 */ /* 0x000fc800078e0212 */
[----:B------:R-:W-:-:S05]  /*41cd0*/  IMAD.WIDE R4, R0, 0x2, R16 ;  /* 0x0000000200047825 */ /* 0x000fca00078e0210 */
[----:B------:R0:W-:Y:S04]  /*41ce0*/  @P5 STG.E.U16 desc[UR8][R4.64], R9 ;  /* 0x0000000904005986 */ /* 0x0001e8000c101508 */
[----:B------:R1:W-:Y:S04]  /*41cf0*/  @P4 STG.E.U16 desc[UR8][R2.64], R28 ;  /* 0x0000001c02004986 */ /* 0x0003e8000c101508 */
[----:B------:R2:W-:Y:S04]  /*41d00*/  @P3 STG.E.U16 desc[UR8][R24.64], R11 ;  /* 0x0000000b18003986 */ /* 0x0005e8000c101508 */
[----:B0-----:R-:W3:Y:S04]  /*41d10*/  LDL.LU R9, [R1+0x1508] ;  /* 0x0015080001097983 */ /* 0x001ee80000300800 */
[----:B------:R-:W4:Y:S04]  /*41d20*/  LDL.LU R4, [R1+0x3c8] ;  /* 0x0003c80001047983 */ /* 0x000f280000300800 */
[----:B------:R-:W4:Y:S04]  /*41d30*/  LDL.LU R5, [R1+0x14b4] ;  /* 0x0014b40001057983 */ /* 0x000f280000300800 */
[----:B-1----:R-:W4:Y:S04]  /*41d40*/  LDL R28, [R1+0x14cc] ;  /* 0x0014cc00011c7983 */ /* 0x002f280000100800 */
[----:B--2---:R-:W2:Y:S04]  /*41d50*/  LDL.LU R11, [R1+0x1504] ;  /* 0x00150400010b7983 */ /* 0x004ea80000300800 */
[----:B------:R-:W2:Y:S01]  /*41d60*/  LDL R24, [R1+0x14c4] ;  /* 0x0014c40001187983 */ /* 0x000ea20000100800 */
[----:B------:R-:W-:Y:S01]  /*41d70*/  ISETP.LT.AND P1, PT, R7, UR7, !P1 ;  /* 0x0000000707007c0c */ /* 0x000fe2000cf21270 */
[----:B------:R-:W-:Y:S01]  /*41d80*/  VIADD R0, R0, UR4 ;  /* 0x0000000400007c36 */ /* 0x000fe20008000000 */
[----:B------:R-:W-:Y:S01]  /*41d90*/  ULDC UR4, c[0x0][0x228] ;  /* 0x00008a0000047ab9 */ /* 0x000fe20000000800 */
[----:B------:R-:W2:Y:S10]  /*41da0*/  LDL R25, [R1+0x14c0] ;  /* 0x0014c00001197983 */ /* 0x000eb40000100800 */
[----:B------:R0:W-:Y:S04]  /*41db0*/  @P1 STG.E.U16 desc[UR8][R26.64], R29 ;  /* 0x0000001d1a001986 */ /* 0x0001e8000c101508 */
[----:B0-----:R-:W2:Y:S01]  /*41dc0*/  LDL.LU R29, [R1+0x14b0] ;  /* 0x0014b000011d7983 */ /* 0x001ea20000300800 */
[----:B---3--:R-:W-:-:S05]  /*41dd0*/  IMAD.WIDE R2, R0, 0x2, R8 ;  /* 0x0000000200027825 */ /* 0x008fca00078e0208 */
[----:B----4-:R0:W-:Y:S01]  /*41de0*/  @P6 STG.E.U16 desc[UR8][R2.64], R4 ;  /* 0x0000000402006986 */ /* 0x0101e2000c101508 */
[----:B--2---:R-:W-:Y:S01]  /*41df0*/  ISETP.LT.AND P4, PT, R24, UR4, !P2 ;  /* 0x0000000418007c0c */ /* 0x004fe2000d781270 */
[----:B------:R-:W-:Y:S02]  /*41e00*/  ULDC UR4, c[0x0][0x228] ;  /* 0x00008a0000047ab9 */ /* 0x000fe40000000800 */
[----:B------:R-:W-:Y:S01]  /*41e10*/  ISETP.LT.AND P6, PT, R6, UR4, !P2 ;  /* 0x0000000406007c0c */ /* 0x000fe2000d7c1270 */
[----:B0-----:R-:W-:Y:S01]  /*41e20*/  IMAD.WIDE R2, R0, 0x2, R10 ;  /* 0x0000000200027825 */ /* 0x001fe200078e020a */
[----:B------:R-:W2:Y:S01]  /*41e30*/  LDL.LU R6, [R1+0x1500] ;  /* 0x0015000001067983 */ /* 0x000ea20000300800 */
[----:B------:R-:W-:Y:S01]  /*41e40*/  ISETP.LT.AND P3, PT, R25, UR5, !P2 ;  /* 0x0000000519007c0c */ /* 0x000fe2000d761270 */
[----:B------:R-:W-:Y:S02]  /*41e50*/  ULDC UR4, c[0x0][0x228] ;  /* 0x00008a0000047ab9 */ /* 0x000fe40000000800 */
[----:B------:R0:W-:Y:S01]  /*41e60*/  STL [R1+0x14fc], R11 ;  /* 0x0014fc0b01007387 */ /* 0x0001e20000100800 */
[----:B------:R-:W-:-:S02]  /*41e70*/  ISETP.LT.AND P5, PT, R28, UR6, !P2 ;  /* 0x000000061c007c0c */ /* 0x000fc4000d7a1270 */
[----:B------:R-:W-:Y:S01]  /*41e80*/  PRMT R26, R4, 0x7632, R26 ;  /* 0x00007632041a7816 */ /* 0x000fe2000000001a */
[C---:B------:R-:W-:Y:S01]  /*41e90*/  IMAD.WIDE R24, R0.reuse, 0x2, R14 ;  /* 0x0000000200187825 */ /* 0x040fe200078e020e */
[----:B------:R-:W-:Y:S01]  /*41ea0*/  ULDC UR5, c[0x0][0x228] ;  /* 0x00008a0000057ab9 */ /* 0x000fe20000000800 */
[----:B------:R-:W-:Y:S01]  /*41eb0*/  ULDC UR6, c[0x0][0x228] ;  /* 0x00008a0000067ab9 */ /* 0x000fe20000000800 */
[----:B0-----:R-:W3:Y:S01]  /*41ec0*/  LDL.LU R11, [R1+0x3a8] ;  /* 0x0003a800010b7983 */ /* 0x001ee20000300800 */
[----:B------:R-:W-:Y:S02]  /*41ed0*/  VIADD R28, R5, 0x3e ;  /* 0x0000003e051c7836 */ /* 0x000fe40000000000 */
[----:B------:R-:W-:Y:S01]  /*41ee0*/  IMAD.WIDE R4, R0, 0x2, R12 ;  /* 0x0000000200047825 */ /* 0x000fe200078e020c */
[----:B------:R-:W-:Y:S02]  /*41ef0*/  @P4 STG.E.U16 desc[UR8][R2.64], R26 ;  /* 0x0000001a02004986 */ /* 0x000fe4000c101508 */
[----:B------:R-:W-:-:S02]  /*41f00*/  ISETP.GE.AND P1, PT, R28, UR23, PT ;  /* 0x000000171c007c0c */ /* 0x000fc4000bf26270 */
[----:B------:R-:W4:Y:S01]  /*41f10*/  LDL.LU R28, [R1+0x388] ;  /* 0x00038800011c7983 */ /* 0x000f220000300800 */
[----:B---3--:R-:W-:-:S03]  /*41f20*/  PRMT R27, R11, 0x7632, R27 ;  /* 0x000076320b1b7816 */ /* 0x008fc6000000001b */
[----:B------:R0:W-:Y:S04]  /*41f30*/  @P3 STG.E.U16 desc[UR8][R4.64], R11 ;  /* 0x0000000b04003986 */ /* 0x0001e8000c101508 */
[----:B------:R1:W-:Y:S04]  /*41f40*/  @P5 STG.E.U16 desc[UR8][R24.64], R27 ;  /* 0x0000001b18005986 */ /* 0x0003e8000c101508 */
[----:B0-----:R-:W3:Y:S04]  /*41f50*/  LDL.LU R11, [R1+0x14c4] ;  /* 0x0014c400010b7983 */ /* 0x001ee80000300800 */
[----:B-1----:R-:W2:Y:S04]  /*41f60*/  LDL.LU R27, [R1+0x14c8] ;  /* 0x0014c800011b7983 */ /* 0x002ea80000300800 */
[----:B------:R-:W3:Y:S01]  /*41f70*/  LDL.LU R25, [R1+0x14bc] ;  /* 0x0014bc0001197983 */ /* 0x000ee20000300800 */
[----:B------:R-:W-:Y:S01]  /*41f80*/  IMAD.WIDE R2, R0, 0x2, R16 ;  /* 0x0000000200027825 */ /* 0x000fe200078e0210 */
[----:B----4-:R-:W-:-:S02]  /*41f90*/  PRMT R24, R28, 0x7632, R24 ;  /* 0x000076321c187816 */ /* 0x010fc40000000018 */
[----:B------:R-:W4:Y:S01]  /*41fa0*/  LDL.LU R26, [R1+0x39c] ;  /* 0x00039c00011a7983 */ /* 0x000f220000300800 */
[----:B------:R-:W-:-:S03]  /*41fb0*/  IMAD.WIDE R4, R0, 0x2, R20 ;  /* 0x0000000200047825 */ /* 0x000fc600078e0214 */
[----:B------:R0:W-:Y:S01]  /*41fc0*/  @P6 STG.E.U16 desc[UR8][R2.64], R28 ;  /* 0x0000001c02006986 */ /* 0x0001e2000c101508 */
[----:B------:R-:W-:Y:S01]  /*41fd0*/  ISETP.LT.AND P3, PT, R29, UR6, !P0 ;  /* 0x000000061d007c0c */ /* 0x000fe2000c761270 */
[C---:B0-----:R-:W-:Y:S02]  /*41fe0*/  IMAD.WIDE R2, R0.reuse, 0x2, R18 ;  /* 0x0000000200027825 */ /* 0x041fe400078e0212 */
[----:B------:R-:W4:Y:S01]  /*41ff0*/  LDL R28, [R1+0x14d0] ;  /* 0x0014d000011c7983 */ /* 0x000f220000100800 */
[----:B--2---:R-:W-:Y:S01]  /*42000*/  ISETP.LT.AND P5, PT, R27, UR4, !P2 ;  /* 0x000000041b007c0c */ /* 0x004fe2000d7a1270 */
[----:B------:R-:W-:Y:S01]  /*42010*/  ULDC UR4, c[0x0][0x228] ;  /* 0x00008a0000047ab9 */ /* 0x000fe20000000800 */
[----:B---3--:R-:W-:Y:S01]  /*42020*/  ISETP.LT.AND P4, PT, R25, UR5, !P2 ;  /* 0x0000000519007c0c */ /* 0x008fe2000d781270 */
[----:B------:R-:W-:Y:S01]  /*42030*/  ULDC UR5, c[0x0][0x228] ;  /* 0x00008a0000057ab9 */ /* 0x000fe20000000800 */
[----:B------:R-:W-:Y:S01]  /*42040*/  ISETP.LT.AND P2, PT, R7, UR4, !P2 ;  /* 0x0000000407007c0c */ /* 0x000fe2000d741270 */
[----:B------:R-:W-:Y:S01]  /*42050*/  ULDC UR4, c[0x0][0x248] ;  /* 0x0000920000047ab9 */ /* 0x000fe20000000800 */
[----:B------:R-:W-:Y:S01]  /*42060*/  ISETP.LT.AND P6, PT, R29, UR5, !P1 ;  /* 0x000000051d007c0c */ /* 0x000fe2000cfc1270 */
[----:B------:R-:W-:Y:S01]  /*42070*/  ULDC UR5, c[0x0][0x228] ;  /* 0x00008a0000057ab9 */ /* 0x000fe20000000800 */
[----:B------:R-:W2:Y:S05]  /*42080*/  LDL.LU R29, [R1+0x3bc] ;  /* 0x0003bc00011d7983 */ /* 0x000eaa0000300800 */
[----:B------:R0:W-:Y:S04]  /*42090*/  @P5 STG.E.U16 desc[UR8][R2.64], R24 ;  /* 0x0000001802005986 */ /* 0x0001e8000c101508 */
[----:B------:R1:W-:Y:S01]  /*420a0*/  @P4 STG.E.U16 desc[UR8][R4.64], R6 ;  /* 0x0000000604004986 */ /* 0x0003e2000c101508 */
[----:B------:R-:W-:Y:S01]  /*420b0*/  ISETP.LT.AND P4, PT, R11, UR5, !P0 ;  /* 0x000000050b007c0c */ /* 0x000fe2000c781270 */
[----:B------:R-:W-:Y:S01]  /*420c0*/  ULDC UR5, c[0x0][0x228] ;  /* 0x00008a0000057ab9 */ /* 0x000fe20000000800 */
[----:B0-----:R-:W-:Y:S01]  /*420d0*/  IMAD.WIDE R2, R0, 0x2, R22 ;  /* 0x0000000200027825 */ /* 0x001fe200078e0216 */
[----:B-1----:R-:W-:-:S03]  /*420e0*/  PRMT R6, R6, 0x7632, R6 ;  /* 0x0000763206067816 */ /* 0x002fc60000000006 */
[----:B------:R-:W-:Y:S01]  /*420f0*/  VIADD R24, R0, UR4 ;  /* 0x0000000400187c36 */ /* 0x000fe20008000000 */
[----:B------:R-:W-:Y:S02]  /*42100*/  ULDC UR4, c[0x0][0x228] ;  /* 0x00008a0000047ab9 */ /* 0x000fe40000000800 */
[----:B------:R-:W-:Y:S01]  /*42110*/  ISETP.LT.AND P5, PT, R11, UR4, !P1 ;  /* 0x000000040b007c0c */ /* 0x000fe2000cfa1270 */
[----:B------:R0:W-:Y:S01]  /*42120*/  @P2 STG.E.U16 desc[UR8][R2.64], R6 ;  /* 0x0000000602002986 */ /* 0x0001e2000c101508 */
[----:B------:R-:W-:Y:S01]  /*42130*/  IMAD.WIDE R4, R24, 0x2, R8 ;  /* 0x0000000218047825 */ /* 0x000fe200078e0208 */
[----:B------:R-:W-:Y:S02]  /*42140*/  ULDC UR4, c[0x0][0x228] ;  /* 0x00008a0000047ab9 */ /* 0x000fe40000000800 */
[----:B------:R-:W3:Y:S04]  /*42150*/  LDL.LU R11, [R1+0x14fc] ;  /* 0x0014fc00010b7983 */ /* 0x000ee80000300800 */
[----:B0-----:R-:W4:Y:S04]  /*42160*/  LDL.LU R2, [R1+0x14c0] ;  /* 0x0014c00001027983 */ /* 0x001f280000300800 */
[----:B------:R-:W2:Y:S01]  /*42170*/  LDL.LU R3, [R1+0x37c] ;  /* 0x00037c0001037983 */ /* 0x000ea20000300800 */
[----:B----4-:R-:W-:Y:S01]  /*42180*/  ISETP.LT.AND P2, PT, R2, UR5, !P0 ;  /* 0x0000000502007c0c */ /* 0x010fe2000c741270 */
[----:B------:R-:W-:-:S02]  /*42190*/  ULDC UR5, c[0x0][0x228] ;  /* 0x00008a0000057ab9 */ /* 0x000fc40000000800 */
[----:B--2---:R3:W-:Y:S01]  /*421a0*/  @P6 STG.E.U16 desc[UR8][R4.64], R3 ;  /* 0x0000000304006986 */ /* 0x0047e2000c101508 */
[----:B------:R-:W-:Y:S01]  /*421b0*/  ISETP.LT.AND P6, PT, R2, UR4, !P1 ;  /* 0x0000000402007c0c */ /* 0x000fe2000cfc1270 */
[----:B------:R-:W-:Y:S01]  /*421c0*/  ULDC UR4, c[0x0][0x228] ;  /* 0x00008a0000047ab9 */ /* 0x000fe20000000800 */
[----:B------:R-:W-:Y:S01]  /*421d0*/  PRMT R0, R3, 0x7632, R0 ;  /* 0x0000763203007816 */ /* 0x000fe20000000000 */
[----:B---3--:R-:W-:-:S05]  /*421e0*/  IMAD.WIDE R2, R24, 0x2, R10 ;  /* 0x0000000218027825 */ /* 0x008fca00078e020a */
[----:B------:R0:W-:Y:S04]  /*421f0*/  @P5 STG.E.U16 desc[UR8][R2.64], R0 ;  /* 0x0000000002005986 */ /* 0x0001e8000c101508 */
[----:B0-----:R-:W2:Y:S01]  /*42200*/  LDL.LU R3, [R1+0x14cc] ;  /* 0x0014cc0001037983 */ /* 0x001ea20000300800 */
[----:B------:R-:W-:Y:S01]  /*42210*/  IMAD.WIDE R4, R24, 0x2, R12 ;  /* 0x0000000218047825 */ /* 0x000fe200078e020c */
[----:B------:R-:W-:-:S04]  /*42220*/  PRMT R0, R26, 0x7632, R0 ;  /* 0x000076321a007816 */ /* 0x000fc80000000000 */
[----:B------:R0:W-:Y:S02]  /*42230*/  @P6 STG.E.U16 desc[UR8][R4.64], R26 ;  /* 0x0000001a04006986 */ /* 0x0001e4000c101508 */
[----:B0-----:R-:W-:Y:S02]  /*42240*/  PRMT R4, R29, 0x7632, R4 ;  /* 0x000076321d047816 */ /* 0x001fe40000000004 */
[----:B------:R-:W3:Y:S04]  /*42250*/  LDL.LU R5, [R1+0x3dc] ;  /* 0x0003dc0001057983 */ /* 0x000ee80000300800 */
[----:B------:R-:W4:Y:S01]  /*42260*/  LDL.LU R26, [R1+0x3cc] ;  /* 0x0003cc00011a7983 */ /* 0x000f220000300800 */
[C---:B--2---:R-:W-:Y:S01]  /*42270*/  ISETP.LT.AND P5, PT, R3.reuse, UR4, !P1 ;  /* 0x0000000403007c0c */ /* 0x044fe2000cfa1270 */
[----:B------:R-:W-:Y:S01]  /*42280*/  ULDC UR4, c[0x0][0x228] ;  /* 0x00008a0000047ab9 */ /* 0x000fe20000000800 */
[----:B------:R-:W-:Y:S01]  /*42290*/  ISETP.LT.AND P6, PT, R3, UR5, !P0 ;  /* 0x0000000503007c0c */ /* 0x000fe2000c7c1270 */
[----:B------:R-:W-:-:S10]  /*422a0*/  IMAD.WIDE R2, R24, 0x2, R14 ;  /* 0x0000000218027825 */ /* 0x000fd400078e020e */
[----:B------:R0:W-:Y:S01]  /*422b0*/  @P5 STG.E.U16 desc[UR8][R2.64], R0 ;  /* 0x0000000002005986 */ /* 0x0001e2000c101508 */
[----:B------:R-:W-:Y:S01]  /*422c0*/  ISETP.LT.AND P5, PT, R28, UR4, !P1 ;  /* 0x000000041c007c0c */ /* 0x000fe2000cfa1270 */
[----:B------:R-:W-:Y:S02]  /*422d0*/  ULDC UR4, c[0x0][0x228] ;  /* 0x00008a0000047ab9 */ /* 0x000fe40000000800 */
[----:B------:R-:W2:Y:S01]  /*422e0*/  LDL.LU R28, [R1+0x3ac] ;  /* 0x0003ac00011c7983 */ /* 0x000ea20000300800 */
[----:B0-----:R-:W-:-:S09]  /*422f0*/  IMAD.WIDE R2, R24, 0x2, R16 ;  /* 0x0000000218027825 */ /* 0x001fd200078e0210 */
[----:B------:R0:W-:Y:S01]  /*42300*/  @P5 STG.E.U16 desc[UR8][R2.64], R29 ;  /* 0x0000001d02005986 */ /* 0x0001e2000c101508 */
[----:B------:R-:W-:Y:S01]  /*42310*/  ISETP.LT.AND P5, PT, R27, UR4, !P1 ;  /* 0x000000041b007c0c */ /* 0x000fe2000cfa1270 */
[----:B------:R-:W-:Y:S01]  /*42320*/  ULDC UR4, c[0x0][0x228] ;  /* 0x00008a0000047ab9 */ /* 0x000fe20000000800 */
[C---:B0-----:R-:W-:Y:S01]  /*42330*/  IMAD.WIDE R2, R24.reuse, 0x2, R18 ;  /* 0x0000000218027825 */ /* 0x041fe200078e0212 */
[----:B------:R-:W2:Y:S10]  /*42340*/  LDL.LU R29, [R1+0x38c] ;  /* 0x00038c00011d7983 */ /* 0x000eb40000300800 */
[----:B------:R0:W-:Y:S04]  /*42350*/  @P5 STG.E.U16 desc[UR8][R2.64], R4 ;  /* 0x0000000402005986 */ /* 0x0001e8000c101508 */
[----:B0-----:R-:W4:Y:S01]  /*42360*/  LDL.LU R4, [R1+0x14d0] ;  /* 0x0014d00001047983 */ /* 0x001f220000300800 */
[----:B------:R-:W-:Y:S01]  /*42370*/  ISETP.LT.AND P5, PT, R25, UR4, !P1 ;  /* 0x0000000419007c0c */ /* 0x000fe2000cfa1270 */
[----:B------:R-:W-:Y:S01]  /*42380*/  IMAD.WIDE R2, R24, 0x2, R20 ;  /* 0x0000000218027825 */ /* 0x000fe200078e0214 */
[----:B------:R-:W-:-:S11]  /*42390*/  ULDC UR4, c[0x0][0x228] ;  /* 0x00008a0000047ab9 */ /* 0x000fd60000000800 */
[----:B---3--:R0:W-:Y:S01]  /*423a0*/  @P5 STG.E.U16 desc[UR8][R2.64], R5 ;  /* 0x0000000502005986 */ /* 0x0081e2000c101508 */
[----:B------:R-:W-:Y:S01]  /*423b0*/  PRMT R6, R5, 0x7632, R6 ;  /* 0x0000763205067816 */ /* 0x000fe20000000006 */
[----:B0-----:R-:W-:Y:S01]  /*423c0*/  IMAD.WIDE R2, R24, 0x2, R22 ;  /* 0x0000000218027825 */ /* 0x001fe200078e0216 */
[----:B----4-:R-:W-:Y:S01]  /*423d0*/  ISETP.LT.AND P5, PT, R4, UR4, !P0 ;  /* 0x0000000404007c0c */ /* 0x010fe2000c7a1270 */
[----:B------:R-:W-:Y:S02]  /*423e0*/  ULDC UR4, c[0x0][0x228] ;  /* 0x00008a0000047ab9 */ /* 0x000fe40000000800 */
[----:B------:R-:W-:Y:S01]  /*423f0*/  ISETP.LT.AND P1, PT, R7, UR4, !P1 ;  /* 0x0000000407007c0c */ /* 0x000fe2000cf21270 */
[----:B------:R-:W-:-:S12]  /*42400*/  ULDC UR4, c[0x0][0x228] ;  /* 0x00008a0000047ab9 */ /* 0x000fd80000000800 */
[----:B------:R2:W-:Y:S01]  /*42410*/  @P1 STG.E.U16 desc[UR8][R2.64], R6 ;  /* 0x0000000602001986 */ /* 0x0005e2000c101508 */
[----:B------:R-:W-:Y:S01]  /*42420*/  ISETP.LT.AND P1, PT, R27, UR4, !P0 ;  /* 0x000000041b007c0c */ /* 0x000fe2000c721270 */
[----:B------:R-:W-:Y:S02]  /*42430*/  ULDC UR4, c[0x0][0x248] ;  /* 0x0000920000047ab9 */ /* 0x000fe40000000800 */
[----:B------:R-:W-:Y:S01]  /*42440*/  VIADD R5, R24, UR4 ;  /* 0x0000000418057c36 */ /* 0x000fe20008000000 */
[----:B------:R-:W-:-:S03]  /*42450*/  ULDC UR4, c[0x0][0x228] ;  /* 0x00008a0000047ab9 */ /* 0x000fc60000000800 */
[----:B------:R-:W-:-:S05]  /*42460*/  IMAD.WIDE R8, R5, 0x2, R8 ;  /* 0x0000000205087825 */ /* 0x000fca00078e0208 */
[----:B------:R0:W-:Y:S01]  /*42470*/  @P3 STG.E.U16 desc[UR8][R8.64], R26 ;  /* 0x0000001a08003986 */ /* 0x0001e2000c101508 */
[----:B------:R-:W-:Y:S01]  /*42480*/  ISETP.LT.AND P3, PT, R25, UR4, !P0 ;  /* 0x0000000419007c0c */ /* 0x000fe2000c761270 */
[----:B------:R-:W-:Y:S02]  /*42490*/  ULDC UR4, c[0x0][0x228] ;  /* 0x00008a0000047ab9 */ /* 0x000fe40000000800 */
[----:B------:R-:W-:Y:S02]  /*424a0*/  ISETP.LT.AND P0, PT, R7, UR4, !P0 ;  /* 0x0000000407007c0c */ /* 0x000fe4000c701270 */
[----:B------:R-:W3:Y:S01]  /*424b0*/  LDL.LU R7, [R1+0x14f8] ;  /* 0x0014f80001077983 */ /* 0x000ee20000300800 */
[----:B------:R-:W-:Y:S01]  /*424c0*/  PRMT R0, R26, 0x7632, R0 ;  /* 0x000076321a007816 */ /* 0x000fe20000000000 */
[----:B------:R-:W-:Y:S01]  /*424d0*/  IMAD.WIDE R10, R5, 0x2, R10 ;  /* 0x00000002050a7825 */ /* 0x000fe200078e020a */
[----:B--2---:R-:W-:-:S03]  /*424e0*/  PRMT R2, R28, 0x7632, R2 ;  /* 0x000076321c027816 */ /* 0x004fc60000000002 */
[----:B------:R-:W-:Y:S01]  /*424f0*/  IMAD.WIDE R12, R5, 0x2, R12 ;  /* 0x00000002050c7825 */ /* 0x000fe200078e020c */
[----:B0-----:R-:W-:-:S03]  /*42500*/  PRMT R9, R29, 0x7632, R9 ;  /* 0x000076321d097816 */ /* 0x001fc60000000009 */
[C---:B------:R-:W-:Y:S01]  /*42510*/  IMAD.WIDE R14, R5.reuse, 0x2, R14 ;  /* 0x00000002050e7825 */ /* 0x040fe200078e020e */
[----:B------:R0:W-:Y:S03]  /*42520*/  @P4 STG.E.U16 desc[UR8][R10.64], R0 ;  /* 0x000000000a004986 */ /* 0x0001e6000c101508 */
[C---:B------:R-:W-:Y:S01]  /*42530*/  IMAD.WIDE R16, R5.reuse, 0x2, R16 ;  /* 0x0000000205107825 */ /* 0x040fe200078e0210 */
[----:B------:R0:W-:Y:S03]  /*42540*/  @P2 STG.E.U16 desc[UR8][R12.64], R28 ;  /* 0x0000001c0c002986 */ /* 0x0001e6000c101508 */
[C---:B------:R-:W-:Y:S01]  /*42550*/  IMAD.WIDE R18, R5.reuse, 0x2, R18 ;  /* 0x0000000205127825 */ /* 0x040fe200078e0212 */
[----:B------:R0:W-:Y:S03]  /*42560*/  @P6 STG.E.U16 desc[UR8][R14.64], R2 ;  /* 0x000000020e006986 */ /* 0x0001e6000c101508 */
[C---:B------:R-:W-:Y:S01]  /*42570*/  IMAD.WIDE R20, R5.reuse, 0x2, R20 ;  /* 0x0000000205147825 */ /* 0x040fe200078e0214 */
[----:B------:R0:W-:Y:S04]  /*42580*/  @P5 STG.E.U16 desc[UR8][R16.64], R29 ;  /* 0x0000001d10005986 */ /* 0x0001e8000c101508 */
[----:B------:R0:W-:Y:S01]  /*42590*/  @P1 STG.E.U16 desc[UR8][R18.64], R9 ;  /* 0x0000000912001986 */ /* 0x0001e2000c101508 */
[----:B------:R-:W-:-:S03]  /*425a0*/  IMAD.WIDE R22, R5, 0x2, R22 ;  /* 0x0000000205167825 */ /* 0x000fc600078e0216 */
[----:B---3--:R0:W-:Y:S01]  /*425b0*/  @P3 STG.E.U16 desc[UR8][R20.64], R7 ;  /* 0x0000000714003986 */ /* 0x0081e2000c101508 */
[----:B------:R-:W-:Y:S05]  /*425c0*/  @!P0 EXIT ;  /* 0x000000000000894d */ /* 0x000fea0003800000 */
[----:B0-----:R-:W-:-:S05]  /*425d0*/  PRMT R11, R7, 0x7632, R11 ;  /* 0x00007632070b7816 */ /* 0x001fca000000000b */
[----:B------:R-:W-:Y:S01]  /*425e0*/  STG.E.U16 desc[UR8][R22.64], R11 ;  /* 0x0000000b16007986 */ /* 0x000fe2000c101508 */
[----:B------:R-:W-:Y:S05]  /*425f0*/  EXIT ;  /* 0x000000000000794d */ /* 0x000fea0003800000 */
.L_x_2:
[----:B------:R-:W-:-:S00]  /*42600*/  BRA `(.L_x_2) ;  /* 0xfffffffc00fc7947 */ /* 0x000fc0000383ffff */
[----:B------:R-:W-:-:S00]  /*42610*/  NOP ;  /* 0x0000000000007918 */ /* 0x000fc00000000000 */
        /* <DEDUP_REMOVED lines=14> */
.L_x_3:


//--------------------- .nv.shared.matmul_kernel  --------------------------
	.section	.nv.shared.matmul_kernel,"aw",@nobits
	.sectionflags	@""
	.align	16
	.zero		1024


//--------------------- .nv.shared.reserved.0     --------------------------
	.section	.nv.shared.reserved.0,"aw",@nobits
	.weak		__nv_reservedSMEM_offset_0_alias
	.size		__nv_reservedSMEM_offset_0_alias, 0, 0
	.other		__nv_reservedSMEM_offset_0_alias,@"STO_CUDA_RESERVED_SHARED STV_DEFAULT"
__nv_reservedSMEM_offset_0_alias:
	.zero		0


//--------------------- .nv.constant0.matmul_kernel --------------------------
	.section	.nv.constant0.matmul_kernel,"a",@progbits
	.sectionflags	@""
	.align	4
.nv.constant0.matmul_kernel:
	.zero		608


//--------------------- SYMBOLS --------------------------

	.type		.nv.reservedSmem.offset0,@object
	.size		.nv.reservedSmem.offset0,0x4
